//
// Generated by NVIDIA NVVM Compiler
//
// Compiler Build ID: CL-36424714
// Cuda compilation tools, release 13.0, V13.0.88
// Based on NVVM 20.0.0
//

.version 9.0
.target sm_100
.address_size 64

	// .globl	_ZN3cub18CUB_300001_SM_10006detail11EmptyKernelIvEEvv
// _ZZN3cub18CUB_300001_SM_10006detail6reduce28DeviceReduceSingleTileKernelINS2_10policy_hubIN4cuda3std3__45tupleIJblEEEjN6thrust24THRUST_300001_SM_1000_NS8cuda_cub9__find_if7functorIS9_EEE10Policy1000ENSB_12zip_iteratorINS8_IJNSD_26transform_input_iterator_tIbNSC_6detail35transform_pair_of_input_iterators_tIbNSB_6detail15normal_iteratorINSB_10device_ptrIfEEEESQ_NS7_8equal_toIfEEEENS7_10__not_fn_tINS7_10__identityEEEEENSB_17counting_iteratorIlNSB_11use_defaultESZ_SZ_EEEEEEEPS9_jSF_S9_S9_SV_EEvT0_T1_T2_T3_T4_T6_E12temp_storage has been demoted
// _ZZN3cub18CUB_300001_SM_10006detail6reduce18DeviceReduceKernelINS2_10policy_hubIN4cuda3std3__45tupleIJblEEEjN6thrust24THRUST_300001_SM_1000_NS8cuda_cub9__find_if7functorIS9_EEE10Policy1000ENSB_12zip_iteratorINS8_IJNSD_26transform_input_iterator_tIbNSC_6detail35transform_pair_of_input_iterators_tIbNSB_6detail15normal_iteratorINSB_10device_ptrIfEEEESQ_NS7_8equal_toIfEEEENS7_10__not_fn_tINS7_10__identityEEEEENSB_17counting_iteratorIlNSB_11use_defaultESZ_SZ_EEEEEEEjSF_S9_SV_EEvT0_PT3_T1_NS0_13GridEvenShareIS16_EET2_T4_E12temp_storage has been demoted
// _ZZN3cub18CUB_300001_SM_10006detail6reduce28DeviceReduceSingleTileKernelINS2_10policy_hubIN4cuda3std3__45tupleIJblEEEjN6thrust24THRUST_300001_SM_1000_NS8cuda_cub9__find_if7functorIS9_EEE10Policy1000EPS9_SI_iSF_S9_S9_NS7_10__identityEEEvT0_T1_T2_T3_T4_T6_E12temp_storage has been demoted
// _ZZN3cub18CUB_300001_SM_10006detail6reduce28DeviceReduceSingleTileKernelINS2_10policy_hubIN4cuda3std3__45tupleIJblEEEyN6thrust24THRUST_300001_SM_1000_NS8cuda_cub9__find_if7functorIS9_EEE10Policy1000ENSB_12zip_iteratorINS8_IJNSD_26transform_input_iterator_tIbNSC_6detail35transform_pair_of_input_iterators_tIbNSB_6detail15normal_iteratorINSB_10device_ptrIfEEEESQ_NS7_8equal_toIfEEEENS7_10__not_fn_tINS7_10__identityEEEEENSB_17counting_iteratorIlNSB_11use_defaultESZ_SZ_EEEEEEEPS9_ySF_S9_S9_SV_EEvT0_T1_T2_T3_T4_T6_E12temp_storage has been demoted
// _ZZN3cub18CUB_300001_SM_10006detail6reduce18DeviceReduceKernelINS2_10policy_hubIN4cuda3std3__45tupleIJblEEEyN6thrust24THRUST_300001_SM_1000_NS8cuda_cub9__find_if7functorIS9_EEE10Policy1000ENSB_12zip_iteratorINS8_IJNSD_26transform_input_iterator_tIbNSC_6detail35transform_pair_of_input_iterators_tIbNSB_6detail15normal_iteratorINSB_10device_ptrIfEEEESQ_NS7_8equal_toIfEEEENS7_10__not_fn_tINS7_10__identityEEEEENSB_17counting_iteratorIlNSB_11use_defaultESZ_SZ_EEEEEEEySF_S9_SV_EEvT0_PT3_T1_NS0_13GridEvenShareIS16_EET2_T4_E12temp_storage has been demoted
// _ZZN3cub18CUB_300001_SM_10006detail6reduce28DeviceReduceSingleTileKernelINS2_10policy_hubIN4cuda3std3__45tupleIJblEEEyN6thrust24THRUST_300001_SM_1000_NS8cuda_cub9__find_if7functorIS9_EEE10Policy1000EPS9_SI_iSF_S9_S9_NS7_10__identityEEEvT0_T1_T2_T3_T4_T6_E12temp_storage has been demoted
// _ZZN3cub18CUB_300001_SM_10006detail10radix_sort31DeviceRadixSortSingleTileKernelINS1_5radix10policy_hubIiNS0_8NullTypeEyE10Policy1000ELNS0_9SortOrderE0EiS6_yNS1_21identity_decomposer_tEEEvPKT1_PSB_PKT2_PSF_T3_iiT4_E12temp_storage has been demoted
// _ZZN3cub18CUB_300001_SM_10006detail10radix_sort30DeviceRadixSortHistogramKernelINS1_5radix10policy_hubIiNS0_8NullTypeEyE10Policy1000ELNS0_9SortOrderE0EiyNS1_21identity_decomposer_tEEEvPT2_PKT1_SB_iiT3_E12temp_storage has been demoted
// _ZZN3cub18CUB_300001_SM_10006detail10radix_sort33DeviceRadixSortExclusiveSumKernelINS1_5radix10policy_hubIiNS0_8NullTypeEyE10Policy1000EyEEvPT0_E12temp_storage has been demoted
// _ZZN3cub18CUB_300001_SM_10006detail10radix_sort29DeviceRadixSortOnesweepKernelINS1_5radix10policy_hubIiNS0_8NullTypeEyE10Policy1000ELNS0_9SortOrderE0EiS6_yiiNS1_21identity_decomposer_tEEEvPT5_SC_PT3_PKSD_PT1_PKSH_PT2_PKSL_T4_iiT6_E1s has been demoted
// _ZZN3cub18CUB_300001_SM_10006detail10radix_sort31DeviceRadixSortSingleTileKernelINS1_5radix10policy_hubIfNS0_8NullTypeEyE10Policy1000ELNS0_9SortOrderE0EfS6_yNS1_21identity_decomposer_tEEEvPKT1_PSB_PKT2_PSF_T3_iiT4_E12temp_storage has been demoted
// _ZZN3cub18CUB_300001_SM_10006detail10radix_sort30DeviceRadixSortHistogramKernelINS1_5radix10policy_hubIfNS0_8NullTypeEyE10Policy1000ELNS0_9SortOrderE0EfyNS1_21identity_decomposer_tEEEvPT2_PKT1_SB_iiT3_E12temp_storage has been demoted
// _ZZN3cub18CUB_300001_SM_10006detail10radix_sort33DeviceRadixSortExclusiveSumKernelINS1_5radix10policy_hubIfNS0_8NullTypeEyE10Policy1000EyEEvPT0_E12temp_storage has been demoted
// _ZZN3cub18CUB_300001_SM_10006detail10radix_sort29DeviceRadixSortOnesweepKernelINS1_5radix10policy_hubIfNS0_8NullTypeEyE10Policy1000ELNS0_9SortOrderE0EfS6_yiiNS1_21identity_decomposer_tEEEvPT5_SC_PT3_PKSD_PT1_PKSH_PT2_PKSL_T4_iiT6_E1s has been demoted
// _ZZN3cub18CUB_300001_SM_10006detail10radix_sort31DeviceRadixSortSingleTileKernelINS1_5radix10policy_hubIfiyE10Policy1000ELNS0_9SortOrderE0EfiyNS1_21identity_decomposer_tEEEvPKT1_PSA_PKT2_PSE_T3_iiT4_E12temp_storage has been demoted
// _ZZN3cub18CUB_300001_SM_10006detail10radix_sort30DeviceRadixSortHistogramKernelINS1_5radix10policy_hubIfiyE10Policy1000ELNS0_9SortOrderE0EfyNS1_21identity_decomposer_tEEEvPT2_PKT1_SA_iiT3_E12temp_storage has been demoted
// _ZZN3cub18CUB_300001_SM_10006detail10radix_sort33DeviceRadixSortExclusiveSumKernelINS1_5radix10policy_hubIfiyE10Policy1000EyEEvPT0_E12temp_storage has been demoted
// _ZZN3cub18CUB_300001_SM_10006detail10radix_sort29DeviceRadixSortOnesweepKernelINS1_5radix10policy_hubIfiyE10Policy1000ELNS0_9SortOrderE0EfiyiiNS1_21identity_decomposer_tEEEvPT5_SB_PT3_PKSC_PT1_PKSG_PT2_PKSK_T4_iiT6_E1s has been demoted
// _ZZN3cub18CUB_300001_SM_10006detail10radix_sort31DeviceRadixSortSingleTileKernelINS1_5radix10policy_hubIffyE10Policy1000ELNS0_9SortOrderE0EffyNS1_21identity_decomposer_tEEEvPKT1_PSA_PKT2_PSE_T3_iiT4_E12temp_storage has been demoted
// _ZZN3cub18CUB_300001_SM_10006detail10radix_sort30DeviceRadixSortHistogramKernelINS1_5radix10policy_hubIffyE10Policy1000ELNS0_9SortOrderE0EfyNS1_21identity_decomposer_tEEEvPT2_PKT1_SA_iiT3_E12temp_storage has been demoted
// _ZZN3cub18CUB_300001_SM_10006detail10radix_sort33DeviceRadixSortExclusiveSumKernelINS1_5radix10policy_hubIffyE10Policy1000EyEEvPT0_E12temp_storage has been demoted
// _ZZN3cub18CUB_300001_SM_10006detail10radix_sort29DeviceRadixSortOnesweepKernelINS1_5radix10policy_hubIffyE10Policy1000ELNS0_9SortOrderE0EffyiiNS1_21identity_decomposer_tEEEvPT5_SB_PT3_PKSC_PT1_PKSG_PT2_PKSK_T4_iiT6_E1s has been demoted
// _ZZN3cub18CUB_300001_SM_10006detail10radix_sort31DeviceRadixSortSingleTileKernelINS1_5radix10policy_hubIifyE10Policy1000ELNS0_9SortOrderE0EifyNS1_21identity_decomposer_tEEEvPKT1_PSA_PKT2_PSE_T3_iiT4_E12temp_storage has been demoted
// _ZZN3cub18CUB_300001_SM_10006detail10radix_sort30DeviceRadixSortHistogramKernelINS1_5radix10policy_hubIifyE10Policy1000ELNS0_9SortOrderE0EiyNS1_21identity_decomposer_tEEEvPT2_PKT1_SA_iiT3_E12temp_storage has been demoted
// _ZZN3cub18CUB_300001_SM_10006detail10radix_sort33DeviceRadixSortExclusiveSumKernelINS1_5radix10policy_hubIifyE10Policy1000EyEEvPT0_E12temp_storage has been demoted
// _ZZN3cub18CUB_300001_SM_10006detail10radix_sort29DeviceRadixSortOnesweepKernelINS1_5radix10policy_hubIifyE10Policy1000ELNS0_9SortOrderE0EifyiiNS1_21identity_decomposer_tEEEvPT5_SB_PT3_PKSC_PT1_PKSG_PT2_PKSK_T4_iiT6_E1s has been demoted
// _ZZN3cub18CUB_300001_SM_10006detail10radix_sort31DeviceRadixSortSingleTileKernelINS1_5radix10policy_hubIiiyE10Policy1000ELNS0_9SortOrderE0EiiyNS1_21identity_decomposer_tEEEvPKT1_PSA_PKT2_PSE_T3_iiT4_E12temp_storage has been demoted
// _ZZN3cub18CUB_300001_SM_10006detail10radix_sort30DeviceRadixSortHistogramKernelINS1_5radix10policy_hubIiiyE10Policy1000ELNS0_9SortOrderE0EiyNS1_21identity_decomposer_tEEEvPT2_PKT1_SA_iiT3_E12temp_storage has been demoted
// _ZZN3cub18CUB_300001_SM_10006detail10radix_sort33DeviceRadixSortExclusiveSumKernelINS1_5radix10policy_hubIiiyE10Policy1000EyEEvPT0_E12temp_storage has been demoted
// _ZZN3cub18CUB_300001_SM_10006detail10radix_sort29DeviceRadixSortOnesweepKernelINS1_5radix10policy_hubIiiyE10Policy1000ELNS0_9SortOrderE0EiiyiiNS1_21identity_decomposer_tEEEvPT5_SB_PT3_PKSC_PT1_PKSG_PT2_PKSK_T4_iiT6_E1s has been demoted
.global .align 1 .b8 _ZN34_INTERNAL_f11ab1ae_4_k_cu_7fc5be984cuda3std3__45__cpo5beginE[1];
.global .align 1 .b8 _ZN34_INTERNAL_f11ab1ae_4_k_cu_7fc5be984cuda3std3__45__cpo3endE[1];
.global .align 1 .b8 _ZN34_INTERNAL_f11ab1ae_4_k_cu_7fc5be984cuda3std3__45__cpo6cbeginE[1];
.global .align 1 .b8 _ZN34_INTERNAL_f11ab1ae_4_k_cu_7fc5be984cuda3std3__45__cpo4cendE[1];
.global .align 1 .b8 _ZN34_INTERNAL_f11ab1ae_4_k_cu_7fc5be984cuda3std3__45__cpo6rbeginE[1];
.global .align 1 .b8 _ZN34_INTERNAL_f11ab1ae_4_k_cu_7fc5be984cuda3std3__45__cpo4rendE[1];
.global .align 1 .b8 _ZN34_INTERNAL_f11ab1ae_4_k_cu_7fc5be984cuda3std3__45__cpo7crbeginE[1];
.global .align 1 .b8 _ZN34_INTERNAL_f11ab1ae_4_k_cu_7fc5be984cuda3std3__45__cpo5crendE[1];
.global .align 1 .b8 _ZN34_INTERNAL_f11ab1ae_4_k_cu_7fc5be984cuda3std3__436_GLOBAL__N__f11ab1ae_4_k_cu_7fc5be986ignoreE[1];
.global .align 1 .b8 _ZN34_INTERNAL_f11ab1ae_4_k_cu_7fc5be984cuda3std3__419piecewise_constructE[1];
.global .align 1 .b8 _ZN34_INTERNAL_f11ab1ae_4_k_cu_7fc5be984cuda3std3__48in_placeE[1];
.global .align 1 .b8 _ZN34_INTERNAL_f11ab1ae_4_k_cu_7fc5be984cuda3std3__420unreachable_sentinelE[1];
.global .align 1 .b8 _ZN34_INTERNAL_f11ab1ae_4_k_cu_7fc5be984cuda3std3__47nulloptE[1];
.global .align 1 .b8 _ZN34_INTERNAL_f11ab1ae_4_k_cu_7fc5be984cuda3std3__48unexpectE[1];
.global .align 1 .b8 _ZN34_INTERNAL_f11ab1ae_4_k_cu_7fc5be984cuda3std6ranges3__45__cpo4swapE[1];
.global .align 1 .b8 _ZN34_INTERNAL_f11ab1ae_4_k_cu_7fc5be984cuda3std6ranges3__45__cpo9iter_moveE[1];
.global .align 1 .b8 _ZN34_INTERNAL_f11ab1ae_4_k_cu_7fc5be984cuda3std6ranges3__45__cpo5beginE[1];
.global .align 1 .b8 _ZN34_INTERNAL_f11ab1ae_4_k_cu_7fc5be984cuda3std6ranges3__45__cpo3endE[1];
.global .align 1 .b8 _ZN34_INTERNAL_f11ab1ae_4_k_cu_7fc5be984cuda3std6ranges3__45__cpo6cbeginE[1];
.global .align 1 .b8 _ZN34_INTERNAL_f11ab1ae_4_k_cu_7fc5be984cuda3std6ranges3__45__cpo4cendE[1];
.global .align 1 .b8 _ZN34_INTERNAL_f11ab1ae_4_k_cu_7fc5be984cuda3std6ranges3__45__cpo7advanceE[1];
.global .align 1 .b8 _ZN34_INTERNAL_f11ab1ae_4_k_cu_7fc5be984cuda3std6ranges3__45__cpo9iter_swapE[1];
.global .align 1 .b8 _ZN34_INTERNAL_f11ab1ae_4_k_cu_7fc5be984cuda3std6ranges3__45__cpo4nextE[1];
.global .align 1 .b8 _ZN34_INTERNAL_f11ab1ae_4_k_cu_7fc5be984cuda3std6ranges3__45__cpo4prevE[1];
.global .align 1 .b8 _ZN34_INTERNAL_f11ab1ae_4_k_cu_7fc5be984cuda3std6ranges3__45__cpo4dataE[1];
.global .align 1 .b8 _ZN34_INTERNAL_f11ab1ae_4_k_cu_7fc5be984cuda3std6ranges3__45__cpo5cdataE[1];
.global .align 1 .b8 _ZN34_INTERNAL_f11ab1ae_4_k_cu_7fc5be984cuda3std6ranges3__45__cpo4sizeE[1];
.global .align 1 .b8 _ZN34_INTERNAL_f11ab1ae_4_k_cu_7fc5be984cuda3std6ranges3__45__cpo5ssizeE[1];
.global .align 1 .b8 _ZN34_INTERNAL_f11ab1ae_4_k_cu_7fc5be984cuda3std6ranges3__45__cpo8distanceE[1];
.global .align 1 .b8 _ZN34_INTERNAL_f11ab1ae_4_k_cu_7fc5be986thrust24THRUST_300001_SM_1000_NS8cuda_cub3parE[1];
.global .align 1 .b8 _ZN34_INTERNAL_f11ab1ae_4_k_cu_7fc5be986thrust24THRUST_300001_SM_1000_NS8cuda_cub10par_nosyncE[1];
.global .align 1 .b8 _ZN34_INTERNAL_f11ab1ae_4_k_cu_7fc5be986thrust24THRUST_300001_SM_1000_NS6system6detail10sequential3seqE[1];
.global .align 1 .b8 _ZN34_INTERNAL_f11ab1ae_4_k_cu_7fc5be986thrust24THRUST_300001_SM_1000_NS6system3cpp3parE[1];
.global .align 1 .b8 _ZN34_INTERNAL_f11ab1ae_4_k_cu_7fc5be986thrust24THRUST_300001_SM_1000_NS12placeholders2_1E[1];
.global .align 1 .b8 _ZN34_INTERNAL_f11ab1ae_4_k_cu_7fc5be986thrust24THRUST_300001_SM_1000_NS12placeholders2_2E[1];
.global .align 1 .b8 _ZN34_INTERNAL_f11ab1ae_4_k_cu_7fc5be986thrust24THRUST_300001_SM_1000_NS12placeholders2_3E[1];
.global .align 1 .b8 _ZN34_INTERNAL_f11ab1ae_4_k_cu_7fc5be986thrust24THRUST_300001_SM_1000_NS12placeholders2_4E[1];
.global .align 1 .b8 _ZN34_INTERNAL_f11ab1ae_4_k_cu_7fc5be986thrust24THRUST_300001_SM_1000_NS12placeholders2_5E[1];
.global .align 1 .b8 _ZN34_INTERNAL_f11ab1ae_4_k_cu_7fc5be986thrust24THRUST_300001_SM_1000_NS12placeholders2_6E[1];
.global .align 1 .b8 _ZN34_INTERNAL_f11ab1ae_4_k_cu_7fc5be986thrust24THRUST_300001_SM_1000_NS12placeholders2_7E[1];
.global .align 1 .b8 _ZN34_INTERNAL_f11ab1ae_4_k_cu_7fc5be986thrust24THRUST_300001_SM_1000_NS12placeholders2_8E[1];
.global .align 1 .b8 _ZN34_INTERNAL_f11ab1ae_4_k_cu_7fc5be986thrust24THRUST_300001_SM_1000_NS12placeholders2_9E[1];
.global .align 1 .b8 _ZN34_INTERNAL_f11ab1ae_4_k_cu_7fc5be986thrust24THRUST_300001_SM_1000_NS12placeholders3_10E[1];
.global .align 1 .b8 _ZN34_INTERNAL_f11ab1ae_4_k_cu_7fc5be986thrust24THRUST_300001_SM_1000_NS3seqE[1];
.global .align 1 .b8 _ZN34_INTERNAL_f11ab1ae_4_k_cu_7fc5be986thrust24THRUST_300001_SM_1000_NS6deviceE[1];

.visible .entry _ZN3cub18CUB_300001_SM_10006detail11EmptyKernelIvEEvv()
{


	ret;

}
	// .globl	_ZN3cub18CUB_300001_SM_10006detail6reduce28DeviceReduceSingleTileKernelINS2_10policy_hubIN4cuda3std3__45tupleIJblEEEjN6thrust24THRUST_300001_SM_1000_NS8cuda_cub9__find_if7functorIS9_EEE10Policy1000ENSB_12zip_iteratorINS8_IJNSD_26transform_input_iterator_tIbNSC_6detail35transform_pair_of_input_iterators_tIbNSB_6detail15normal_iteratorINSB_10device_ptrIfEEEESQ_NS7_8equal_toIfEEEENS7_10__not_fn_tINS7_10__identityEEEEENSB_17counting_iteratorIlNSB_11use_defaultESZ_SZ_EEEEEEEPS9_jSF_S9_S9_SV_EEvT0_T1_T2_T3_T4_T6_
.visible .entry _ZN3cub18CUB_300001_SM_10006detail6reduce28DeviceReduceSingleTileKernelINS2_10policy_hubIN4cuda3std3__45tupleIJblEEEjN6thrust24THRUST_300001_SM_1000_NS8cuda_cub9__find_if7functorIS9_EEE10Policy1000ENSB_12zip_iteratorINS8_IJNSD_26transform_input_iterator_tIbNSC_6detail35transform_pair_of_input_iterators_tIbNSB_6detail15normal_iteratorINSB_10device_ptrIfEEEESQ_NS7_8equal_toIfEEEENS7_10__not_fn_tINS7_10__identityEEEEENSB_17counting_iteratorIlNSB_11use_defaultESZ_SZ_EEEEEEEPS9_jSF_S9_S9_SV_EEvT0_T1_T2_T3_T4_T6_(
	.param .align 8 .b8 _ZN3cub18CUB_300001_SM_10006detail6reduce28DeviceReduceSingleTileKernelINS2_10policy_hubIN4cuda3std3__45tupleIJblEEEjN6thrust24THRUST_300001_SM_1000_NS8cuda_cub9__find_if7functorIS9_EEE10Policy1000ENSB_12zip_iteratorINS8_IJNSD_26transform_input_iterator_tIbNSC_6detail35transform_pair_of_input_iterators_tIbNSB_6detail15normal_iteratorINSB_10device_ptrIfEEEESQ_NS7_8equal_toIfEEEENS7_10__not_fn_tINS7_10__identityEEEEENSB_17counting_iteratorIlNSB_11use_defaultESZ_SZ_EEEEEEEPS9_jSF_S9_S9_SV_EEvT0_T1_T2_T3_T4_T6__param_0[40],
	.param .u64 .ptr .align 1 _ZN3cub18CUB_300001_SM_10006detail6reduce28DeviceReduceSingleTileKernelINS2_10policy_hubIN4cuda3std3__45tupleIJblEEEjN6thrust24THRUST_300001_SM_1000_NS8cuda_cub9__find_if7functorIS9_EEE10Policy1000ENSB_12zip_iteratorINS8_IJNSD_26transform_input_iterator_tIbNSC_6detail35transform_pair_of_input_iterators_tIbNSB_6detail15normal_iteratorINSB_10device_ptrIfEEEESQ_NS7_8equal_toIfEEEENS7_10__not_fn_tINS7_10__identityEEEEENSB_17counting_iteratorIlNSB_11use_defaultESZ_SZ_EEEEEEEPS9_jSF_S9_S9_SV_EEvT0_T1_T2_T3_T4_T6__param_1,
	.param .u32 _ZN3cub18CUB_300001_SM_10006detail6reduce28DeviceReduceSingleTileKernelINS2_10policy_hubIN4cuda3std3__45tupleIJblEEEjN6thrust24THRUST_300001_SM_1000_NS8cuda_cub9__find_if7functorIS9_EEE10Policy1000ENSB_12zip_iteratorINS8_IJNSD_26transform_input_iterator_tIbNSC_6detail35transform_pair_of_input_iterators_tIbNSB_6detail15normal_iteratorINSB_10device_ptrIfEEEESQ_NS7_8equal_toIfEEEENS7_10__not_fn_tINS7_10__identityEEEEENSB_17counting_iteratorIlNSB_11use_defaultESZ_SZ_EEEEEEEPS9_jSF_S9_S9_SV_EEvT0_T1_T2_T3_T4_T6__param_2,
	.param .align 1 .b8 _ZN3cub18CUB_300001_SM_10006detail6reduce28DeviceReduceSingleTileKernelINS2_10policy_hubIN4cuda3std3__45tupleIJblEEEjN6thrust24THRUST_300001_SM_1000_NS8cuda_cub9__find_if7functorIS9_EEE10Policy1000ENSB_12zip_iteratorINS8_IJNSD_26transform_input_iterator_tIbNSC_6detail35transform_pair_of_input_iterators_tIbNSB_6detail15normal_iteratorINSB_10device_ptrIfEEEESQ_NS7_8equal_toIfEEEENS7_10__not_fn_tINS7_10__identityEEEEENSB_17counting_iteratorIlNSB_11use_defaultESZ_SZ_EEEEEEEPS9_jSF_S9_S9_SV_EEvT0_T1_T2_T3_T4_T6__param_3[1],
	.param .align 8 .b8 _ZN3cub18CUB_300001_SM_10006detail6reduce28DeviceReduceSingleTileKernelINS2_10policy_hubIN4cuda3std3__45tupleIJblEEEjN6thrust24THRUST_300001_SM_1000_NS8cuda_cub9__find_if7functorIS9_EEE10Policy1000ENSB_12zip_iteratorINS8_IJNSD_26transform_input_iterator_tIbNSC_6detail35transform_pair_of_input_iterators_tIbNSB_6detail15normal_iteratorINSB_10device_ptrIfEEEESQ_NS7_8equal_toIfEEEENS7_10__not_fn_tINS7_10__identityEEEEENSB_17counting_iteratorIlNSB_11use_defaultESZ_SZ_EEEEEEEPS9_jSF_S9_S9_SV_EEvT0_T1_T2_T3_T4_T6__param_4[16],
	.param .align 1 .b8 _ZN3cub18CUB_300001_SM_10006detail6reduce28DeviceReduceSingleTileKernelINS2_10policy_hubIN4cuda3std3__45tupleIJblEEEjN6thrust24THRUST_300001_SM_1000_NS8cuda_cub9__find_if7functorIS9_EEE10Policy1000ENSB_12zip_iteratorINS8_IJNSD_26transform_input_iterator_tIbNSC_6detail35transform_pair_of_input_iterators_tIbNSB_6detail15normal_iteratorINSB_10device_ptrIfEEEESQ_NS7_8equal_toIfEEEENS7_10__not_fn_tINS7_10__identityEEEEENSB_17counting_iteratorIlNSB_11use_defaultESZ_SZ_EEEEEEEPS9_jSF_S9_S9_SV_EEvT0_T1_T2_T3_T4_T6__param_5[1]
)
.maxntid 256
.minnctapersm 1
{
	.reg .pred 	%p<331>;
	.reg .b16 	%rs<424>;
	.reg .b32 	%r<455>;
	.reg .b32 	%f<81>;
	.reg .b64 	%rd<473>;
	// demoted variable
	.shared .align 8 .b8 _ZZN3cub18CUB_300001_SM_10006detail6reduce28DeviceReduceSingleTileKernelINS2_10policy_hubIN4cuda3std3__45tupleIJblEEEjN6thrust24THRUST_300001_SM_1000_NS8cuda_cub9__find_if7functorIS9_EEE10Policy1000ENSB_12zip_iteratorINS8_IJNSD_26transform_input_iterator_tIbNSC_6detail35transform_pair_of_input_iterators_tIbNSB_6detail15normal_iteratorINSB_10device_ptrIfEEEESQ_NS7_8equal_toIfEEEENS7_10__not_fn_tINS7_10__identityEEEEENSB_17counting_iteratorIlNSB_11use_defaultESZ_SZ_EEEEEEEPS9_jSF_S9_S9_SV_EEvT0_T1_T2_T3_T4_T6_E12temp_storage[152];
	ld.param.u64 	%rd120, [_ZN3cub18CUB_300001_SM_10006detail6reduce28DeviceReduceSingleTileKernelINS2_10policy_hubIN4cuda3std3__45tupleIJblEEEjN6thrust24THRUST_300001_SM_1000_NS8cuda_cub9__find_if7functorIS9_EEE10Policy1000ENSB_12zip_iteratorINS8_IJNSD_26transform_input_iterator_tIbNSC_6detail35transform_pair_of_input_iterators_tIbNSB_6detail15normal_iteratorINSB_10device_ptrIfEEEESQ_NS7_8equal_toIfEEEENS7_10__not_fn_tINS7_10__identityEEEEENSB_17counting_iteratorIlNSB_11use_defaultESZ_SZ_EEEEEEEPS9_jSF_S9_S9_SV_EEvT0_T1_T2_T3_T4_T6__param_4+8];
	ld.param.u64 	%rd119, [_ZN3cub18CUB_300001_SM_10006detail6reduce28DeviceReduceSingleTileKernelINS2_10policy_hubIN4cuda3std3__45tupleIJblEEEjN6thrust24THRUST_300001_SM_1000_NS8cuda_cub9__find_if7functorIS9_EEE10Policy1000ENSB_12zip_iteratorINS8_IJNSD_26transform_input_iterator_tIbNSC_6detail35transform_pair_of_input_iterators_tIbNSB_6detail15normal_iteratorINSB_10device_ptrIfEEEESQ_NS7_8equal_toIfEEEENS7_10__not_fn_tINS7_10__identityEEEEENSB_17counting_iteratorIlNSB_11use_defaultESZ_SZ_EEEEEEEPS9_jSF_S9_S9_SV_EEvT0_T1_T2_T3_T4_T6__param_0+32];
	ld.param.u64 	%rd118, [_ZN3cub18CUB_300001_SM_10006detail6reduce28DeviceReduceSingleTileKernelINS2_10policy_hubIN4cuda3std3__45tupleIJblEEEjN6thrust24THRUST_300001_SM_1000_NS8cuda_cub9__find_if7functorIS9_EEE10Policy1000ENSB_12zip_iteratorINS8_IJNSD_26transform_input_iterator_tIbNSC_6detail35transform_pair_of_input_iterators_tIbNSB_6detail15normal_iteratorINSB_10device_ptrIfEEEESQ_NS7_8equal_toIfEEEENS7_10__not_fn_tINS7_10__identityEEEEENSB_17counting_iteratorIlNSB_11use_defaultESZ_SZ_EEEEEEEPS9_jSF_S9_S9_SV_EEvT0_T1_T2_T3_T4_T6__param_0+8];
	ld.param.u64 	%rd117, [_ZN3cub18CUB_300001_SM_10006detail6reduce28DeviceReduceSingleTileKernelINS2_10policy_hubIN4cuda3std3__45tupleIJblEEEjN6thrust24THRUST_300001_SM_1000_NS8cuda_cub9__find_if7functorIS9_EEE10Policy1000ENSB_12zip_iteratorINS8_IJNSD_26transform_input_iterator_tIbNSC_6detail35transform_pair_of_input_iterators_tIbNSB_6detail15normal_iteratorINSB_10device_ptrIfEEEESQ_NS7_8equal_toIfEEEENS7_10__not_fn_tINS7_10__identityEEEEENSB_17counting_iteratorIlNSB_11use_defaultESZ_SZ_EEEEEEEPS9_jSF_S9_S9_SV_EEvT0_T1_T2_T3_T4_T6__param_0];
	ld.param.u64 	%rd121, [_ZN3cub18CUB_300001_SM_10006detail6reduce28DeviceReduceSingleTileKernelINS2_10policy_hubIN4cuda3std3__45tupleIJblEEEjN6thrust24THRUST_300001_SM_1000_NS8cuda_cub9__find_if7functorIS9_EEE10Policy1000ENSB_12zip_iteratorINS8_IJNSD_26transform_input_iterator_tIbNSC_6detail35transform_pair_of_input_iterators_tIbNSB_6detail15normal_iteratorINSB_10device_ptrIfEEEESQ_NS7_8equal_toIfEEEENS7_10__not_fn_tINS7_10__identityEEEEENSB_17counting_iteratorIlNSB_11use_defaultESZ_SZ_EEEEEEEPS9_jSF_S9_S9_SV_EEvT0_T1_T2_T3_T4_T6__param_1];
	ld.param.u32 	%r44, [_ZN3cub18CUB_300001_SM_10006detail6reduce28DeviceReduceSingleTileKernelINS2_10policy_hubIN4cuda3std3__45tupleIJblEEEjN6thrust24THRUST_300001_SM_1000_NS8cuda_cub9__find_if7functorIS9_EEE10Policy1000ENSB_12zip_iteratorINS8_IJNSD_26transform_input_iterator_tIbNSC_6detail35transform_pair_of_input_iterators_tIbNSB_6detail15normal_iteratorINSB_10device_ptrIfEEEESQ_NS7_8equal_toIfEEEENS7_10__not_fn_tINS7_10__identityEEEEENSB_17counting_iteratorIlNSB_11use_defaultESZ_SZ_EEEEEEEPS9_jSF_S9_S9_SV_EEvT0_T1_T2_T3_T4_T6__param_2];
	ld.param.u8 	%rs110, [_ZN3cub18CUB_300001_SM_10006detail6reduce28DeviceReduceSingleTileKernelINS2_10policy_hubIN4cuda3std3__45tupleIJblEEEjN6thrust24THRUST_300001_SM_1000_NS8cuda_cub9__find_if7functorIS9_EEE10Policy1000ENSB_12zip_iteratorINS8_IJNSD_26transform_input_iterator_tIbNSC_6detail35transform_pair_of_input_iterators_tIbNSB_6detail15normal_iteratorINSB_10device_ptrIfEEEESQ_NS7_8equal_toIfEEEENS7_10__not_fn_tINS7_10__identityEEEEENSB_17counting_iteratorIlNSB_11use_defaultESZ_SZ_EEEEEEEPS9_jSF_S9_S9_SV_EEvT0_T1_T2_T3_T4_T6__param_4];
	cvta.to.global.u64 	%rd1, %rd121;
	setp.ne.s32 	%p1, %r44, 0;
	@%p1 bra 	$L__BB1_3;
	mov.u32 	%r440, %tid.x;
	setp.ne.s32 	%p330, %r440, 0;
	@%p330 bra 	$L__BB1_127;
	st.global.u8 	[%rd1], %rs110;
	st.global.u64 	[%rd1+8], %rd120;
	bra.uni 	$L__BB1_127;
$L__BB1_3:
	cvta.to.global.u64 	%rd2, %rd117;
	cvta.to.global.u64 	%rd3, %rd118;
	setp.gt.u32 	%p2, %r44, 1023;
	@%p2 bra 	$L__BB1_80;
	mov.u32 	%r1, %tid.x;
	setp.ge.u32 	%p151, %r1, %r44;
	mov.b16 	%rs391, 0;
	mov.b64 	%rd440, 0;
	mov.u32 	%r444, %r1;
	@%p151 bra 	$L__BB1_6;
	cvt.u64.u32 	%rd297, %r1;
	mul.wide.u32 	%rd298, %r1, 4;
	add.s64 	%rd299, %rd2, %rd298;
	add.s64 	%rd300, %rd3, %rd298;
	add.s64 	%rd440, %rd119, %rd297;
	ld.global.f32 	%f49, [%rd299];
	ld.global.f32 	%f50, [%rd300];
	setp.neu.f32 	%p152, %f49, %f50;
	selp.u16 	%rs391, 1, 0, %p152;
	add.s32 	%r444, %r1, 256;
$L__BB1_6:
	setp.ge.u32 	%p153, %r444, %r44;
	@%p153 bra 	$L__BB1_18;
	not.b32 	%r202, %r444;
	add.s32 	%r4, %r44, %r202;
	shr.u32 	%r203, %r4, 8;
	add.s32 	%r5, %r203, 1;
	and.b32  	%r6, %r5, 7;
	setp.lt.u32 	%p154, %r4, 1792;
	@%p154 bra 	$L__BB1_10;
	and.b32  	%r204, %r5, 33554424;
	neg.s32 	%r442, %r204;
$L__BB1_9:
	.pragma "nounroll";
	cvt.u64.u32 	%rd302, %r444;
	mul.wide.u32 	%rd303, %r444, 4;
	add.s64 	%rd304, %rd2, %rd303;
	add.s64 	%rd305, %rd3, %rd303;
	add.s64 	%rd306, %rd119, %rd302;
	ld.global.f32 	%f51, [%rd304];
	ld.global.f32 	%f52, [%rd305];
	setp.neu.f32 	%p155, %f51, %f52;
	selp.u16 	%rs232, 1, 0, %p155;
	and.b16  	%rs233, %rs391, 255;
	setp.ne.s16 	%p157, %rs233, 0;
	and.pred  	%p158, %p157, %p155;
	min.s64 	%rd307, %rd306, %rd440;
	setp.eq.s16 	%p159, %rs233, 0;
	selp.b64 	%rd308, %rd306, %rd440, %p159;
	selp.b16 	%rs234, %rs232, %rs391, %p159;
	selp.b64 	%rd309, %rd307, %rd308, %p158;
	selp.b16 	%rs235, 1, %rs234, %p158;
	and.b16  	%rs236, %rs235, 255;
	add.s64 	%rd310, %rd306, 256;
	ld.global.f32 	%f53, [%rd304+1024];
	ld.global.f32 	%f54, [%rd305+1024];
	setp.neu.f32 	%p160, %f53, %f54;
	selp.u16 	%rs237, 1, 0, %p160;
	setp.ne.s16 	%p162, %rs236, 0;
	and.pred  	%p163, %p162, %p160;
	min.s64 	%rd311, %rd310, %rd309;
	setp.eq.s16 	%p164, %rs236, 0;
	selp.b64 	%rd312, %rd310, %rd309, %p164;
	selp.b16 	%rs238, %rs237, %rs235, %p164;
	selp.b64 	%rd313, %rd311, %rd312, %p163;
	selp.b16 	%rs239, 1, %rs238, %p163;
	and.b16  	%rs240, %rs239, 255;
	add.s64 	%rd314, %rd306, 512;
	ld.global.f32 	%f55, [%rd304+2048];
	ld.global.f32 	%f56, [%rd305+2048];
	setp.neu.f32 	%p165, %f55, %f56;
	selp.u16 	%rs241, 1, 0, %p165;
	setp.ne.s16 	%p167, %rs240, 0;
	and.pred  	%p168, %p167, %p165;
	min.s64 	%rd315, %rd314, %rd313;
	setp.eq.s16 	%p169, %rs240, 0;
	selp.b64 	%rd316, %rd314, %rd313, %p169;
	selp.b16 	%rs242, %rs241, %rs239, %p169;
	selp.b64 	%rd317, %rd315, %rd316, %p168;
	selp.b16 	%rs243, 1, %rs242, %p168;
	and.b16  	%rs244, %rs243, 255;
	add.s64 	%rd318, %rd306, 768;
	ld.global.f32 	%f57, [%rd304+3072];
	ld.global.f32 	%f58, [%rd305+3072];
	setp.neu.f32 	%p170, %f57, %f58;
	selp.u16 	%rs245, 1, 0, %p170;
	setp.ne.s16 	%p172, %rs244, 0;
	and.pred  	%p173, %p172, %p170;
	min.s64 	%rd319, %rd318, %rd317;
	setp.eq.s16 	%p174, %rs244, 0;
	selp.b64 	%rd320, %rd318, %rd317, %p174;
	selp.b16 	%rs246, %rs245, %rs243, %p174;
	selp.b64 	%rd321, %rd319, %rd320, %p173;
	selp.b16 	%rs247, 1, %rs246, %p173;
	and.b16  	%rs248, %rs247, 255;
	add.s64 	%rd322, %rd306, 1024;
	ld.global.f32 	%f59, [%rd304+4096];
	ld.global.f32 	%f60, [%rd305+4096];
	setp.neu.f32 	%p175, %f59, %f60;
	selp.u16 	%rs249, 1, 0, %p175;
	setp.ne.s16 	%p177, %rs248, 0;
	and.pred  	%p178, %p177, %p175;
	min.s64 	%rd323, %rd322, %rd321;
	setp.eq.s16 	%p179, %rs248, 0;
	selp.b64 	%rd324, %rd322, %rd321, %p179;
	selp.b16 	%rs250, %rs249, %rs247, %p179;
	selp.b64 	%rd325, %rd323, %rd324, %p178;
	selp.b16 	%rs251, 1, %rs250, %p178;
	and.b16  	%rs252, %rs251, 255;
	add.s64 	%rd326, %rd306, 1280;
	ld.global.f32 	%f61, [%rd304+5120];
	ld.global.f32 	%f62, [%rd305+5120];
	setp.neu.f32 	%p180, %f61, %f62;
	selp.u16 	%rs253, 1, 0, %p180;
	setp.ne.s16 	%p182, %rs252, 0;
	and.pred  	%p183, %p182, %p180;
	min.s64 	%rd327, %rd326, %rd325;
	setp.eq.s16 	%p184, %rs252, 0;
	selp.b64 	%rd328, %rd326, %rd325, %p184;
	selp.b16 	%rs254, %rs253, %rs251, %p184;
	selp.b64 	%rd329, %rd327, %rd328, %p183;
	selp.b16 	%rs255, 1, %rs254, %p183;
	and.b16  	%rs256, %rs255, 255;
	add.s64 	%rd330, %rd306, 1536;
	ld.global.f32 	%f63, [%rd304+6144];
	ld.global.f32 	%f64, [%rd305+6144];
	setp.neu.f32 	%p185, %f63, %f64;
	selp.u16 	%rs257, 1, 0, %p185;
	setp.ne.s16 	%p187, %rs256, 0;
	and.pred  	%p188, %p187, %p185;
	min.s64 	%rd331, %rd330, %rd329;
	setp.eq.s16 	%p189, %rs256, 0;
	selp.b64 	%rd332, %rd330, %rd329, %p189;
	selp.b16 	%rs258, %rs257, %rs255, %p189;
	selp.b64 	%rd333, %rd331, %rd332, %p188;
	selp.b16 	%rs259, 1, %rs258, %p188;
	and.b16  	%rs260, %rs259, 255;
	add.s64 	%rd334, %rd306, 1792;
	ld.global.f32 	%f65, [%rd304+7168];
	ld.global.f32 	%f66, [%rd305+7168];
	setp.neu.f32 	%p190, %f65, %f66;
	selp.u16 	%rs261, 1, 0, %p190;
	setp.ne.s16 	%p192, %rs260, 0;
	and.pred  	%p193, %p192, %p190;
	min.s64 	%rd335, %rd334, %rd333;
	setp.eq.s16 	%p194, %rs260, 0;
	selp.b64 	%rd336, %rd334, %rd333, %p194;
	selp.b16 	%rs262, %rs261, %rs259, %p194;
	selp.b64 	%rd440, %rd335, %rd336, %p193;
	selp.b16 	%rs391, 1, %rs262, %p193;
	add.s32 	%r444, %r444, 2048;
	add.s32 	%r442, %r442, 8;
	setp.ne.s32 	%p195, %r442, 0;
	@%p195 bra 	$L__BB1_9;
$L__BB1_10:
	setp.eq.s32 	%p196, %r6, 0;
	@%p196 bra 	$L__BB1_18;
	setp.lt.u32 	%p197, %r6, 4;
	@%p197 bra 	$L__BB1_13;
	cvt.u64.u32 	%rd338, %r444;
	mul.wide.u32 	%rd339, %r444, 4;
	add.s64 	%rd340, %rd2, %rd339;
	add.s64 	%rd341, %rd3, %rd339;
	add.s64 	%rd342, %rd119, %rd338;
	ld.global.f32 	%f67, [%rd340];
	ld.global.f32 	%f68, [%rd341];
	setp.neu.f32 	%p198, %f67, %f68;
	selp.u16 	%rs264, 1, 0, %p198;
	and.b16  	%rs265, %rs391, 255;
	setp.ne.s16 	%p200, %rs265, 0;
	and.pred  	%p201, %p200, %p198;
	min.s64 	%rd343, %rd342, %rd440;
	setp.eq.s16 	%p202, %rs265, 0;
	selp.b64 	%rd344, %rd342, %rd440, %p202;
	selp.b16 	%rs266, %rs264, %rs391, %p202;
	selp.b64 	%rd345, %rd343, %rd344, %p201;
	selp.b16 	%rs267, 1, %rs266, %p201;
	and.b16  	%rs268, %rs267, 255;
	add.s32 	%r205, %r444, 256;
	cvt.u64.u32 	%rd346, %r205;
	add.s64 	%rd347, %rd119, %rd346;
	ld.global.f32 	%f69, [%rd340+1024];
	ld.global.f32 	%f70, [%rd341+1024];
	setp.neu.f32 	%p203, %f69, %f70;
	selp.u16 	%rs269, 1, 0, %p203;
	setp.ne.s16 	%p205, %rs268, 0;
	and.pred  	%p206, %p205, %p203;
	min.s64 	%rd348, %rd347, %rd345;
	setp.eq.s16 	%p207, %rs268, 0;
	selp.b64 	%rd349, %rd347, %rd345, %p207;
	selp.b16 	%rs270, %rs269, %rs267, %p207;
	selp.b64 	%rd350, %rd348, %rd349, %p206;
	selp.b16 	%rs271, 1, %rs270, %p206;
	and.b16  	%rs272, %rs271, 255;
	add.s32 	%r206, %r444, 512;
	cvt.u64.u32 	%rd351, %r206;
	add.s64 	%rd352, %rd119, %rd351;
	ld.global.f32 	%f71, [%rd340+2048];
	ld.global.f32 	%f72, [%rd341+2048];
	setp.neu.f32 	%p208, %f71, %f72;
	selp.u16 	%rs273, 1, 0, %p208;
	setp.ne.s16 	%p210, %rs272, 0;
	and.pred  	%p211, %p210, %p208;
	min.s64 	%rd353, %rd352, %rd350;
	setp.eq.s16 	%p212, %rs272, 0;
	selp.b64 	%rd354, %rd352, %rd350, %p212;
	selp.b16 	%rs274, %rs273, %rs271, %p212;
	selp.b64 	%rd355, %rd353, %rd354, %p211;
	selp.b16 	%rs275, 1, %rs274, %p211;
	and.b16  	%rs276, %rs275, 255;
	add.s32 	%r207, %r444, 768;
	cvt.u64.u32 	%rd356, %r207;
	add.s64 	%rd357, %rd119, %rd356;
	ld.global.f32 	%f73, [%rd340+3072];
	ld.global.f32 	%f74, [%rd341+3072];
	setp.neu.f32 	%p213, %f73, %f74;
	selp.u16 	%rs277, 1, 0, %p213;
	setp.ne.s16 	%p215, %rs276, 0;
	and.pred  	%p216, %p215, %p213;
	min.s64 	%rd358, %rd357, %rd355;
	setp.eq.s16 	%p217, %rs276, 0;
	selp.b64 	%rd359, %rd357, %rd355, %p217;
	selp.b16 	%rs278, %rs277, %rs275, %p217;
	selp.b64 	%rd440, %rd358, %rd359, %p216;
	selp.b16 	%rs391, 1, %rs278, %p216;
	add.s32 	%r444, %r444, 1024;
$L__BB1_13:
	and.b32  	%r208, %r5, 3;
	setp.eq.s32 	%p218, %r208, 0;
	@%p218 bra 	$L__BB1_18;
	setp.eq.s32 	%p219, %r208, 1;
	@%p219 bra 	$L__BB1_16;
	cvt.u64.u32 	%rd361, %r444;
	mul.wide.u32 	%rd362, %r444, 4;
	add.s64 	%rd363, %rd2, %rd362;
	add.s64 	%rd364, %rd3, %rd362;
	add.s64 	%rd365, %rd119, %rd361;
	ld.global.f32 	%f75, [%rd363];
	ld.global.f32 	%f76, [%rd364];
	setp.neu.f32 	%p220, %f75, %f76;
	selp.u16 	%rs280, 1, 0, %p220;
	and.b16  	%rs281, %rs391, 255;
	setp.ne.s16 	%p222, %rs281, 0;
	and.pred  	%p223, %p222, %p220;
	min.s64 	%rd366, %rd365, %rd440;
	setp.eq.s16 	%p224, %rs281, 0;
	selp.b64 	%rd367, %rd365, %rd440, %p224;
	selp.b16 	%rs282, %rs280, %rs391, %p224;
	selp.b64 	%rd368, %rd366, %rd367, %p223;
	selp.b16 	%rs283, 1, %rs282, %p223;
	and.b16  	%rs284, %rs283, 255;
	add.s32 	%r209, %r444, 256;
	cvt.u64.u32 	%rd369, %r209;
	add.s64 	%rd370, %rd119, %rd369;
	ld.global.f32 	%f77, [%rd363+1024];
	ld.global.f32 	%f78, [%rd364+1024];
	setp.neu.f32 	%p225, %f77, %f78;
	selp.u16 	%rs285, 1, 0, %p225;
	setp.ne.s16 	%p227, %rs284, 0;
	and.pred  	%p228, %p227, %p225;
	min.s64 	%rd371, %rd370, %rd368;
	setp.eq.s16 	%p229, %rs284, 0;
	selp.b64 	%rd372, %rd370, %rd368, %p229;
	selp.b16 	%rs286, %rs285, %rs283, %p229;
	selp.b64 	%rd440, %rd371, %rd372, %p228;
	selp.b16 	%rs391, 1, %rs286, %p228;
	add.s32 	%r444, %r444, 512;
$L__BB1_16:
	and.b32  	%r210, %r4, 256;
	setp.ne.s32 	%p230, %r210, 0;
	@%p230 bra 	$L__BB1_18;
	cvt.u64.u32 	%rd373, %r444;
	mul.wide.u32 	%rd374, %r444, 4;
	add.s64 	%rd375, %rd2, %rd374;
	add.s64 	%rd376, %rd3, %rd374;
	add.s64 	%rd377, %rd119, %rd373;
	ld.global.f32 	%f79, [%rd375];
	ld.global.f32 	%f80, [%rd376];
	setp.neu.f32 	%p231, %f79, %f80;
	selp.u16 	%rs287, 1, 0, %p231;
	and.b16  	%rs288, %rs391, 255;
	setp.ne.s16 	%p233, %rs288, 0;
	and.pred  	%p234, %p233, %p231;
	min.s64 	%rd378, %rd377, %rd440;
	setp.eq.s16 	%p235, %rs288, 0;
	selp.b64 	%rd379, %rd377, %rd440, %p235;
	selp.b16 	%rs289, %rs287, %rs391, %p235;
	selp.b64 	%rd440, %rd378, %rd379, %p234;
	selp.b16 	%rs391, 1, %rs289, %p234;
$L__BB1_18:
	setp.lt.u32 	%p236, %r44, 256;
	@%p236 bra 	$L__BB1_43;
	// begin inline asm
	mov.u32 %r329, %laneid;
	// end inline asm
	cvt.u32.u16 	%r350, %rs391;
	and.b32  	%r331, %r350, 255;
	mov.b32 	%r347, 1;
	mov.b32 	%r348, 31;
	mov.b32 	%r349, -1;
	// begin inline asm
	shfl.sync.down.b32 %r330, %r331, %r347, %r348, %r349;
	// end inline asm
	// begin inline asm
	shfl.sync.down.b32 %r335, %r336, %r347, %r348, %r349;
	// end inline asm
	mov.b64 	{%r341, %r346}, %rd440;
	// begin inline asm
	shfl.sync.down.b32 %r340, %r341, %r347, %r348, %r349;
	// end inline asm
	// begin inline asm
	shfl.sync.down.b32 %r345, %r346, %r347, %r348, %r349;
	// end inline asm
	mov.b64 	%rd19, {%r340, %r345};
	cvt.u16.u32 	%rs15, %r330;
	setp.gt.s32 	%p286, %r329, 30;
	@%p286 bra 	$L__BB1_23;
	and.b16  	%rs331, %rs391, 255;
	setp.eq.s16 	%p287, %rs331, 0;
	and.b16  	%rs332, %rs15, 255;
	setp.eq.s16 	%p288, %rs332, 0;
	or.pred  	%p289, %p287, %p288;
	@%p289 bra 	$L__BB1_22;
	min.s64 	%rd440, %rd19, %rd440;
	mov.b16 	%rs391, 1;
	bra.uni 	$L__BB1_23;
$L__BB1_22:
	setp.eq.s16 	%p290, %rs331, 0;
	selp.b64 	%rd440, %rd19, %rd440, %p290;
	selp.b16 	%rs391, %rs15, %rs391, %p290;
$L__BB1_23:
	cvt.u32.u16 	%r371, %rs391;
	and.b32  	%r352, %r371, 255;
	mov.b32 	%r368, 2;
	mov.b32 	%r369, 31;
	mov.b32 	%r370, -1;
	// begin inline asm
	shfl.sync.down.b32 %r351, %r352, %r368, %r369, %r370;
	// end inline asm
	// begin inline asm
	shfl.sync.down.b32 %r356, %r357, %r368, %r369, %r370;
	// end inline asm
	mov.b64 	{%r362, %r367}, %rd440;
	// begin inline asm
	shfl.sync.down.b32 %r361, %r362, %r368, %r369, %r370;
	// end inline asm
	// begin inline asm
	shfl.sync.down.b32 %r366, %r367, %r368, %r369, %r370;
	// end inline asm
	mov.b64 	%rd23, {%r361, %r366};
	cvt.u16.u32 	%rs18, %r351;
	setp.gt.s32 	%p291, %r329, 29;
	@%p291 bra 	$L__BB1_27;
	and.b16  	%rs335, %rs391, 255;
	setp.eq.s16 	%p292, %rs335, 0;
	and.b16  	%rs336, %rs18, 255;
	setp.eq.s16 	%p293, %rs336, 0;
	or.pred  	%p294, %p292, %p293;
	@%p294 bra 	$L__BB1_26;
	min.s64 	%rd440, %rd23, %rd440;
	mov.b16 	%rs391, 1;
	bra.uni 	$L__BB1_27;
$L__BB1_26:
	setp.eq.s16 	%p295, %rs335, 0;
	selp.b64 	%rd440, %rd23, %rd440, %p295;
	selp.b16 	%rs391, %rs18, %rs391, %p295;
$L__BB1_27:
	cvt.u32.u16 	%r392, %rs391;
	and.b32  	%r373, %r392, 255;
	mov.b32 	%r389, 4;
	mov.b32 	%r390, 31;
	mov.b32 	%r391, -1;
	// begin inline asm
	shfl.sync.down.b32 %r372, %r373, %r389, %r390, %r391;
	// end inline asm
	// begin inline asm
	shfl.sync.down.b32 %r377, %r378, %r389, %r390, %r391;
	// end inline asm
	mov.b64 	{%r383, %r388}, %rd440;
	// begin inline asm
	shfl.sync.down.b32 %r382, %r383, %r389, %r390, %r391;
	// end inline asm
	// begin inline asm
	shfl.sync.down.b32 %r387, %r388, %r389, %r390, %r391;
	// end inline asm
	mov.b64 	%rd27, {%r382, %r387};
	cvt.u16.u32 	%rs21, %r372;
	setp.gt.s32 	%p296, %r329, 27;
	@%p296 bra 	$L__BB1_31;
	and.b16  	%rs339, %rs391, 255;
	setp.eq.s16 	%p297, %rs339, 0;
	and.b16  	%rs340, %rs21, 255;
	setp.eq.s16 	%p298, %rs340, 0;
	or.pred  	%p299, %p297, %p298;
	@%p299 bra 	$L__BB1_30;
	min.s64 	%rd440, %rd27, %rd440;
	mov.b16 	%rs391, 1;
	bra.uni 	$L__BB1_31;
$L__BB1_30:
	setp.eq.s16 	%p300, %rs339, 0;
	selp.b16 	%rs391, %rs21, %rs391, %p300;
	selp.b64 	%rd440, %rd27, %rd440, %p300;
$L__BB1_31:
	cvt.u32.u16 	%r413, %rs391;
	and.b32  	%r394, %r413, 255;
	mov.b32 	%r410, 8;
	mov.b32 	%r411, 31;
	mov.b32 	%r412, -1;
	// begin inline asm
	shfl.sync.down.b32 %r393, %r394, %r410, %r411, %r412;
	// end inline asm
	// begin inline asm
	shfl.sync.down.b32 %r398, %r399, %r410, %r411, %r412;
	// end inline asm
	mov.b64 	{%r404, %r409}, %rd440;
	// begin inline asm
	shfl.sync.down.b32 %r403, %r404, %r410, %r411, %r412;
	// end inline asm
	// begin inline asm
	shfl.sync.down.b32 %r408, %r409, %r410, %r411, %r412;
	// end inline asm
	mov.b64 	%rd31, {%r403, %r408};
	cvt.u16.u32 	%rs24, %r393;
	setp.gt.s32 	%p301, %r329, 23;
	@%p301 bra 	$L__BB1_35;
	and.b16  	%rs343, %rs391, 255;
	setp.eq.s16 	%p302, %rs343, 0;
	and.b16  	%rs344, %rs24, 255;
	setp.eq.s16 	%p303, %rs344, 0;
	or.pred  	%p304, %p302, %p303;
	@%p304 bra 	$L__BB1_34;
	min.s64 	%rd440, %rd31, %rd440;
	mov.b16 	%rs391, 1;
	bra.uni 	$L__BB1_35;
$L__BB1_34:
	setp.eq.s16 	%p305, %rs343, 0;
	selp.b16 	%rs391, %rs24, %rs391, %p305;
	selp.b64 	%rd440, %rd31, %rd440, %p305;
$L__BB1_35:
	cvt.u32.u16 	%r434, %rs391;
	and.b32  	%r415, %r434, 255;
	mov.b32 	%r431, 16;
	mov.b32 	%r432, 31;
	mov.b32 	%r433, -1;
	// begin inline asm
	shfl.sync.down.b32 %r414, %r415, %r431, %r432, %r433;
	// end inline asm
	// begin inline asm
	shfl.sync.down.b32 %r419, %r420, %r431, %r432, %r433;
	// end inline asm
	mov.b64 	{%r425, %r430}, %rd440;
	// begin inline asm
	shfl.sync.down.b32 %r424, %r425, %r431, %r432, %r433;
	// end inline asm
	// begin inline asm
	shfl.sync.down.b32 %r429, %r430, %r431, %r432, %r433;
	// end inline asm
	mov.b64 	%rd35, {%r424, %r429};
	cvt.u16.u32 	%rs27, %r414;
	setp.gt.s32 	%p306, %r329, 15;
	@%p306 bra 	$L__BB1_39;
	and.b16  	%rs347, %rs391, 255;
	setp.eq.s16 	%p307, %rs347, 0;
	and.b16  	%rs348, %rs27, 255;
	setp.eq.s16 	%p308, %rs348, 0;
	or.pred  	%p309, %p307, %p308;
	@%p309 bra 	$L__BB1_38;
	min.s64 	%rd440, %rd35, %rd440;
	mov.b16 	%rs391, 1;
	bra.uni 	$L__BB1_39;
$L__BB1_38:
	setp.eq.s16 	%p310, %rs347, 0;
	selp.b16 	%rs391, %rs27, %rs391, %p310;
	selp.b64 	%rd440, %rd35, %rd440, %p310;
$L__BB1_39:
	setp.ne.s32 	%p311, %r329, 0;
	@%p311 bra 	$L__BB1_41;
	shr.u32 	%r435, %r1, 1;
	and.b32  	%r436, %r435, 496;
	mov.u32 	%r437, _ZZN3cub18CUB_300001_SM_10006detail6reduce28DeviceReduceSingleTileKernelINS2_10policy_hubIN4cuda3std3__45tupleIJblEEEjN6thrust24THRUST_300001_SM_1000_NS8cuda_cub9__find_if7functorIS9_EEE10Policy1000ENSB_12zip_iteratorINS8_IJNSD_26transform_input_iterator_tIbNSC_6detail35transform_pair_of_input_iterators_tIbNSB_6detail15normal_iteratorINSB_10device_ptrIfEEEESQ_NS7_8equal_toIfEEEENS7_10__not_fn_tINS7_10__identityEEEEENSB_17counting_iteratorIlNSB_11use_defaultESZ_SZ_EEEEEEEPS9_jSF_S9_S9_SV_EEvT0_T1_T2_T3_T4_T6_E12temp_storage;
	add.s32 	%r438, %r437, %r436;
	st.shared.u8 	[%r438+8], %rs391;
	st.shared.u64 	[%r438+16], %rd440;
$L__BB1_41:
	bar.sync 	0;
	setp.ne.s32 	%p312, %r1, 0;
	@%p312 bra 	$L__BB1_125;
	ld.shared.u8 	%rs351, [_ZZN3cub18CUB_300001_SM_10006detail6reduce28DeviceReduceSingleTileKernelINS2_10policy_hubIN4cuda3std3__45tupleIJblEEEjN6thrust24THRUST_300001_SM_1000_NS8cuda_cub9__find_if7functorIS9_EEE10Policy1000ENSB_12zip_iteratorINS8_IJNSD_26transform_input_iterator_tIbNSC_6detail35transform_pair_of_input_iterators_tIbNSB_6detail15normal_iteratorINSB_10device_ptrIfEEEESQ_NS7_8equal_toIfEEEENS7_10__not_fn_tINS7_10__identityEEEEENSB_17counting_iteratorIlNSB_11use_defaultESZ_SZ_EEEEEEEPS9_jSF_S9_S9_SV_EEvT0_T1_T2_T3_T4_T6_E12temp_storage+24];
	ld.shared.u64 	%rd401, [_ZZN3cub18CUB_300001_SM_10006detail6reduce28DeviceReduceSingleTileKernelINS2_10policy_hubIN4cuda3std3__45tupleIJblEEEjN6thrust24THRUST_300001_SM_1000_NS8cuda_cub9__find_if7functorIS9_EEE10Policy1000ENSB_12zip_iteratorINS8_IJNSD_26transform_input_iterator_tIbNSC_6detail35transform_pair_of_input_iterators_tIbNSB_6detail15normal_iteratorINSB_10device_ptrIfEEEESQ_NS7_8equal_toIfEEEENS7_10__not_fn_tINS7_10__identityEEEEENSB_17counting_iteratorIlNSB_11use_defaultESZ_SZ_EEEEEEEPS9_jSF_S9_S9_SV_EEvT0_T1_T2_T3_T4_T6_E12temp_storage+32];
	and.b16  	%rs352, %rs391, 255;
	setp.eq.s16 	%p313, %rs352, 0;
	setp.eq.s16 	%p314, %rs351, 0;
	min.s64 	%rd402, %rd401, %rd440;
	selp.b16 	%rs353, %rs391, 1, %p314;
	selp.b16 	%rs354, %rs351, %rs353, %p313;
	and.b16  	%rs355, %rs354, 255;
	selp.b64 	%rd403, %rd440, %rd402, %p314;
	selp.b64 	%rd404, %rd401, %rd403, %p313;
	ld.shared.u8 	%rs356, [_ZZN3cub18CUB_300001_SM_10006detail6reduce28DeviceReduceSingleTileKernelINS2_10policy_hubIN4cuda3std3__45tupleIJblEEEjN6thrust24THRUST_300001_SM_1000_NS8cuda_cub9__find_if7functorIS9_EEE10Policy1000ENSB_12zip_iteratorINS8_IJNSD_26transform_input_iterator_tIbNSC_6detail35transform_pair_of_input_iterators_tIbNSB_6detail15normal_iteratorINSB_10device_ptrIfEEEESQ_NS7_8equal_toIfEEEENS7_10__not_fn_tINS7_10__identityEEEEENSB_17counting_iteratorIlNSB_11use_defaultESZ_SZ_EEEEEEEPS9_jSF_S9_S9_SV_EEvT0_T1_T2_T3_T4_T6_E12temp_storage+40];
	ld.shared.u64 	%rd405, [_ZZN3cub18CUB_300001_SM_10006detail6reduce28DeviceReduceSingleTileKernelINS2_10policy_hubIN4cuda3std3__45tupleIJblEEEjN6thrust24THRUST_300001_SM_1000_NS8cuda_cub9__find_if7functorIS9_EEE10Policy1000ENSB_12zip_iteratorINS8_IJNSD_26transform_input_iterator_tIbNSC_6detail35transform_pair_of_input_iterators_tIbNSB_6detail15normal_iteratorINSB_10device_ptrIfEEEESQ_NS7_8equal_toIfEEEENS7_10__not_fn_tINS7_10__identityEEEEENSB_17counting_iteratorIlNSB_11use_defaultESZ_SZ_EEEEEEEPS9_jSF_S9_S9_SV_EEvT0_T1_T2_T3_T4_T6_E12temp_storage+48];
	setp.eq.s16 	%p315, %rs355, 0;
	setp.eq.s16 	%p316, %rs356, 0;
	min.s64 	%rd406, %rd405, %rd404;
	selp.b16 	%rs357, %rs354, 1, %p316;
	selp.b16 	%rs358, %rs356, %rs357, %p315;
	and.b16  	%rs359, %rs358, 255;
	selp.b64 	%rd407, %rd404, %rd406, %p316;
	selp.b64 	%rd408, %rd405, %rd407, %p315;
	ld.shared.u8 	%rs360, [_ZZN3cub18CUB_300001_SM_10006detail6reduce28DeviceReduceSingleTileKernelINS2_10policy_hubIN4cuda3std3__45tupleIJblEEEjN6thrust24THRUST_300001_SM_1000_NS8cuda_cub9__find_if7functorIS9_EEE10Policy1000ENSB_12zip_iteratorINS8_IJNSD_26transform_input_iterator_tIbNSC_6detail35transform_pair_of_input_iterators_tIbNSB_6detail15normal_iteratorINSB_10device_ptrIfEEEESQ_NS7_8equal_toIfEEEENS7_10__not_fn_tINS7_10__identityEEEEENSB_17counting_iteratorIlNSB_11use_defaultESZ_SZ_EEEEEEEPS9_jSF_S9_S9_SV_EEvT0_T1_T2_T3_T4_T6_E12temp_storage+56];
	ld.shared.u64 	%rd409, [_ZZN3cub18CUB_300001_SM_10006detail6reduce28DeviceReduceSingleTileKernelINS2_10policy_hubIN4cuda3std3__45tupleIJblEEEjN6thrust24THRUST_300001_SM_1000_NS8cuda_cub9__find_if7functorIS9_EEE10Policy1000ENSB_12zip_iteratorINS8_IJNSD_26transform_input_iterator_tIbNSC_6detail35transform_pair_of_input_iterators_tIbNSB_6detail15normal_iteratorINSB_10device_ptrIfEEEESQ_NS7_8equal_toIfEEEENS7_10__not_fn_tINS7_10__identityEEEEENSB_17counting_iteratorIlNSB_11use_defaultESZ_SZ_EEEEEEEPS9_jSF_S9_S9_SV_EEvT0_T1_T2_T3_T4_T6_E12temp_storage+64];
	setp.eq.s16 	%p317, %rs359, 0;
	setp.eq.s16 	%p318, %rs360, 0;
	min.s64 	%rd410, %rd409, %rd408;
	selp.b16 	%rs361, %rs358, 1, %p318;
	selp.b16 	%rs362, %rs360, %rs361, %p317;
	and.b16  	%rs363, %rs362, 255;
	selp.b64 	%rd411, %rd408, %rd410, %p318;
	selp.b64 	%rd412, %rd409, %rd411, %p317;
	ld.shared.u8 	%rs364, [_ZZN3cub18CUB_300001_SM_10006detail6reduce28DeviceReduceSingleTileKernelINS2_10policy_hubIN4cuda3std3__45tupleIJblEEEjN6thrust24THRUST_300001_SM_1000_NS8cuda_cub9__find_if7functorIS9_EEE10Policy1000ENSB_12zip_iteratorINS8_IJNSD_26transform_input_iterator_tIbNSC_6detail35transform_pair_of_input_iterators_tIbNSB_6detail15normal_iteratorINSB_10device_ptrIfEEEESQ_NS7_8equal_toIfEEEENS7_10__not_fn_tINS7_10__identityEEEEENSB_17counting_iteratorIlNSB_11use_defaultESZ_SZ_EEEEEEEPS9_jSF_S9_S9_SV_EEvT0_T1_T2_T3_T4_T6_E12temp_storage+72];
	ld.shared.u64 	%rd413, [_ZZN3cub18CUB_300001_SM_10006detail6reduce28DeviceReduceSingleTileKernelINS2_10policy_hubIN4cuda3std3__45tupleIJblEEEjN6thrust24THRUST_300001_SM_1000_NS8cuda_cub9__find_if7functorIS9_EEE10Policy1000ENSB_12zip_iteratorINS8_IJNSD_26transform_input_iterator_tIbNSC_6detail35transform_pair_of_input_iterators_tIbNSB_6detail15normal_iteratorINSB_10device_ptrIfEEEESQ_NS7_8equal_toIfEEEENS7_10__not_fn_tINS7_10__identityEEEEENSB_17counting_iteratorIlNSB_11use_defaultESZ_SZ_EEEEEEEPS9_jSF_S9_S9_SV_EEvT0_T1_T2_T3_T4_T6_E12temp_storage+80];
	setp.eq.s16 	%p319, %rs363, 0;
	setp.eq.s16 	%p320, %rs364, 0;
	min.s64 	%rd414, %rd413, %rd412;
	selp.b16 	%rs365, %rs362, 1, %p320;
	selp.b16 	%rs366, %rs364, %rs365, %p319;
	and.b16  	%rs367, %rs366, 255;
	selp.b64 	%rd415, %rd412, %rd414, %p320;
	selp.b64 	%rd416, %rd413, %rd415, %p319;
	ld.shared.u8 	%rs368, [_ZZN3cub18CUB_300001_SM_10006detail6reduce28DeviceReduceSingleTileKernelINS2_10policy_hubIN4cuda3std3__45tupleIJblEEEjN6thrust24THRUST_300001_SM_1000_NS8cuda_cub9__find_if7functorIS9_EEE10Policy1000ENSB_12zip_iteratorINS8_IJNSD_26transform_input_iterator_tIbNSC_6detail35transform_pair_of_input_iterators_tIbNSB_6detail15normal_iteratorINSB_10device_ptrIfEEEESQ_NS7_8equal_toIfEEEENS7_10__not_fn_tINS7_10__identityEEEEENSB_17counting_iteratorIlNSB_11use_defaultESZ_SZ_EEEEEEEPS9_jSF_S9_S9_SV_EEvT0_T1_T2_T3_T4_T6_E12temp_storage+88];
	ld.shared.u64 	%rd417, [_ZZN3cub18CUB_300001_SM_10006detail6reduce28DeviceReduceSingleTileKernelINS2_10policy_hubIN4cuda3std3__45tupleIJblEEEjN6thrust24THRUST_300001_SM_1000_NS8cuda_cub9__find_if7functorIS9_EEE10Policy1000ENSB_12zip_iteratorINS8_IJNSD_26transform_input_iterator_tIbNSC_6detail35transform_pair_of_input_iterators_tIbNSB_6detail15normal_iteratorINSB_10device_ptrIfEEEESQ_NS7_8equal_toIfEEEENS7_10__not_fn_tINS7_10__identityEEEEENSB_17counting_iteratorIlNSB_11use_defaultESZ_SZ_EEEEEEEPS9_jSF_S9_S9_SV_EEvT0_T1_T2_T3_T4_T6_E12temp_storage+96];
	setp.eq.s16 	%p321, %rs367, 0;
	setp.eq.s16 	%p322, %rs368, 0;
	min.s64 	%rd418, %rd417, %rd416;
	selp.b16 	%rs369, %rs366, 1, %p322;
	selp.b16 	%rs370, %rs368, %rs369, %p321;
	and.b16  	%rs371, %rs370, 255;
	selp.b64 	%rd419, %rd416, %rd418, %p322;
	selp.b64 	%rd420, %rd417, %rd419, %p321;
	ld.shared.u8 	%rs372, [_ZZN3cub18CUB_300001_SM_10006detail6reduce28DeviceReduceSingleTileKernelINS2_10policy_hubIN4cuda3std3__45tupleIJblEEEjN6thrust24THRUST_300001_SM_1000_NS8cuda_cub9__find_if7functorIS9_EEE10Policy1000ENSB_12zip_iteratorINS8_IJNSD_26transform_input_iterator_tIbNSC_6detail35transform_pair_of_input_iterators_tIbNSB_6detail15normal_iteratorINSB_10device_ptrIfEEEESQ_NS7_8equal_toIfEEEENS7_10__not_fn_tINS7_10__identityEEEEENSB_17counting_iteratorIlNSB_11use_defaultESZ_SZ_EEEEEEEPS9_jSF_S9_S9_SV_EEvT0_T1_T2_T3_T4_T6_E12temp_storage+104];
	ld.shared.u64 	%rd421, [_ZZN3cub18CUB_300001_SM_10006detail6reduce28DeviceReduceSingleTileKernelINS2_10policy_hubIN4cuda3std3__45tupleIJblEEEjN6thrust24THRUST_300001_SM_1000_NS8cuda_cub9__find_if7functorIS9_EEE10Policy1000ENSB_12zip_iteratorINS8_IJNSD_26transform_input_iterator_tIbNSC_6detail35transform_pair_of_input_iterators_tIbNSB_6detail15normal_iteratorINSB_10device_ptrIfEEEESQ_NS7_8equal_toIfEEEENS7_10__not_fn_tINS7_10__identityEEEEENSB_17counting_iteratorIlNSB_11use_defaultESZ_SZ_EEEEEEEPS9_jSF_S9_S9_SV_EEvT0_T1_T2_T3_T4_T6_E12temp_storage+112];
	setp.eq.s16 	%p323, %rs371, 0;
	setp.eq.s16 	%p324, %rs372, 0;
	min.s64 	%rd422, %rd421, %rd420;
	selp.b16 	%rs373, %rs370, 1, %p324;
	selp.b16 	%rs374, %rs372, %rs373, %p323;
	and.b16  	%rs375, %rs374, 255;
	selp.b64 	%rd423, %rd420, %rd422, %p324;
	selp.b64 	%rd424, %rd421, %rd423, %p323;
	ld.shared.u8 	%rs376, [_ZZN3cub18CUB_300001_SM_10006detail6reduce28DeviceReduceSingleTileKernelINS2_10policy_hubIN4cuda3std3__45tupleIJblEEEjN6thrust24THRUST_300001_SM_1000_NS8cuda_cub9__find_if7functorIS9_EEE10Policy1000ENSB_12zip_iteratorINS8_IJNSD_26transform_input_iterator_tIbNSC_6detail35transform_pair_of_input_iterators_tIbNSB_6detail15normal_iteratorINSB_10device_ptrIfEEEESQ_NS7_8equal_toIfEEEENS7_10__not_fn_tINS7_10__identityEEEEENSB_17counting_iteratorIlNSB_11use_defaultESZ_SZ_EEEEEEEPS9_jSF_S9_S9_SV_EEvT0_T1_T2_T3_T4_T6_E12temp_storage+120];
	ld.shared.u64 	%rd425, [_ZZN3cub18CUB_300001_SM_10006detail6reduce28DeviceReduceSingleTileKernelINS2_10policy_hubIN4cuda3std3__45tupleIJblEEEjN6thrust24THRUST_300001_SM_1000_NS8cuda_cub9__find_if7functorIS9_EEE10Policy1000ENSB_12zip_iteratorINS8_IJNSD_26transform_input_iterator_tIbNSC_6detail35transform_pair_of_input_iterators_tIbNSB_6detail15normal_iteratorINSB_10device_ptrIfEEEESQ_NS7_8equal_toIfEEEENS7_10__not_fn_tINS7_10__identityEEEEENSB_17counting_iteratorIlNSB_11use_defaultESZ_SZ_EEEEEEEPS9_jSF_S9_S9_SV_EEvT0_T1_T2_T3_T4_T6_E12temp_storage+128];
	setp.eq.s16 	%p325, %rs375, 0;
	setp.eq.s16 	%p326, %rs376, 0;
	min.s64 	%rd426, %rd425, %rd424;
	selp.b16 	%rs377, %rs374, 1, %p326;
	selp.b16 	%rs391, %rs376, %rs377, %p325;
	selp.b64 	%rd427, %rd424, %rd426, %p326;
	selp.b64 	%rd440, %rd425, %rd427, %p325;
	bra.uni 	$L__BB1_125;
$L__BB1_43:
	// begin inline asm
	mov.u32 %r211, %laneid;
	// end inline asm
	and.b32  	%r232, %r1, 992;
	add.s32 	%r233, %r232, 32;
	setp.gt.u32 	%p237, %r233, %r44;
	not.b32 	%r234, %r232;
	add.s32 	%r235, %r44, %r234;
	selp.b32 	%r230, %r235, 31, %p237;
	cvt.u32.u16 	%r236, %rs391;
	and.b32  	%r213, %r236, 255;
	mov.b32 	%r229, 1;
	mov.b32 	%r231, -1;
	// begin inline asm
	shfl.sync.down.b32 %r212, %r213, %r229, %r230, %r231;
	// end inline asm
	// begin inline asm
	shfl.sync.down.b32 %r217, %r218, %r229, %r230, %r231;
	// end inline asm
	mov.b64 	{%r223, %r228}, %rd440;
	// begin inline asm
	shfl.sync.down.b32 %r222, %r223, %r229, %r230, %r231;
	// end inline asm
	// begin inline asm
	shfl.sync.down.b32 %r227, %r228, %r229, %r230, %r231;
	// end inline asm
	mov.b64 	%rd40, {%r222, %r227};
	cvt.u16.u32 	%rs31, %r212;
	setp.ge.s32 	%p238, %r211, %r230;
	@%p238 bra 	$L__BB1_47;
	and.b16  	%rs290, %rs391, 255;
	setp.eq.s16 	%p239, %rs290, 0;
	and.b16  	%rs291, %rs31, 255;
	setp.eq.s16 	%p240, %rs291, 0;
	or.pred  	%p241, %p239, %p240;
	@%p241 bra 	$L__BB1_46;
	min.s64 	%rd440, %rd40, %rd440;
	mov.b16 	%rs391, 1;
	bra.uni 	$L__BB1_47;
$L__BB1_46:
	setp.eq.s16 	%p242, %rs290, 0;
	selp.b16 	%rs391, %rs31, %rs391, %p242;
	selp.b64 	%rd440, %rd40, %rd440, %p242;
$L__BB1_47:
	cvt.u32.u16 	%r257, %rs391;
	and.b32  	%r238, %r257, 255;
	mov.b32 	%r254, 2;
	mov.b32 	%r256, -1;
	// begin inline asm
	shfl.sync.down.b32 %r237, %r238, %r254, %r230, %r256;
	// end inline asm
	// begin inline asm
	shfl.sync.down.b32 %r242, %r243, %r254, %r230, %r256;
	// end inline asm
	mov.b64 	{%r248, %r253}, %rd440;
	// begin inline asm
	shfl.sync.down.b32 %r247, %r248, %r254, %r230, %r256;
	// end inline asm
	// begin inline asm
	shfl.sync.down.b32 %r252, %r253, %r254, %r230, %r256;
	// end inline asm
	mov.b64 	%rd44, {%r247, %r252};
	cvt.u16.u32 	%rs34, %r237;
	add.s32 	%r258, %r211, 2;
	setp.gt.s32 	%p243, %r258, %r230;
	@%p243 bra 	$L__BB1_51;
	and.b16  	%rs294, %rs391, 255;
	setp.eq.s16 	%p244, %rs294, 0;
	and.b16  	%rs295, %rs34, 255;
	setp.eq.s16 	%p245, %rs295, 0;
	or.pred  	%p246, %p244, %p245;
	@%p246 bra 	$L__BB1_50;
	min.s64 	%rd440, %rd44, %rd440;
	mov.b16 	%rs391, 1;
	bra.uni 	$L__BB1_51;
$L__BB1_50:
	setp.eq.s16 	%p247, %rs294, 0;
	selp.b16 	%rs391, %rs34, %rs391, %p247;
	selp.b64 	%rd440, %rd44, %rd440, %p247;
$L__BB1_51:
	cvt.u32.u16 	%r279, %rs391;
	and.b32  	%r260, %r279, 255;
	mov.b32 	%r276, 4;
	mov.b32 	%r278, -1;
	// begin inline asm
	shfl.sync.down.b32 %r259, %r260, %r276, %r230, %r278;
	// end inline asm
	// begin inline asm
	shfl.sync.down.b32 %r264, %r265, %r276, %r230, %r278;
	// end inline asm
	mov.b64 	{%r270, %r275}, %rd440;
	// begin inline asm
	shfl.sync.down.b32 %r269, %r270, %r276, %r230, %r278;
	// end inline asm
	// begin inline asm
	shfl.sync.down.b32 %r274, %r275, %r276, %r230, %r278;
	// end inline asm
	mov.b64 	%rd48, {%r269, %r274};
	cvt.u16.u32 	%rs37, %r259;
	add.s32 	%r280, %r211, 4;
	setp.gt.s32 	%p248, %r280, %r230;
	@%p248 bra 	$L__BB1_55;
	and.b16  	%rs298, %rs391, 255;
	setp.eq.s16 	%p249, %rs298, 0;
	and.b16  	%rs299, %rs37, 255;
	setp.eq.s16 	%p250, %rs299, 0;
	or.pred  	%p251, %p249, %p250;
	@%p251 bra 	$L__BB1_54;
	min.s64 	%rd440, %rd48, %rd440;
	mov.b16 	%rs391, 1;
	bra.uni 	$L__BB1_55;
$L__BB1_54:
	setp.eq.s16 	%p252, %rs298, 0;
	selp.b16 	%rs391, %rs37, %rs391, %p252;
	selp.b64 	%rd440, %rd48, %rd440, %p252;
$L__BB1_55:
	cvt.u32.u16 	%r301, %rs391;
	and.b32  	%r282, %r301, 255;
	mov.b32 	%r298, 8;
	mov.b32 	%r300, -1;
	// begin inline asm
	shfl.sync.down.b32 %r281, %r282, %r298, %r230, %r300;
	// end inline asm
	// begin inline asm
	shfl.sync.down.b32 %r286, %r287, %r298, %r230, %r300;
	// end inline asm
	mov.b64 	{%r292, %r297}, %rd440;
	// begin inline asm
	shfl.sync.down.b32 %r291, %r292, %r298, %r230, %r300;
	// end inline asm
	// begin inline asm
	shfl.sync.down.b32 %r296, %r297, %r298, %r230, %r300;
	// end inline asm
	mov.b64 	%rd52, {%r291, %r296};
	cvt.u16.u32 	%rs40, %r281;
	add.s32 	%r302, %r211, 8;
	setp.gt.s32 	%p253, %r302, %r230;
	@%p253 bra 	$L__BB1_59;
	and.b16  	%rs302, %rs391, 255;
	setp.eq.s16 	%p254, %rs302, 0;
	and.b16  	%rs303, %rs40, 255;
	setp.eq.s16 	%p255, %rs303, 0;
	or.pred  	%p256, %p254, %p255;
	@%p256 bra 	$L__BB1_58;
	min.s64 	%rd440, %rd52, %rd440;
	mov.b16 	%rs391, 1;
	bra.uni 	$L__BB1_59;
$L__BB1_58:
	setp.eq.s16 	%p257, %rs302, 0;
	selp.b16 	%rs391, %rs40, %rs391, %p257;
	selp.b64 	%rd440, %rd52, %rd440, %p257;
$L__BB1_59:
	cvt.u32.u16 	%r323, %rs391;
	and.b32  	%r304, %r323, 255;
	mov.b32 	%r320, 16;
	mov.b32 	%r322, -1;
	// begin inline asm
	shfl.sync.down.b32 %r303, %r304, %r320, %r230, %r322;
	// end inline asm
	// begin inline asm
	shfl.sync.down.b32 %r308, %r309, %r320, %r230, %r322;
	// end inline asm
	mov.b64 	{%r314, %r319}, %rd440;
	// begin inline asm
	shfl.sync.down.b32 %r313, %r314, %r320, %r230, %r322;
	// end inline asm
	// begin inline asm
	shfl.sync.down.b32 %r318, %r319, %r320, %r230, %r322;
	// end inline asm
	mov.b64 	%rd56, {%r313, %r318};
	cvt.u16.u32 	%rs43, %r303;
	add.s32 	%r324, %r211, 16;
	setp.gt.s32 	%p258, %r324, %r230;
	@%p258 bra 	$L__BB1_63;
	and.b16  	%rs306, %rs391, 255;
	setp.eq.s16 	%p259, %rs306, 0;
	and.b16  	%rs307, %rs43, 255;
	setp.eq.s16 	%p260, %rs307, 0;
	or.pred  	%p261, %p259, %p260;
	@%p261 bra 	$L__BB1_62;
	min.s64 	%rd440, %rd56, %rd440;
	mov.b16 	%rs391, 1;
	bra.uni 	$L__BB1_63;
$L__BB1_62:
	setp.eq.s16 	%p262, %rs306, 0;
	selp.b16 	%rs391, %rs43, %rs391, %p262;
	selp.b64 	%rd440, %rd56, %rd440, %p262;
$L__BB1_63:
	setp.ne.s32 	%p263, %r211, 0;
	@%p263 bra 	$L__BB1_65;
	shr.u32 	%r325, %r1, 1;
	and.b32  	%r326, %r325, 496;
	mov.u32 	%r327, _ZZN3cub18CUB_300001_SM_10006detail6reduce28DeviceReduceSingleTileKernelINS2_10policy_hubIN4cuda3std3__45tupleIJblEEEjN6thrust24THRUST_300001_SM_1000_NS8cuda_cub9__find_if7functorIS9_EEE10Policy1000ENSB_12zip_iteratorINS8_IJNSD_26transform_input_iterator_tIbNSC_6detail35transform_pair_of_input_iterators_tIbNSB_6detail15normal_iteratorINSB_10device_ptrIfEEEESQ_NS7_8equal_toIfEEEENS7_10__not_fn_tINS7_10__identityEEEEENSB_17counting_iteratorIlNSB_11use_defaultESZ_SZ_EEEEEEEPS9_jSF_S9_S9_SV_EEvT0_T1_T2_T3_T4_T6_E12temp_storage;
	add.s32 	%r328, %r327, %r326;
	st.shared.u8 	[%r328+8], %rs391;
	st.shared.u64 	[%r328+16], %rd440;
$L__BB1_65:
	bar.sync 	0;
	setp.ne.s32 	%p264, %r1, 0;
	@%p264 bra 	$L__BB1_125;
	setp.lt.u32 	%p265, %r44, 33;
	@%p265 bra 	$L__BB1_68;
	ld.shared.u8 	%rs310, [_ZZN3cub18CUB_300001_SM_10006detail6reduce28DeviceReduceSingleTileKernelINS2_10policy_hubIN4cuda3std3__45tupleIJblEEEjN6thrust24THRUST_300001_SM_1000_NS8cuda_cub9__find_if7functorIS9_EEE10Policy1000ENSB_12zip_iteratorINS8_IJNSD_26transform_input_iterator_tIbNSC_6detail35transform_pair_of_input_iterators_tIbNSB_6detail15normal_iteratorINSB_10device_ptrIfEEEESQ_NS7_8equal_toIfEEEENS7_10__not_fn_tINS7_10__identityEEEEENSB_17counting_iteratorIlNSB_11use_defaultESZ_SZ_EEEEEEEPS9_jSF_S9_S9_SV_EEvT0_T1_T2_T3_T4_T6_E12temp_storage+24];
	ld.shared.u64 	%rd380, [_ZZN3cub18CUB_300001_SM_10006detail6reduce28DeviceReduceSingleTileKernelINS2_10policy_hubIN4cuda3std3__45tupleIJblEEEjN6thrust24THRUST_300001_SM_1000_NS8cuda_cub9__find_if7functorIS9_EEE10Policy1000ENSB_12zip_iteratorINS8_IJNSD_26transform_input_iterator_tIbNSC_6detail35transform_pair_of_input_iterators_tIbNSB_6detail15normal_iteratorINSB_10device_ptrIfEEEESQ_NS7_8equal_toIfEEEENS7_10__not_fn_tINS7_10__identityEEEEENSB_17counting_iteratorIlNSB_11use_defaultESZ_SZ_EEEEEEEPS9_jSF_S9_S9_SV_EEvT0_T1_T2_T3_T4_T6_E12temp_storage+32];
	and.b16  	%rs311, %rs391, 255;
	setp.eq.s16 	%p266, %rs311, 0;
	setp.eq.s16 	%p267, %rs310, 0;
	min.s64 	%rd381, %rd380, %rd440;
	selp.b16 	%rs312, %rs391, 1, %p267;
	selp.b16 	%rs391, %rs310, %rs312, %p266;
	selp.b64 	%rd382, %rd440, %rd381, %p267;
	selp.b64 	%rd440, %rd380, %rd382, %p266;
$L__BB1_68:
	setp.lt.u32 	%p268, %r44, 65;
	@%p268 bra 	$L__BB1_70;
	ld.shared.u8 	%rs313, [_ZZN3cub18CUB_300001_SM_10006detail6reduce28DeviceReduceSingleTileKernelINS2_10policy_hubIN4cuda3std3__45tupleIJblEEEjN6thrust24THRUST_300001_SM_1000_NS8cuda_cub9__find_if7functorIS9_EEE10Policy1000ENSB_12zip_iteratorINS8_IJNSD_26transform_input_iterator_tIbNSC_6detail35transform_pair_of_input_iterators_tIbNSB_6detail15normal_iteratorINSB_10device_ptrIfEEEESQ_NS7_8equal_toIfEEEENS7_10__not_fn_tINS7_10__identityEEEEENSB_17counting_iteratorIlNSB_11use_defaultESZ_SZ_EEEEEEEPS9_jSF_S9_S9_SV_EEvT0_T1_T2_T3_T4_T6_E12temp_storage+40];
	ld.shared.u64 	%rd383, [_ZZN3cub18CUB_300001_SM_10006detail6reduce28DeviceReduceSingleTileKernelINS2_10policy_hubIN4cuda3std3__45tupleIJblEEEjN6thrust24THRUST_300001_SM_1000_NS8cuda_cub9__find_if7functorIS9_EEE10Policy1000ENSB_12zip_iteratorINS8_IJNSD_26transform_input_iterator_tIbNSC_6detail35transform_pair_of_input_iterators_tIbNSB_6detail15normal_iteratorINSB_10device_ptrIfEEEESQ_NS7_8equal_toIfEEEENS7_10__not_fn_tINS7_10__identityEEEEENSB_17counting_iteratorIlNSB_11use_defaultESZ_SZ_EEEEEEEPS9_jSF_S9_S9_SV_EEvT0_T1_T2_T3_T4_T6_E12temp_storage+48];
	and.b16  	%rs314, %rs391, 255;
	setp.eq.s16 	%p269, %rs314, 0;
	setp.eq.s16 	%p270, %rs313, 0;
	min.s64 	%rd384, %rd383, %rd440;
	selp.b16 	%rs315, %rs391, 1, %p270;
	selp.b16 	%rs391, %rs313, %rs315, %p269;
	selp.b64 	%rd385, %rd440, %rd384, %p270;
	selp.b64 	%rd440, %rd383, %rd385, %p269;
$L__BB1_70:
	setp.lt.u32 	%p271, %r44, 97;
	@%p271 bra 	$L__BB1_72;
	ld.shared.u8 	%rs316, [_ZZN3cub18CUB_300001_SM_10006detail6reduce28DeviceReduceSingleTileKernelINS2_10policy_hubIN4cuda3std3__45tupleIJblEEEjN6thrust24THRUST_300001_SM_1000_NS8cuda_cub9__find_if7functorIS9_EEE10Policy1000ENSB_12zip_iteratorINS8_IJNSD_26transform_input_iterator_tIbNSC_6detail35transform_pair_of_input_iterators_tIbNSB_6detail15normal_iteratorINSB_10device_ptrIfEEEESQ_NS7_8equal_toIfEEEENS7_10__not_fn_tINS7_10__identityEEEEENSB_17counting_iteratorIlNSB_11use_defaultESZ_SZ_EEEEEEEPS9_jSF_S9_S9_SV_EEvT0_T1_T2_T3_T4_T6_E12temp_storage+56];
	ld.shared.u64 	%rd386, [_ZZN3cub18CUB_300001_SM_10006detail6reduce28DeviceReduceSingleTileKernelINS2_10policy_hubIN4cuda3std3__45tupleIJblEEEjN6thrust24THRUST_300001_SM_1000_NS8cuda_cub9__find_if7functorIS9_EEE10Policy1000ENSB_12zip_iteratorINS8_IJNSD_26transform_input_iterator_tIbNSC_6detail35transform_pair_of_input_iterators_tIbNSB_6detail15normal_iteratorINSB_10device_ptrIfEEEESQ_NS7_8equal_toIfEEEENS7_10__not_fn_tINS7_10__identityEEEEENSB_17counting_iteratorIlNSB_11use_defaultESZ_SZ_EEEEEEEPS9_jSF_S9_S9_SV_EEvT0_T1_T2_T3_T4_T6_E12temp_storage+64];
	and.b16  	%rs317, %rs391, 255;
	setp.eq.s16 	%p272, %rs317, 0;
	setp.eq.s16 	%p273, %rs316, 0;
	min.s64 	%rd387, %rd386, %rd440;
	selp.b16 	%rs318, %rs391, 1, %p273;
	selp.b16 	%rs391, %rs316, %rs318, %p272;
	selp.b64 	%rd388, %rd440, %rd387, %p273;
	selp.b64 	%rd440, %rd386, %rd388, %p272;
$L__BB1_72:
	setp.lt.u32 	%p274, %r44, 129;
	@%p274 bra 	$L__BB1_74;
	ld.shared.u8 	%rs319, [_ZZN3cub18CUB_300001_SM_10006detail6reduce28DeviceReduceSingleTileKernelINS2_10policy_hubIN4cuda3std3__45tupleIJblEEEjN6thrust24THRUST_300001_SM_1000_NS8cuda_cub9__find_if7functorIS9_EEE10Policy1000ENSB_12zip_iteratorINS8_IJNSD_26transform_input_iterator_tIbNSC_6detail35transform_pair_of_input_iterators_tIbNSB_6detail15normal_iteratorINSB_10device_ptrIfEEEESQ_NS7_8equal_toIfEEEENS7_10__not_fn_tINS7_10__identityEEEEENSB_17counting_iteratorIlNSB_11use_defaultESZ_SZ_EEEEEEEPS9_jSF_S9_S9_SV_EEvT0_T1_T2_T3_T4_T6_E12temp_storage+72];
	ld.shared.u64 	%rd389, [_ZZN3cub18CUB_300001_SM_10006detail6reduce28DeviceReduceSingleTileKernelINS2_10policy_hubIN4cuda3std3__45tupleIJblEEEjN6thrust24THRUST_300001_SM_1000_NS8cuda_cub9__find_if7functorIS9_EEE10Policy1000ENSB_12zip_iteratorINS8_IJNSD_26transform_input_iterator_tIbNSC_6detail35transform_pair_of_input_iterators_tIbNSB_6detail15normal_iteratorINSB_10device_ptrIfEEEESQ_NS7_8equal_toIfEEEENS7_10__not_fn_tINS7_10__identityEEEEENSB_17counting_iteratorIlNSB_11use_defaultESZ_SZ_EEEEEEEPS9_jSF_S9_S9_SV_EEvT0_T1_T2_T3_T4_T6_E12temp_storage+80];
	and.b16  	%rs320, %rs391, 255;
	setp.eq.s16 	%p275, %rs320, 0;
	setp.eq.s16 	%p276, %rs319, 0;
	min.s64 	%rd390, %rd389, %rd440;
	selp.b16 	%rs321, %rs391, 1, %p276;
	selp.b16 	%rs391, %rs319, %rs321, %p275;
	selp.b64 	%rd391, %rd440, %rd390, %p276;
	selp.b64 	%rd440, %rd389, %rd391, %p275;
$L__BB1_74:
	setp.lt.u32 	%p277, %r44, 161;
	@%p277 bra 	$L__BB1_76;
	ld.shared.u8 	%rs322, [_ZZN3cub18CUB_300001_SM_10006detail6reduce28DeviceReduceSingleTileKernelINS2_10policy_hubIN4cuda3std3__45tupleIJblEEEjN6thrust24THRUST_300001_SM_1000_NS8cuda_cub9__find_if7functorIS9_EEE10Policy1000ENSB_12zip_iteratorINS8_IJNSD_26transform_input_iterator_tIbNSC_6detail35transform_pair_of_input_iterators_tIbNSB_6detail15normal_iteratorINSB_10device_ptrIfEEEESQ_NS7_8equal_toIfEEEENS7_10__not_fn_tINS7_10__identityEEEEENSB_17counting_iteratorIlNSB_11use_defaultESZ_SZ_EEEEEEEPS9_jSF_S9_S9_SV_EEvT0_T1_T2_T3_T4_T6_E12temp_storage+88];
	ld.shared.u64 	%rd392, [_ZZN3cub18CUB_300001_SM_10006detail6reduce28DeviceReduceSingleTileKernelINS2_10policy_hubIN4cuda3std3__45tupleIJblEEEjN6thrust24THRUST_300001_SM_1000_NS8cuda_cub9__find_if7functorIS9_EEE10Policy1000ENSB_12zip_iteratorINS8_IJNSD_26transform_input_iterator_tIbNSC_6detail35transform_pair_of_input_iterators_tIbNSB_6detail15normal_iteratorINSB_10device_ptrIfEEEESQ_NS7_8equal_toIfEEEENS7_10__not_fn_tINS7_10__identityEEEEENSB_17counting_iteratorIlNSB_11use_defaultESZ_SZ_EEEEEEEPS9_jSF_S9_S9_SV_EEvT0_T1_T2_T3_T4_T6_E12temp_storage+96];
	and.b16  	%rs323, %rs391, 255;
	setp.eq.s16 	%p278, %rs323, 0;
	setp.eq.s16 	%p279, %rs322, 0;
	min.s64 	%rd393, %rd392, %rd440;
	selp.b16 	%rs324, %rs391, 1, %p279;
	selp.b16 	%rs391, %rs322, %rs324, %p278;
	selp.b64 	%rd394, %rd440, %rd393, %p279;
	selp.b64 	%rd440, %rd392, %rd394, %p278;
$L__BB1_76:
	setp.lt.u32 	%p280, %r44, 193;
	@%p280 bra 	$L__BB1_78;
	ld.shared.u8 	%rs325, [_ZZN3cub18CUB_300001_SM_10006detail6reduce28DeviceReduceSingleTileKernelINS2_10policy_hubIN4cuda3std3__45tupleIJblEEEjN6thrust24THRUST_300001_SM_1000_NS8cuda_cub9__find_if7functorIS9_EEE10Policy1000ENSB_12zip_iteratorINS8_IJNSD_26transform_input_iterator_tIbNSC_6detail35transform_pair_of_input_iterators_tIbNSB_6detail15normal_iteratorINSB_10device_ptrIfEEEESQ_NS7_8equal_toIfEEEENS7_10__not_fn_tINS7_10__identityEEEEENSB_17counting_iteratorIlNSB_11use_defaultESZ_SZ_EEEEEEEPS9_jSF_S9_S9_SV_EEvT0_T1_T2_T3_T4_T6_E12temp_storage+104];
	ld.shared.u64 	%rd395, [_ZZN3cub18CUB_300001_SM_10006detail6reduce28DeviceReduceSingleTileKernelINS2_10policy_hubIN4cuda3std3__45tupleIJblEEEjN6thrust24THRUST_300001_SM_1000_NS8cuda_cub9__find_if7functorIS9_EEE10Policy1000ENSB_12zip_iteratorINS8_IJNSD_26transform_input_iterator_tIbNSC_6detail35transform_pair_of_input_iterators_tIbNSB_6detail15normal_iteratorINSB_10device_ptrIfEEEESQ_NS7_8equal_toIfEEEENS7_10__not_fn_tINS7_10__identityEEEEENSB_17counting_iteratorIlNSB_11use_defaultESZ_SZ_EEEEEEEPS9_jSF_S9_S9_SV_EEvT0_T1_T2_T3_T4_T6_E12temp_storage+112];
	and.b16  	%rs326, %rs391, 255;
	setp.eq.s16 	%p281, %rs326, 0;
	setp.eq.s16 	%p282, %rs325, 0;
	min.s64 	%rd396, %rd395, %rd440;
	selp.b16 	%rs327, %rs391, 1, %p282;
	selp.b16 	%rs391, %rs325, %rs327, %p281;
	selp.b64 	%rd397, %rd440, %rd396, %p282;
	selp.b64 	%rd440, %rd395, %rd397, %p281;
$L__BB1_78:
	setp.lt.u32 	%p283, %r44, 225;
	@%p283 bra 	$L__BB1_125;
	ld.shared.u8 	%rs328, [_ZZN3cub18CUB_300001_SM_10006detail6reduce28DeviceReduceSingleTileKernelINS2_10policy_hubIN4cuda3std3__45tupleIJblEEEjN6thrust24THRUST_300001_SM_1000_NS8cuda_cub9__find_if7functorIS9_EEE10Policy1000ENSB_12zip_iteratorINS8_IJNSD_26transform_input_iterator_tIbNSC_6detail35transform_pair_of_input_iterators_tIbNSB_6detail15normal_iteratorINSB_10device_ptrIfEEEESQ_NS7_8equal_toIfEEEENS7_10__not_fn_tINS7_10__identityEEEEENSB_17counting_iteratorIlNSB_11use_defaultESZ_SZ_EEEEEEEPS9_jSF_S9_S9_SV_EEvT0_T1_T2_T3_T4_T6_E12temp_storage+120];
	ld.shared.u64 	%rd398, [_ZZN3cub18CUB_300001_SM_10006detail6reduce28DeviceReduceSingleTileKernelINS2_10policy_hubIN4cuda3std3__45tupleIJblEEEjN6thrust24THRUST_300001_SM_1000_NS8cuda_cub9__find_if7functorIS9_EEE10Policy1000ENSB_12zip_iteratorINS8_IJNSD_26transform_input_iterator_tIbNSC_6detail35transform_pair_of_input_iterators_tIbNSB_6detail15normal_iteratorINSB_10device_ptrIfEEEESQ_NS7_8equal_toIfEEEENS7_10__not_fn_tINS7_10__identityEEEEENSB_17counting_iteratorIlNSB_11use_defaultESZ_SZ_EEEEEEEPS9_jSF_S9_S9_SV_EEvT0_T1_T2_T3_T4_T6_E12temp_storage+128];
	and.b16  	%rs329, %rs391, 255;
	setp.eq.s16 	%p284, %rs329, 0;
	setp.eq.s16 	%p285, %rs328, 0;
	min.s64 	%rd399, %rd398, %rd440;
	selp.b16 	%rs330, %rs391, 1, %p285;
	selp.b16 	%rs391, %rs328, %rs330, %p284;
	selp.b64 	%rd400, %rd440, %rd399, %p285;
	selp.b64 	%rd440, %rd398, %rd400, %p284;
	bra.uni 	$L__BB1_125;
$L__BB1_80:
	mov.u32 	%r20, %tid.x;
	cvt.u64.u32 	%rd73, %r20;
	mul.wide.u32 	%rd122, %r20, 4;
	add.s64 	%rd74, %rd2, %rd122;
	add.s64 	%rd75, %rd3, %rd122;
	ld.global.f32 	%f9, [%rd74];
	ld.global.f32 	%f10, [%rd75];
	setp.eq.f32 	%p3, %f9, %f10;
	add.s32 	%r66, %r20, 256;
	cvt.u64.u32 	%rd123, %r66;
	ld.global.f32 	%f11, [%rd74+1024];
	ld.global.f32 	%f13, [%rd75+1024];
	setp.eq.f32 	%p4, %f11, %f13;
	add.s32 	%r67, %r20, 512;
	cvt.u64.u32 	%rd124, %r67;
	add.s64 	%rd125, %rd119, %rd124;
	ld.global.f32 	%f15, [%rd74+2048];
	ld.global.f32 	%f16, [%rd75+2048];
	setp.eq.f32 	%p5, %f15, %f16;
	add.s64 	%rd126, %rd125, 256;
	ld.global.f32 	%f17, [%rd74+3072];
	ld.global.f32 	%f18, [%rd75+3072];
	setp.neu.f32 	%p7, %f17, %f18;
	and.pred  	%p9, %p3, %p4;
	selp.b64 	%rd127, %rd123, %rd73, %p3;
	add.s64 	%rd128, %rd119, %rd127;
	min.s64 	%rd129, %rd125, %rd128;
	and.pred  	%p10, %p9, %p5;
	selp.b64 	%rd130, %rd128, %rd129, %p5;
	selp.b64 	%rd131, %rd125, %rd130, %p9;
	min.s64 	%rd132, %rd126, %rd131;
	not.pred 	%p11, %p10;
	or.pred  	%p12, %p11, %p7;
	selp.u16 	%rs391, 1, 0, %p12;
	selp.b64 	%rd133, %rd132, %rd131, %p7;
	selp.b64 	%rd440, %rd126, %rd133, %p10;
	add.s32 	%r21, %r44, -1024;
	setp.lt.u32 	%p13, %r21, 1024;
	mov.b32 	%r448, 1024;
	@%p13 bra 	$L__BB1_88;
	mov.b32 	%r448, 1024;
$L__BB1_82:
	cvt.u64.u32 	%rd134, %r448;
	add.s64 	%rd135, %rd73, %rd134;
	mul.wide.u32 	%rd136, %r448, 4;
	add.s64 	%rd137, %rd74, %rd136;
	add.s64 	%rd138, %rd75, %rd136;
	add.s64 	%rd78, %rd135, %rd119;
	ld.global.f32 	%f1, [%rd137];
	ld.global.f32 	%f2, [%rd138];
	ld.global.f32 	%f3, [%rd137+1024];
	ld.global.f32 	%f4, [%rd138+1024];
	ld.global.f32 	%f5, [%rd137+2048];
	ld.global.f32 	%f6, [%rd138+2048];
	ld.global.f32 	%f7, [%rd137+3072];
	ld.global.f32 	%f8, [%rd138+3072];
	and.b16  	%rs111, %rs391, 255;
	setp.eq.s16 	%p14, %rs111, 0;
	@%p14 bra 	$L__BB1_85;
	setp.eq.f32 	%p15, %f1, %f2;
	@%p15 bra 	$L__BB1_86;
	min.s64 	%rd440, %rd78, %rd440;
	mov.b16 	%rs391, 1;
	bra.uni 	$L__BB1_86;
$L__BB1_85:
	setp.neu.f32 	%p16, %f1, %f2;
	selp.u16 	%rs391, 1, 0, %p16;
	mov.u64 	%rd440, %rd78;
$L__BB1_86:
	add.s64 	%rd139, %rd78, 256;
	add.s64 	%rd140, %rd78, 512;
	add.s64 	%rd141, %rd78, 768;
	setp.neu.f32 	%p17, %f7, %f8;
	setp.neu.f32 	%p18, %f5, %f6;
	setp.neu.f32 	%p19, %f3, %f4;
	and.b16  	%rs113, %rs391, 255;
	setp.eq.s16 	%p20, %rs113, 0;
	min.s64 	%rd142, %rd139, %rd440;
	selp.b16 	%rs114, 1, %rs391, %p19;
	selp.u16 	%rs115, 1, 0, %p19;
	selp.b16 	%rs116, %rs115, %rs114, %p20;
	and.b16  	%rs117, %rs116, 255;
	selp.b64 	%rd143, %rd142, %rd440, %p19;
	selp.b64 	%rd144, %rd139, %rd143, %p20;
	setp.eq.s16 	%p21, %rs117, 0;
	min.s64 	%rd145, %rd140, %rd144;
	selp.b16 	%rs118, 1, %rs116, %p18;
	selp.u16 	%rs119, 1, 0, %p18;
	selp.b16 	%rs120, %rs119, %rs118, %p21;
	and.b16  	%rs121, %rs120, 255;
	selp.b64 	%rd146, %rd145, %rd144, %p18;
	selp.b64 	%rd147, %rd140, %rd146, %p21;
	setp.eq.s16 	%p22, %rs121, 0;
	min.s64 	%rd148, %rd141, %rd147;
	selp.b16 	%rs122, 1, %rs120, %p17;
	selp.u16 	%rs123, 1, 0, %p17;
	selp.b16 	%rs391, %rs123, %rs122, %p22;
	selp.b64 	%rd149, %rd148, %rd147, %p17;
	selp.b64 	%rd440, %rd141, %rd149, %p22;
	sub.s32 	%r69, %r44, %r448;
	setp.lt.u32 	%p23, %r69, 1024;
	@%p23 bra 	$L__BB1_101;
	add.s32 	%r448, %r448, 1024;
	setp.le.u32 	%p24, %r448, %r21;
	@%p24 bra 	$L__BB1_82;
$L__BB1_88:
	setp.le.u32 	%p25, %r44, %r448;
	sub.s32 	%r70, %r44, %r448;
	setp.ge.s32 	%p26, %r20, %r70;
	or.pred  	%p27, %p25, %p26;
	@%p27 bra 	$L__BB1_101;
	not.b32 	%r72, %r20;
	add.s32 	%r73, %r44, %r72;
	sub.s32 	%r25, %r73, %r448;
	shr.u32 	%r74, %r25, 8;
	add.s32 	%r26, %r74, 1;
	and.b32  	%r27, %r26, 7;
	setp.lt.u32 	%p28, %r25, 1792;
	mov.u32 	%r453, %r20;
	@%p28 bra 	$L__BB1_93;
	or.b32  	%r451, %r20, 1024;
	add.s32 	%r450, %r20, %r448;
	and.b32  	%r75, %r26, 33554424;
	neg.s32 	%r449, %r75;
$L__BB1_91:
	.pragma "nounroll";
	cvt.u64.u32 	%rd151, %r450;
	mul.wide.u32 	%rd152, %r450, 4;
	add.s64 	%rd153, %rd2, %rd152;
	add.s64 	%rd154, %rd3, %rd152;
	add.s64 	%rd155, %rd119, %rd151;
	ld.global.f32 	%f19, [%rd153];
	ld.global.f32 	%f20, [%rd154];
	setp.neu.f32 	%p29, %f19, %f20;
	selp.u16 	%rs125, 1, 0, %p29;
	and.b16  	%rs126, %rs391, 255;
	setp.ne.s16 	%p31, %rs126, 0;
	and.pred  	%p32, %p31, %p29;
	min.s64 	%rd156, %rd155, %rd440;
	setp.eq.s16 	%p33, %rs126, 0;
	selp.b16 	%rs127, %rs125, %rs391, %p33;
	selp.b64 	%rd157, %rd155, %rd440, %p33;
	selp.b16 	%rs128, 1, %rs127, %p32;
	and.b16  	%rs129, %rs128, 255;
	selp.b64 	%rd158, %rd156, %rd157, %p32;
	add.s32 	%r76, %r450, 256;
	cvt.u64.u32 	%rd159, %r76;
	mul.wide.u32 	%rd160, %r76, 4;
	add.s64 	%rd161, %rd2, %rd160;
	add.s64 	%rd162, %rd3, %rd160;
	add.s64 	%rd163, %rd119, %rd159;
	ld.global.f32 	%f21, [%rd161];
	ld.global.f32 	%f22, [%rd162];
	setp.neu.f32 	%p34, %f21, %f22;
	selp.u16 	%rs130, 1, 0, %p34;
	setp.ne.s16 	%p36, %rs129, 0;
	and.pred  	%p37, %p36, %p34;
	min.s64 	%rd164, %rd163, %rd158;
	setp.eq.s16 	%p38, %rs129, 0;
	selp.b16 	%rs131, %rs130, %rs128, %p38;
	selp.b64 	%rd165, %rd163, %rd158, %p38;
	selp.b16 	%rs132, 1, %rs131, %p37;
	and.b16  	%rs133, %rs132, 255;
	selp.b64 	%rd166, %rd164, %rd165, %p37;
	add.s32 	%r77, %r450, 512;
	cvt.u64.u32 	%rd167, %r77;
	mul.wide.u32 	%rd168, %r77, 4;
	add.s64 	%rd169, %rd2, %rd168;
	add.s64 	%rd170, %rd3, %rd168;
	add.s64 	%rd171, %rd119, %rd167;
	ld.global.f32 	%f23, [%rd169];
	ld.global.f32 	%f24, [%rd170];
	setp.neu.f32 	%p39, %f23, %f24;
	selp.u16 	%rs134, 1, 0, %p39;
	setp.ne.s16 	%p41, %rs133, 0;
	and.pred  	%p42, %p41, %p39;
	min.s64 	%rd172, %rd171, %rd166;
	setp.eq.s16 	%p43, %rs133, 0;
	selp.b16 	%rs135, %rs134, %rs132, %p43;
	selp.b64 	%rd173, %rd171, %rd166, %p43;
	selp.b16 	%rs136, 1, %rs135, %p42;
	and.b16  	%rs137, %rs136, 255;
	selp.b64 	%rd174, %rd172, %rd173, %p42;
	add.s32 	%r78, %r450, 768;
	cvt.u64.u32 	%rd175, %r78;
	mul.wide.u32 	%rd176, %r78, 4;
	add.s64 	%rd177, %rd2, %rd176;
	add.s64 	%rd178, %rd3, %rd176;
	add.s64 	%rd179, %rd119, %rd175;
	ld.global.f32 	%f25, [%rd177];
	ld.global.f32 	%f26, [%rd178];
	setp.neu.f32 	%p44, %f25, %f26;
	selp.u16 	%rs138, 1, 0, %p44;
	setp.ne.s16 	%p46, %rs137, 0;
	and.pred  	%p47, %p46, %p44;
	min.s64 	%rd180, %rd179, %rd174;
	setp.eq.s16 	%p48, %rs137, 0;
	selp.b16 	%rs139, %rs138, %rs136, %p48;
	selp.b64 	%rd181, %rd179, %rd174, %p48;
	selp.b16 	%rs140, 1, %rs139, %p47;
	and.b16  	%rs141, %rs140, 255;
	selp.b64 	%rd182, %rd180, %rd181, %p47;
	add.s32 	%r79, %r450, 1024;
	cvt.u64.u32 	%rd183, %r79;
	mul.wide.u32 	%rd184, %r79, 4;
	add.s64 	%rd185, %rd2, %rd184;
	add.s64 	%rd186, %rd3, %rd184;
	add.s64 	%rd187, %rd119, %rd183;
	ld.global.f32 	%f27, [%rd185];
	ld.global.f32 	%f28, [%rd186];
	setp.neu.f32 	%p49, %f27, %f28;
	selp.u16 	%rs142, 1, 0, %p49;
	setp.ne.s16 	%p51, %rs141, 0;
	and.pred  	%p52, %p51, %p49;
	min.s64 	%rd188, %rd187, %rd182;
	setp.eq.s16 	%p53, %rs141, 0;
	selp.b16 	%rs143, %rs142, %rs140, %p53;
	selp.b64 	%rd189, %rd187, %rd182, %p53;
	selp.b16 	%rs144, 1, %rs143, %p52;
	and.b16  	%rs145, %rs144, 255;
	selp.b64 	%rd190, %rd188, %rd189, %p52;
	add.s32 	%r80, %r450, 1280;
	cvt.u64.u32 	%rd191, %r80;
	mul.wide.u32 	%rd192, %r80, 4;
	add.s64 	%rd193, %rd2, %rd192;
	add.s64 	%rd194, %rd3, %rd192;
	add.s64 	%rd195, %rd119, %rd191;
	ld.global.f32 	%f29, [%rd193];
	ld.global.f32 	%f30, [%rd194];
	setp.neu.f32 	%p54, %f29, %f30;
	selp.u16 	%rs146, 1, 0, %p54;
	setp.ne.s16 	%p56, %rs145, 0;
	and.pred  	%p57, %p56, %p54;
	min.s64 	%rd196, %rd195, %rd190;
	setp.eq.s16 	%p58, %rs145, 0;
	selp.b16 	%rs147, %rs146, %rs144, %p58;
	selp.b64 	%rd197, %rd195, %rd190, %p58;
	selp.b16 	%rs148, 1, %rs147, %p57;
	and.b16  	%rs149, %rs148, 255;
	selp.b64 	%rd198, %rd196, %rd197, %p57;
	add.s32 	%r81, %r450, 1536;
	cvt.u64.u32 	%rd199, %r81;
	mul.wide.u32 	%rd200, %r81, 4;
	add.s64 	%rd201, %rd2, %rd200;
	add.s64 	%rd202, %rd3, %rd200;
	add.s64 	%rd203, %rd119, %rd199;
	ld.global.f32 	%f31, [%rd201];
	ld.global.f32 	%f32, [%rd202];
	setp.neu.f32 	%p59, %f31, %f32;
	selp.u16 	%rs150, 1, 0, %p59;
	setp.ne.s16 	%p61, %rs149, 0;
	and.pred  	%p62, %p61, %p59;
	min.s64 	%rd204, %rd203, %rd198;
	setp.eq.s16 	%p63, %rs149, 0;
	selp.b16 	%rs151, %rs150, %rs148, %p63;
	selp.b64 	%rd205, %rd203, %rd198, %p63;
	selp.b16 	%rs152, 1, %rs151, %p62;
	and.b16  	%rs153, %rs152, 255;
	selp.b64 	%rd206, %rd204, %rd205, %p62;
	add.s32 	%r82, %r450, 1792;
	cvt.u64.u32 	%rd207, %r82;
	mul.wide.u32 	%rd208, %r82, 4;
	add.s64 	%rd209, %rd2, %rd208;
	add.s64 	%rd210, %rd3, %rd208;
	add.s64 	%rd211, %rd119, %rd207;
	ld.global.f32 	%f33, [%rd209];
	ld.global.f32 	%f34, [%rd210];
	setp.neu.f32 	%p64, %f33, %f34;
	selp.u16 	%rs154, 1, 0, %p64;
	setp.ne.s16 	%p66, %rs153, 0;
	and.pred  	%p67, %p66, %p64;
	min.s64 	%rd212, %rd211, %rd206;
	setp.eq.s16 	%p68, %rs153, 0;
	selp.b16 	%rs155, %rs154, %rs152, %p68;
	selp.b64 	%rd213, %rd211, %rd206, %p68;
	selp.b16 	%rs391, 1, %rs155, %p67;
	selp.b64 	%rd440, %rd212, %rd213, %p67;
	add.s32 	%r451, %r451, 2048;
	add.s32 	%r450, %r450, 2048;
	add.s32 	%r449, %r449, 8;
	setp.ne.s32 	%p69, %r449, 0;
	@%p69 bra 	$L__BB1_91;
	add.s32 	%r453, %r451, -1024;
$L__BB1_93:
	setp.eq.s32 	%p70, %r27, 0;
	@%p70 bra 	$L__BB1_101;
	setp.lt.u32 	%p71, %r27, 4;
	@%p71 bra 	$L__BB1_96;
	add.s32 	%r83, %r453, %r448;
	cvt.u64.u32 	%rd215, %r83;
	mul.wide.u32 	%rd216, %r83, 4;
	add.s64 	%rd217, %rd2, %rd216;
	add.s64 	%rd218, %rd3, %rd216;
	add.s64 	%rd219, %rd119, %rd215;
	ld.global.f32 	%f35, [%rd217];
	ld.global.f32 	%f36, [%rd218];
	setp.neu.f32 	%p72, %f35, %f36;
	selp.u16 	%rs157, 1, 0, %p72;
	and.b16  	%rs158, %rs391, 255;
	setp.ne.s16 	%p74, %rs158, 0;
	and.pred  	%p75, %p74, %p72;
	min.s64 	%rd220, %rd219, %rd440;
	setp.eq.s16 	%p76, %rs158, 0;
	selp.b16 	%rs159, %rs157, %rs391, %p76;
	selp.b64 	%rd221, %rd219, %rd440, %p76;
	selp.b16 	%rs160, 1, %rs159, %p75;
	and.b16  	%rs161, %rs160, 255;
	selp.b64 	%rd222, %rd220, %rd221, %p75;
	add.s32 	%r84, %r83, 256;
	cvt.u64.u32 	%rd223, %r84;
	mul.wide.u32 	%rd224, %r84, 4;
	add.s64 	%rd225, %rd2, %rd224;
	add.s64 	%rd226, %rd3, %rd224;
	add.s64 	%rd227, %rd119, %rd223;
	ld.global.f32 	%f37, [%rd225];
	ld.global.f32 	%f38, [%rd226];
	setp.neu.f32 	%p77, %f37, %f38;
	selp.u16 	%rs162, 1, 0, %p77;
	setp.ne.s16 	%p79, %rs161, 0;
	and.pred  	%p80, %p79, %p77;
	min.s64 	%rd228, %rd227, %rd222;
	setp.eq.s16 	%p81, %rs161, 0;
	selp.b16 	%rs163, %rs162, %rs160, %p81;
	selp.b64 	%rd229, %rd227, %rd222, %p81;
	selp.b16 	%rs164, 1, %rs163, %p80;
	and.b16  	%rs165, %rs164, 255;
	selp.b64 	%rd230, %rd228, %rd229, %p80;
	add.s32 	%r85, %r83, 512;
	cvt.u64.u32 	%rd231, %r85;
	mul.wide.u32 	%rd232, %r85, 4;
	add.s64 	%rd233, %rd2, %rd232;
	add.s64 	%rd234, %rd3, %rd232;
	add.s64 	%rd235, %rd119, %rd231;
	ld.global.f32 	%f39, [%rd233];
	ld.global.f32 	%f40, [%rd234];
	setp.neu.f32 	%p82, %f39, %f40;
	selp.u16 	%rs166, 1, 0, %p82;
	setp.ne.s16 	%p84, %rs165, 0;
	and.pred  	%p85, %p84, %p82;
	min.s64 	%rd236, %rd235, %rd230;
	setp.eq.s16 	%p86, %rs165, 0;
	selp.b16 	%rs167, %rs166, %rs164, %p86;
	selp.b64 	%rd237, %rd235, %rd230, %p86;
	selp.b16 	%rs168, 1, %rs167, %p85;
	and.b16  	%rs169, %rs168, 255;
	selp.b64 	%rd238, %rd236, %rd237, %p85;
	add.s32 	%r86, %r83, 768;
	cvt.u64.u32 	%rd239, %r86;
	mul.wide.u32 	%rd240, %r86, 4;
	add.s64 	%rd241, %rd2, %rd240;
	add.s64 	%rd242, %rd3, %rd240;
	add.s64 	%rd243, %rd119, %rd239;
	ld.global.f32 	%f41, [%rd241];
	ld.global.f32 	%f42, [%rd242];
	setp.neu.f32 	%p87, %f41, %f42;
	selp.u16 	%rs170, 1, 0, %p87;
	setp.ne.s16 	%p89, %rs169, 0;
	and.pred  	%p90, %p89, %p87;
	min.s64 	%rd244, %rd243, %rd238;
	setp.eq.s16 	%p91, %rs169, 0;
	selp.b16 	%rs171, %rs170, %rs168, %p91;
	selp.b64 	%rd245, %rd243, %rd238, %p91;
	selp.b16 	%rs391, 1, %rs171, %p90;
	selp.b64 	%rd440, %rd244, %rd245, %p90;
	add.s32 	%r453, %r453, 1024;
$L__BB1_96:
	and.b32  	%r87, %r26, 3;
	setp.eq.s32 	%p92, %r87, 0;
	@%p92 bra 	$L__BB1_101;
	setp.eq.s32 	%p93, %r87, 1;
	@%p93 bra 	$L__BB1_99;
	add.s32 	%r88, %r453, %r448;
	cvt.u64.u32 	%rd247, %r88;
	mul.wide.u32 	%rd248, %r88, 4;
	add.s64 	%rd249, %rd2, %rd248;
	add.s64 	%rd250, %rd3, %rd248;
	add.s64 	%rd251, %rd119, %rd247;
	ld.global.f32 	%f43, [%rd249];
	ld.global.f32 	%f44, [%rd250];
	setp.neu.f32 	%p94, %f43, %f44;
	selp.u16 	%rs173, 1, 0, %p94;
	and.b16  	%rs174, %rs391, 255;
	setp.ne.s16 	%p96, %rs174, 0;
	and.pred  	%p97, %p96, %p94;
	min.s64 	%rd252, %rd251, %rd440;
	setp.eq.s16 	%p98, %rs174, 0;
	selp.b16 	%rs175, %rs173, %rs391, %p98;
	selp.b64 	%rd253, %rd251, %rd440, %p98;
	selp.b16 	%rs176, 1, %rs175, %p97;
	and.b16  	%rs177, %rs176, 255;
	selp.b64 	%rd254, %rd252, %rd253, %p97;
	add.s32 	%r89, %r88, 256;
	cvt.u64.u32 	%rd255, %r89;
	mul.wide.u32 	%rd256, %r89, 4;
	add.s64 	%rd257, %rd2, %rd256;
	add.s64 	%rd258, %rd3, %rd256;
	add.s64 	%rd259, %rd119, %rd255;
	ld.global.f32 	%f45, [%rd257];
	ld.global.f32 	%f46, [%rd258];
	setp.neu.f32 	%p99, %f45, %f46;
	selp.u16 	%rs178, 1, 0, %p99;
	setp.ne.s16 	%p101, %rs177, 0;
	and.pred  	%p102, %p101, %p99;
	min.s64 	%rd260, %rd259, %rd254;
	setp.eq.s16 	%p103, %rs177, 0;
	selp.b16 	%rs179, %rs178, %rs176, %p103;
	selp.b64 	%rd261, %rd259, %rd254, %p103;
	selp.b16 	%rs391, 1, %rs179, %p102;
	selp.b64 	%rd440, %rd260, %rd261, %p102;
	add.s32 	%r453, %r453, 512;
$L__BB1_99:
	and.b32  	%r90, %r25, 256;
	setp.ne.s32 	%p104, %r90, 0;
	@%p104 bra 	$L__BB1_101;
	add.s32 	%r91, %r453, %r448;
	cvt.u64.u32 	%rd262, %r91;
	mul.wide.u32 	%rd263, %r91, 4;
	add.s64 	%rd264, %rd2, %rd263;
	add.s64 	%rd265, %rd3, %rd263;
	add.s64 	%rd266, %rd119, %rd262;
	ld.global.f32 	%f47, [%rd264];
	ld.global.f32 	%f48, [%rd265];
	setp.neu.f32 	%p105, %f47, %f48;
	selp.u16 	%rs180, 1, 0, %p105;
	and.b16  	%rs181, %rs391, 255;
	setp.ne.s16 	%p107, %rs181, 0;
	and.pred  	%p108, %p107, %p105;
	min.s64 	%rd267, %rd266, %rd440;
	setp.eq.s16 	%p109, %rs181, 0;
	selp.b16 	%rs182, %rs180, %rs391, %p109;
	selp.b64 	%rd268, %rd266, %rd440, %p109;
	selp.b16 	%rs391, 1, %rs182, %p108;
	selp.b64 	%rd440, %rd267, %rd268, %p108;
$L__BB1_101:
	// begin inline asm
	mov.u32 %r92, %laneid;
	// end inline asm
	cvt.u32.u16 	%r113, %rs391;
	and.b32  	%r94, %r113, 255;
	mov.b32 	%r110, 1;
	mov.b32 	%r111, 31;
	mov.b32 	%r112, -1;
	// begin inline asm
	shfl.sync.down.b32 %r93, %r94, %r110, %r111, %r112;
	// end inline asm
	// begin inline asm
	shfl.sync.down.b32 %r98, %r99, %r110, %r111, %r112;
	// end inline asm
	mov.b64 	{%r104, %r109}, %rd440;
	// begin inline asm
	shfl.sync.down.b32 %r103, %r104, %r110, %r111, %r112;
	// end inline asm
	// begin inline asm
	shfl.sync.down.b32 %r108, %r109, %r110, %r111, %r112;
	// end inline asm
	mov.b64 	%rd95, {%r103, %r108};
	cvt.u16.u32 	%rs77, %r93;
	setp.gt.s32 	%p110, %r92, 30;
	@%p110 bra 	$L__BB1_105;
	and.b16  	%rs183, %rs391, 255;
	setp.eq.s16 	%p111, %rs183, 0;
	and.b16  	%rs184, %rs77, 255;
	setp.eq.s16 	%p112, %rs184, 0;
	or.pred  	%p113, %p111, %p112;
	@%p113 bra 	$L__BB1_104;
	min.s64 	%rd440, %rd95, %rd440;
	mov.b16 	%rs391, 1;
	bra.uni 	$L__BB1_105;
$L__BB1_104:
	setp.eq.s16 	%p114, %rs183, 0;
	selp.b16 	%rs391, %rs77, %rs391, %p114;
	selp.b64 	%rd440, %rd95, %rd440, %p114;
$L__BB1_105:
	cvt.u32.u16 	%r134, %rs391;
	and.b32  	%r115, %r134, 255;
	mov.b32 	%r131, 2;
	mov.b32 	%r132, 31;
	mov.b32 	%r133, -1;
	// begin inline asm
	shfl.sync.down.b32 %r114, %r115, %r131, %r132, %r133;
	// end inline asm
	// begin inline asm
	shfl.sync.down.b32 %r119, %r120, %r131, %r132, %r133;
	// end inline asm
	mov.b64 	{%r125, %r130}, %rd440;
	// begin inline asm
	shfl.sync.down.b32 %r124, %r125, %r131, %r132, %r133;
	// end inline asm
	// begin inline asm
	shfl.sync.down.b32 %r129, %r130, %r131, %r132, %r133;
	// end inline asm
	mov.b64 	%rd99, {%r124, %r129};
	cvt.u16.u32 	%rs80, %r114;
	setp.gt.s32 	%p115, %r92, 29;
	@%p115 bra 	$L__BB1_109;
	and.b16  	%rs187, %rs391, 255;
	setp.eq.s16 	%p116, %rs187, 0;
	and.b16  	%rs188, %rs80, 255;
	setp.eq.s16 	%p117, %rs188, 0;
	or.pred  	%p118, %p116, %p117;
	@%p118 bra 	$L__BB1_108;
	min.s64 	%rd440, %rd99, %rd440;
	mov.b16 	%rs391, 1;
	bra.uni 	$L__BB1_109;
$L__BB1_108:
	setp.eq.s16 	%p119, %rs187, 0;
	selp.b16 	%rs391, %rs80, %rs391, %p119;
	selp.b64 	%rd440, %rd99, %rd440, %p119;
$L__BB1_109:
	cvt.u32.u16 	%r155, %rs391;
	and.b32  	%r136, %r155, 255;
	mov.b32 	%r152, 4;
	mov.b32 	%r153, 31;
	mov.b32 	%r154, -1;
	// begin inline asm
	shfl.sync.down.b32 %r135, %r136, %r152, %r153, %r154;
	// end inline asm
	// begin inline asm
	shfl.sync.down.b32 %r140, %r141, %r152, %r153, %r154;
	// end inline asm
	mov.b64 	{%r146, %r151}, %rd440;
	// begin inline asm
	shfl.sync.down.b32 %r145, %r146, %r152, %r153, %r154;
	// end inline asm
	// begin inline asm
	shfl.sync.down.b32 %r150, %r151, %r152, %r153, %r154;
	// end inline asm
	mov.b64 	%rd103, {%r145, %r150};
	cvt.u16.u32 	%rs83, %r135;
	setp.gt.s32 	%p120, %r92, 27;
	@%p120 bra 	$L__BB1_113;
	and.b16  	%rs191, %rs391, 255;
	setp.eq.s16 	%p121, %rs191, 0;
	and.b16  	%rs192, %rs83, 255;
	setp.eq.s16 	%p122, %rs192, 0;
	or.pred  	%p123, %p121, %p122;
	@%p123 bra 	$L__BB1_112;
	min.s64 	%rd440, %rd103, %rd440;
	mov.b16 	%rs391, 1;
	bra.uni 	$L__BB1_113;
$L__BB1_112:
	setp.eq.s16 	%p124, %rs191, 0;
	selp.b16 	%rs391, %rs83, %rs391, %p124;
	selp.b64 	%rd440, %rd103, %rd440, %p124;
$L__BB1_113:
	cvt.u32.u16 	%r176, %rs391;
	and.b32  	%r157, %r176, 255;
	mov.b32 	%r173, 8;
	mov.b32 	%r174, 31;
	mov.b32 	%r175, -1;
	// begin inline asm
	shfl.sync.down.b32 %r156, %r157, %r173, %r174, %r175;
	// end inline asm
	// begin inline asm
	shfl.sync.down.b32 %r161, %r162, %r173, %r174, %r175;
	// end inline asm
	mov.b64 	{%r167, %r172}, %rd440;
	// begin inline asm
	shfl.sync.down.b32 %r166, %r167, %r173, %r174, %r175;
	// end inline asm
	// begin inline asm
	shfl.sync.down.b32 %r171, %r172, %r173, %r174, %r175;
	// end inline asm
	mov.b64 	%rd107, {%r166, %r171};
	cvt.u16.u32 	%rs86, %r156;
	setp.gt.s32 	%p125, %r92, 23;
	@%p125 bra 	$L__BB1_117;
	and.b16  	%rs195, %rs391, 255;
	setp.eq.s16 	%p126, %rs195, 0;
	and.b16  	%rs196, %rs86, 255;
	setp.eq.s16 	%p127, %rs196, 0;
	or.pred  	%p128, %p126, %p127;
	@%p128 bra 	$L__BB1_116;
	min.s64 	%rd440, %rd107, %rd440;
	mov.b16 	%rs391, 1;
	bra.uni 	$L__BB1_117;
$L__BB1_116:
	setp.eq.s16 	%p129, %rs195, 0;
	selp.b16 	%rs391, %rs86, %rs391, %p129;
	selp.b64 	%rd440, %rd107, %rd440, %p129;
$L__BB1_117:
	cvt.u32.u16 	%r197, %rs391;
	and.b32  	%r178, %r197, 255;
	mov.b32 	%r194, 16;
	mov.b32 	%r195, 31;
	mov.b32 	%r196, -1;
	// begin inline asm
	shfl.sync.down.b32 %r177, %r178, %r194, %r195, %r196;
	// end inline asm
	// begin inline asm
	shfl.sync.down.b32 %r182, %r183, %r194, %r195, %r196;
	// end inline asm
	mov.b64 	{%r188, %r193}, %rd440;
	// begin inline asm
	shfl.sync.down.b32 %r187, %r188, %r194, %r195, %r196;
	// end inline asm
	// begin inline asm
	shfl.sync.down.b32 %r192, %r193, %r194, %r195, %r196;
	// end inline asm
	mov.b64 	%rd111, {%r187, %r192};
	cvt.u16.u32 	%rs89, %r177;
	setp.gt.s32 	%p130, %r92, 15;
	@%p130 bra 	$L__BB1_121;
	and.b16  	%rs199, %rs391, 255;
	setp.eq.s16 	%p131, %rs199, 0;
	and.b16  	%rs200, %rs89, 255;
	setp.eq.s16 	%p132, %rs200, 0;
	or.pred  	%p133, %p131, %p132;
	@%p133 bra 	$L__BB1_120;
	min.s64 	%rd440, %rd111, %rd440;
	mov.b16 	%rs391, 1;
	bra.uni 	$L__BB1_121;
$L__BB1_120:
	setp.eq.s16 	%p134, %rs199, 0;
	selp.b16 	%rs391, %rs89, %rs391, %p134;
	selp.b64 	%rd440, %rd111, %rd440, %p134;
$L__BB1_121:
	setp.ne.s32 	%p135, %r92, 0;
	@%p135 bra 	$L__BB1_123;
	shr.u32 	%r198, %r20, 1;
	and.b32  	%r199, %r198, 496;
	mov.u32 	%r200, _ZZN3cub18CUB_300001_SM_10006detail6reduce28DeviceReduceSingleTileKernelINS2_10policy_hubIN4cuda3std3__45tupleIJblEEEjN6thrust24THRUST_300001_SM_1000_NS8cuda_cub9__find_if7functorIS9_EEE10Policy1000ENSB_12zip_iteratorINS8_IJNSD_26transform_input_iterator_tIbNSC_6detail35transform_pair_of_input_iterators_tIbNSB_6detail15normal_iteratorINSB_10device_ptrIfEEEESQ_NS7_8equal_toIfEEEENS7_10__not_fn_tINS7_10__identityEEEEENSB_17counting_iteratorIlNSB_11use_defaultESZ_SZ_EEEEEEEPS9_jSF_S9_S9_SV_EEvT0_T1_T2_T3_T4_T6_E12temp_storage;
	add.s32 	%r201, %r200, %r199;
	st.shared.u8 	[%r201+8], %rs391;
	st.shared.u64 	[%r201+16], %rd440;
$L__BB1_123:
	bar.sync 	0;
	setp.ne.s32 	%p136, %r20, 0;
	@%p136 bra 	$L__BB1_125;
	ld.shared.u8 	%rs203, [_ZZN3cub18CUB_300001_SM_10006detail6reduce28DeviceReduceSingleTileKernelINS2_10policy_hubIN4cuda3std3__45tupleIJblEEEjN6thrust24THRUST_300001_SM_1000_NS8cuda_cub9__find_if7functorIS9_EEE10Policy1000ENSB_12zip_iteratorINS8_IJNSD_26transform_input_iterator_tIbNSC_6detail35transform_pair_of_input_iterators_tIbNSB_6detail15normal_iteratorINSB_10device_ptrIfEEEESQ_NS7_8equal_toIfEEEENS7_10__not_fn_tINS7_10__identityEEEEENSB_17counting_iteratorIlNSB_11use_defaultESZ_SZ_EEEEEEEPS9_jSF_S9_S9_SV_EEvT0_T1_T2_T3_T4_T6_E12temp_storage+24];
	ld.shared.u64 	%rd269, [_ZZN3cub18CUB_300001_SM_10006detail6reduce28DeviceReduceSingleTileKernelINS2_10policy_hubIN4cuda3std3__45tupleIJblEEEjN6thrust24THRUST_300001_SM_1000_NS8cuda_cub9__find_if7functorIS9_EEE10Policy1000ENSB_12zip_iteratorINS8_IJNSD_26transform_input_iterator_tIbNSC_6detail35transform_pair_of_input_iterators_tIbNSB_6detail15normal_iteratorINSB_10device_ptrIfEEEESQ_NS7_8equal_toIfEEEENS7_10__not_fn_tINS7_10__identityEEEEENSB_17counting_iteratorIlNSB_11use_defaultESZ_SZ_EEEEEEEPS9_jSF_S9_S9_SV_EEvT0_T1_T2_T3_T4_T6_E12temp_storage+32];
	and.b16  	%rs204, %rs391, 255;
	setp.eq.s16 	%p137, %rs204, 0;
	setp.eq.s16 	%p138, %rs203, 0;
	min.s64 	%rd270, %rd269, %rd440;
	selp.b16 	%rs205, %rs391, 1, %p138;
	selp.b16 	%rs206, %rs203, %rs205, %p137;
	and.b16  	%rs207, %rs206, 255;
	selp.b64 	%rd271, %rd440, %rd270, %p138;
	selp.b64 	%rd272, %rd269, %rd271, %p137;
	ld.shared.u8 	%rs208, [_ZZN3cub18CUB_300001_SM_10006detail6reduce28DeviceReduceSingleTileKernelINS2_10policy_hubIN4cuda3std3__45tupleIJblEEEjN6thrust24THRUST_300001_SM_1000_NS8cuda_cub9__find_if7functorIS9_EEE10Policy1000ENSB_12zip_iteratorINS8_IJNSD_26transform_input_iterator_tIbNSC_6detail35transform_pair_of_input_iterators_tIbNSB_6detail15normal_iteratorINSB_10device_ptrIfEEEESQ_NS7_8equal_toIfEEEENS7_10__not_fn_tINS7_10__identityEEEEENSB_17counting_iteratorIlNSB_11use_defaultESZ_SZ_EEEEEEEPS9_jSF_S9_S9_SV_EEvT0_T1_T2_T3_T4_T6_E12temp_storage+40];
	ld.shared.u64 	%rd273, [_ZZN3cub18CUB_300001_SM_10006detail6reduce28DeviceReduceSingleTileKernelINS2_10policy_hubIN4cuda3std3__45tupleIJblEEEjN6thrust24THRUST_300001_SM_1000_NS8cuda_cub9__find_if7functorIS9_EEE10Policy1000ENSB_12zip_iteratorINS8_IJNSD_26transform_input_iterator_tIbNSC_6detail35transform_pair_of_input_iterators_tIbNSB_6detail15normal_iteratorINSB_10device_ptrIfEEEESQ_NS7_8equal_toIfEEEENS7_10__not_fn_tINS7_10__identityEEEEENSB_17counting_iteratorIlNSB_11use_defaultESZ_SZ_EEEEEEEPS9_jSF_S9_S9_SV_EEvT0_T1_T2_T3_T4_T6_E12temp_storage+48];
	setp.eq.s16 	%p139, %rs207, 0;
	setp.eq.s16 	%p140, %rs208, 0;
	min.s64 	%rd274, %rd273, %rd272;
	selp.b16 	%rs209, %rs206, 1, %p140;
	selp.b16 	%rs210, %rs208, %rs209, %p139;
	and.b16  	%rs211, %rs210, 255;
	selp.b64 	%rd275, %rd272, %rd274, %p140;
	selp.b64 	%rd276, %rd273, %rd275, %p139;
	ld.shared.u8 	%rs212, [_ZZN3cub18CUB_300001_SM_10006detail6reduce28DeviceReduceSingleTileKernelINS2_10policy_hubIN4cuda3std3__45tupleIJblEEEjN6thrust24THRUST_300001_SM_1000_NS8cuda_cub9__find_if7functorIS9_EEE10Policy1000ENSB_12zip_iteratorINS8_IJNSD_26transform_input_iterator_tIbNSC_6detail35transform_pair_of_input_iterators_tIbNSB_6detail15normal_iteratorINSB_10device_ptrIfEEEESQ_NS7_8equal_toIfEEEENS7_10__not_fn_tINS7_10__identityEEEEENSB_17counting_iteratorIlNSB_11use_defaultESZ_SZ_EEEEEEEPS9_jSF_S9_S9_SV_EEvT0_T1_T2_T3_T4_T6_E12temp_storage+56];
	ld.shared.u64 	%rd277, [_ZZN3cub18CUB_300001_SM_10006detail6reduce28DeviceReduceSingleTileKernelINS2_10policy_hubIN4cuda3std3__45tupleIJblEEEjN6thrust24THRUST_300001_SM_1000_NS8cuda_cub9__find_if7functorIS9_EEE10Policy1000ENSB_12zip_iteratorINS8_IJNSD_26transform_input_iterator_tIbNSC_6detail35transform_pair_of_input_iterators_tIbNSB_6detail15normal_iteratorINSB_10device_ptrIfEEEESQ_NS7_8equal_toIfEEEENS7_10__not_fn_tINS7_10__identityEEEEENSB_17counting_iteratorIlNSB_11use_defaultESZ_SZ_EEEEEEEPS9_jSF_S9_S9_SV_EEvT0_T1_T2_T3_T4_T6_E12temp_storage+64];
	setp.eq.s16 	%p141, %rs211, 0;
	setp.eq.s16 	%p142, %rs212, 0;
	min.s64 	%rd278, %rd277, %rd276;
	selp.b16 	%rs213, %rs210, 1, %p142;
	selp.b16 	%rs214, %rs212, %rs213, %p141;
	and.b16  	%rs215, %rs214, 255;
	selp.b64 	%rd279, %rd276, %rd278, %p142;
	selp.b64 	%rd280, %rd277, %rd279, %p141;
	ld.shared.u8 	%rs216, [_ZZN3cub18CUB_300001_SM_10006detail6reduce28DeviceReduceSingleTileKernelINS2_10policy_hubIN4cuda3std3__45tupleIJblEEEjN6thrust24THRUST_300001_SM_1000_NS8cuda_cub9__find_if7functorIS9_EEE10Policy1000ENSB_12zip_iteratorINS8_IJNSD_26transform_input_iterator_tIbNSC_6detail35transform_pair_of_input_iterators_tIbNSB_6detail15normal_iteratorINSB_10device_ptrIfEEEESQ_NS7_8equal_toIfEEEENS7_10__not_fn_tINS7_10__identityEEEEENSB_17counting_iteratorIlNSB_11use_defaultESZ_SZ_EEEEEEEPS9_jSF_S9_S9_SV_EEvT0_T1_T2_T3_T4_T6_E12temp_storage+72];
	ld.shared.u64 	%rd281, [_ZZN3cub18CUB_300001_SM_10006detail6reduce28DeviceReduceSingleTileKernelINS2_10policy_hubIN4cuda3std3__45tupleIJblEEEjN6thrust24THRUST_300001_SM_1000_NS8cuda_cub9__find_if7functorIS9_EEE10Policy1000ENSB_12zip_iteratorINS8_IJNSD_26transform_input_iterator_tIbNSC_6detail35transform_pair_of_input_iterators_tIbNSB_6detail15normal_iteratorINSB_10device_ptrIfEEEESQ_NS7_8equal_toIfEEEENS7_10__not_fn_tINS7_10__identityEEEEENSB_17counting_iteratorIlNSB_11use_defaultESZ_SZ_EEEEEEEPS9_jSF_S9_S9_SV_EEvT0_T1_T2_T3_T4_T6_E12temp_storage+80];
	setp.eq.s16 	%p143, %rs215, 0;
	setp.eq.s16 	%p144, %rs216, 0;
	min.s64 	%rd282, %rd281, %rd280;
	selp.b16 	%rs217, %rs214, 1, %p144;
	selp.b16 	%rs218, %rs216, %rs217, %p143;
	and.b16  	%rs219, %rs218, 255;
	selp.b64 	%rd283, %rd280, %rd282, %p144;
	selp.b64 	%rd284, %rd281, %rd283, %p143;
	ld.shared.u8 	%rs220, [_ZZN3cub18CUB_300001_SM_10006detail6reduce28DeviceReduceSingleTileKernelINS2_10policy_hubIN4cuda3std3__45tupleIJblEEEjN6thrust24THRUST_300001_SM_1000_NS8cuda_cub9__find_if7functorIS9_EEE10Policy1000ENSB_12zip_iteratorINS8_IJNSD_26transform_input_iterator_tIbNSC_6detail35transform_pair_of_input_iterators_tIbNSB_6detail15normal_iteratorINSB_10device_ptrIfEEEESQ_NS7_8equal_toIfEEEENS7_10__not_fn_tINS7_10__identityEEEEENSB_17counting_iteratorIlNSB_11use_defaultESZ_SZ_EEEEEEEPS9_jSF_S9_S9_SV_EEvT0_T1_T2_T3_T4_T6_E12temp_storage+88];
	ld.shared.u64 	%rd285, [_ZZN3cub18CUB_300001_SM_10006detail6reduce28DeviceReduceSingleTileKernelINS2_10policy_hubIN4cuda3std3__45tupleIJblEEEjN6thrust24THRUST_300001_SM_1000_NS8cuda_cub9__find_if7functorIS9_EEE10Policy1000ENSB_12zip_iteratorINS8_IJNSD_26transform_input_iterator_tIbNSC_6detail35transform_pair_of_input_iterators_tIbNSB_6detail15normal_iteratorINSB_10device_ptrIfEEEESQ_NS7_8equal_toIfEEEENS7_10__not_fn_tINS7_10__identityEEEEENSB_17counting_iteratorIlNSB_11use_defaultESZ_SZ_EEEEEEEPS9_jSF_S9_S9_SV_EEvT0_T1_T2_T3_T4_T6_E12temp_storage+96];
	setp.eq.s16 	%p145, %rs219, 0;
	setp.eq.s16 	%p146, %rs220, 0;
	min.s64 	%rd286, %rd285, %rd284;
	selp.b16 	%rs221, %rs218, 1, %p146;
	selp.b16 	%rs222, %rs220, %rs221, %p145;
	and.b16  	%rs223, %rs222, 255;
	selp.b64 	%rd287, %rd284, %rd286, %p146;
	selp.b64 	%rd288, %rd285, %rd287, %p145;
	ld.shared.u8 	%rs224, [_ZZN3cub18CUB_300001_SM_10006detail6reduce28DeviceReduceSingleTileKernelINS2_10policy_hubIN4cuda3std3__45tupleIJblEEEjN6thrust24THRUST_300001_SM_1000_NS8cuda_cub9__find_if7functorIS9_EEE10Policy1000ENSB_12zip_iteratorINS8_IJNSD_26transform_input_iterator_tIbNSC_6detail35transform_pair_of_input_iterators_tIbNSB_6detail15normal_iteratorINSB_10device_ptrIfEEEESQ_NS7_8equal_toIfEEEENS7_10__not_fn_tINS7_10__identityEEEEENSB_17counting_iteratorIlNSB_11use_defaultESZ_SZ_EEEEEEEPS9_jSF_S9_S9_SV_EEvT0_T1_T2_T3_T4_T6_E12temp_storage+104];
	ld.shared.u64 	%rd289, [_ZZN3cub18CUB_300001_SM_10006detail6reduce28DeviceReduceSingleTileKernelINS2_10policy_hubIN4cuda3std3__45tupleIJblEEEjN6thrust24THRUST_300001_SM_1000_NS8cuda_cub9__find_if7functorIS9_EEE10Policy1000ENSB_12zip_iteratorINS8_IJNSD_26transform_input_iterator_tIbNSC_6detail35transform_pair_of_input_iterators_tIbNSB_6detail15normal_iteratorINSB_10device_ptrIfEEEESQ_NS7_8equal_toIfEEEENS7_10__not_fn_tINS7_10__identityEEEEENSB_17counting_iteratorIlNSB_11use_defaultESZ_SZ_EEEEEEEPS9_jSF_S9_S9_SV_EEvT0_T1_T2_T3_T4_T6_E12temp_storage+112];
	setp.eq.s16 	%p147, %rs223, 0;
	setp.eq.s16 	%p148, %rs224, 0;
	min.s64 	%rd290, %rd289, %rd288;
	selp.b16 	%rs225, %rs222, 1, %p148;
	selp.b16 	%rs226, %rs224, %rs225, %p147;
	and.b16  	%rs227, %rs226, 255;
	selp.b64 	%rd291, %rd288, %rd290, %p148;
	selp.b64 	%rd292, %rd289, %rd291, %p147;
	ld.shared.u8 	%rs228, [_ZZN3cub18CUB_300001_SM_10006detail6reduce28DeviceReduceSingleTileKernelINS2_10policy_hubIN4cuda3std3__45tupleIJblEEEjN6thrust24THRUST_300001_SM_1000_NS8cuda_cub9__find_if7functorIS9_EEE10Policy1000ENSB_12zip_iteratorINS8_IJNSD_26transform_input_iterator_tIbNSC_6detail35transform_pair_of_input_iterators_tIbNSB_6detail15normal_iteratorINSB_10device_ptrIfEEEESQ_NS7_8equal_toIfEEEENS7_10__not_fn_tINS7_10__identityEEEEENSB_17counting_iteratorIlNSB_11use_defaultESZ_SZ_EEEEEEEPS9_jSF_S9_S9_SV_EEvT0_T1_T2_T3_T4_T6_E12temp_storage+120];
	ld.shared.u64 	%rd293, [_ZZN3cub18CUB_300001_SM_10006detail6reduce28DeviceReduceSingleTileKernelINS2_10policy_hubIN4cuda3std3__45tupleIJblEEEjN6thrust24THRUST_300001_SM_1000_NS8cuda_cub9__find_if7functorIS9_EEE10Policy1000ENSB_12zip_iteratorINS8_IJNSD_26transform_input_iterator_tIbNSC_6detail35transform_pair_of_input_iterators_tIbNSB_6detail15normal_iteratorINSB_10device_ptrIfEEEESQ_NS7_8equal_toIfEEEENS7_10__not_fn_tINS7_10__identityEEEEENSB_17counting_iteratorIlNSB_11use_defaultESZ_SZ_EEEEEEEPS9_jSF_S9_S9_SV_EEvT0_T1_T2_T3_T4_T6_E12temp_storage+128];
	setp.eq.s16 	%p149, %rs227, 0;
	setp.eq.s16 	%p150, %rs228, 0;
	min.s64 	%rd294, %rd293, %rd292;
	selp.b16 	%rs229, %rs226, 1, %p150;
	selp.b16 	%rs391, %rs228, %rs229, %p149;
	selp.b64 	%rd295, %rd292, %rd294, %p150;
	selp.b64 	%rd440, %rd293, %rd295, %p149;
$L__BB1_125:
	mov.u32 	%r439, %tid.x;
	setp.ne.s32 	%p327, %r439, 0;
	@%p327 bra 	$L__BB1_127;
	setp.eq.s16 	%p328, %rs110, 0;
	and.b16  	%rs379, %rs391, 255;
	setp.eq.s16 	%p329, %rs379, 0;
	min.s64 	%rd428, %rd440, %rd120;
	selp.b16 	%rs380, %rs110, 1, %p329;
	selp.b16 	%rs381, %rs391, %rs380, %p328;
	selp.b64 	%rd429, %rd120, %rd428, %p329;
	selp.b64 	%rd430, %rd440, %rd429, %p328;
	st.global.u8 	[%rd1], %rs381;
	st.global.u64 	[%rd1+8], %rd430;
$L__BB1_127:
	ret;

}
	// .globl	_ZN3cub18CUB_300001_SM_10006detail6reduce18DeviceReduceKernelINS2_10policy_hubIN4cuda3std3__45tupleIJblEEEjN6thrust24THRUST_300001_SM_1000_NS8cuda_cub9__find_if7functorIS9_EEE10Policy1000ENSB_12zip_iteratorINS8_IJNSD_26transform_input_iterator_tIbNSC_6detail35transform_pair_of_input_iterators_tIbNSB_6detail15normal_iteratorINSB_10device_ptrIfEEEESQ_NS7_8equal_toIfEEEENS7_10__not_fn_tINS7_10__identityEEEEENSB_17counting_iteratorIlNSB_11use_defaultESZ_SZ_EEEEEEEjSF_S9_SV_EEvT0_PT3_T1_NS0_13GridEvenShareIS16_EET2_T4_
.visible .entry _ZN3cub18CUB_300001_SM_10006detail6reduce18DeviceReduceKernelINS2_10policy_hubIN4cuda3std3__45tupleIJblEEEjN6thrust24THRUST_300001_SM_1000_NS8cuda_cub9__find_if7functorIS9_EEE10Policy1000ENSB_12zip_iteratorINS8_IJNSD_26transform_input_iterator_tIbNSC_6detail35transform_pair_of_input_iterators_tIbNSB_6detail15normal_iteratorINSB_10device_ptrIfEEEESQ_NS7_8equal_toIfEEEENS7_10__not_fn_tINS7_10__identityEEEEENSB_17counting_iteratorIlNSB_11use_defaultESZ_SZ_EEEEEEEjSF_S9_SV_EEvT0_PT3_T1_NS0_13GridEvenShareIS16_EET2_T4_(
	.param .align 8 .b8 _ZN3cub18CUB_300001_SM_10006detail6reduce18DeviceReduceKernelINS2_10policy_hubIN4cuda3std3__45tupleIJblEEEjN6thrust24THRUST_300001_SM_1000_NS8cuda_cub9__find_if7functorIS9_EEE10Policy1000ENSB_12zip_iteratorINS8_IJNSD_26transform_input_iterator_tIbNSC_6detail35transform_pair_of_input_iterators_tIbNSB_6detail15normal_iteratorINSB_10device_ptrIfEEEESQ_NS7_8equal_toIfEEEENS7_10__not_fn_tINS7_10__identityEEEEENSB_17counting_iteratorIlNSB_11use_defaultESZ_SZ_EEEEEEEjSF_S9_SV_EEvT0_PT3_T1_NS0_13GridEvenShareIS16_EET2_T4__param_0[40],
	.param .u64 .ptr .align 1 _ZN3cub18CUB_300001_SM_10006detail6reduce18DeviceReduceKernelINS2_10policy_hubIN4cuda3std3__45tupleIJblEEEjN6thrust24THRUST_300001_SM_1000_NS8cuda_cub9__find_if7functorIS9_EEE10Policy1000ENSB_12zip_iteratorINS8_IJNSD_26transform_input_iterator_tIbNSC_6detail35transform_pair_of_input_iterators_tIbNSB_6detail15normal_iteratorINSB_10device_ptrIfEEEESQ_NS7_8equal_toIfEEEENS7_10__not_fn_tINS7_10__identityEEEEENSB_17counting_iteratorIlNSB_11use_defaultESZ_SZ_EEEEEEEjSF_S9_SV_EEvT0_PT3_T1_NS0_13GridEvenShareIS16_EET2_T4__param_1,
	.param .u32 _ZN3cub18CUB_300001_SM_10006detail6reduce18DeviceReduceKernelINS2_10policy_hubIN4cuda3std3__45tupleIJblEEEjN6thrust24THRUST_300001_SM_1000_NS8cuda_cub9__find_if7functorIS9_EEE10Policy1000ENSB_12zip_iteratorINS8_IJNSD_26transform_input_iterator_tIbNSC_6detail35transform_pair_of_input_iterators_tIbNSB_6detail15normal_iteratorINSB_10device_ptrIfEEEESQ_NS7_8equal_toIfEEEENS7_10__not_fn_tINS7_10__identityEEEEENSB_17counting_iteratorIlNSB_11use_defaultESZ_SZ_EEEEEEEjSF_S9_SV_EEvT0_PT3_T1_NS0_13GridEvenShareIS16_EET2_T4__param_2,
	.param .align 4 .b8 _ZN3cub18CUB_300001_SM_10006detail6reduce18DeviceReduceKernelINS2_10policy_hubIN4cuda3std3__45tupleIJblEEEjN6thrust24THRUST_300001_SM_1000_NS8cuda_cub9__find_if7functorIS9_EEE10Policy1000ENSB_12zip_iteratorINS8_IJNSD_26transform_input_iterator_tIbNSC_6detail35transform_pair_of_input_iterators_tIbNSB_6detail15normal_iteratorINSB_10device_ptrIfEEEESQ_NS7_8equal_toIfEEEENS7_10__not_fn_tINS7_10__identityEEEEENSB_17counting_iteratorIlNSB_11use_defaultESZ_SZ_EEEEEEEjSF_S9_SV_EEvT0_PT3_T1_NS0_13GridEvenShareIS16_EET2_T4__param_3[40],
	.param .align 1 .b8 _ZN3cub18CUB_300001_SM_10006detail6reduce18DeviceReduceKernelINS2_10policy_hubIN4cuda3std3__45tupleIJblEEEjN6thrust24THRUST_300001_SM_1000_NS8cuda_cub9__find_if7functorIS9_EEE10Policy1000ENSB_12zip_iteratorINS8_IJNSD_26transform_input_iterator_tIbNSC_6detail35transform_pair_of_input_iterators_tIbNSB_6detail15normal_iteratorINSB_10device_ptrIfEEEESQ_NS7_8equal_toIfEEEENS7_10__not_fn_tINS7_10__identityEEEEENSB_17counting_iteratorIlNSB_11use_defaultESZ_SZ_EEEEEEEjSF_S9_SV_EEvT0_PT3_T1_NS0_13GridEvenShareIS16_EET2_T4__param_4[1],
	.param .align 1 .b8 _ZN3cub18CUB_300001_SM_10006detail6reduce18DeviceReduceKernelINS2_10policy_hubIN4cuda3std3__45tupleIJblEEEjN6thrust24THRUST_300001_SM_1000_NS8cuda_cub9__find_if7functorIS9_EEE10Policy1000ENSB_12zip_iteratorINS8_IJNSD_26transform_input_iterator_tIbNSC_6detail35transform_pair_of_input_iterators_tIbNSB_6detail15normal_iteratorINSB_10device_ptrIfEEEESQ_NS7_8equal_toIfEEEENS7_10__not_fn_tINS7_10__identityEEEEENSB_17counting_iteratorIlNSB_11use_defaultESZ_SZ_EEEEEEEjSF_S9_SV_EEvT0_PT3_T1_NS0_13GridEvenShareIS16_EET2_T4__param_5[1]
)
.maxntid 256
{
	.reg .pred 	%p<327>;
	.reg .b16 	%rs<417>;
	.reg .b32 	%r<498>;
	.reg .b32 	%f<81>;
	.reg .b64 	%rd<513>;
	// demoted variable
	.shared .align 8 .b8 _ZZN3cub18CUB_300001_SM_10006detail6reduce18DeviceReduceKernelINS2_10policy_hubIN4cuda3std3__45tupleIJblEEEjN6thrust24THRUST_300001_SM_1000_NS8cuda_cub9__find_if7functorIS9_EEE10Policy1000ENSB_12zip_iteratorINS8_IJNSD_26transform_input_iterator_tIbNSC_6detail35transform_pair_of_input_iterators_tIbNSB_6detail15normal_iteratorINSB_10device_ptrIfEEEESQ_NS7_8equal_toIfEEEENS7_10__not_fn_tINS7_10__identityEEEEENSB_17counting_iteratorIlNSB_11use_defaultESZ_SZ_EEEEEEEjSF_S9_SV_EEvT0_PT3_T1_NS0_13GridEvenShareIS16_EET2_T4_E12temp_storage[152];
	ld.param.u64 	%rd115, [_ZN3cub18CUB_300001_SM_10006detail6reduce18DeviceReduceKernelINS2_10policy_hubIN4cuda3std3__45tupleIJblEEEjN6thrust24THRUST_300001_SM_1000_NS8cuda_cub9__find_if7functorIS9_EEE10Policy1000ENSB_12zip_iteratorINS8_IJNSD_26transform_input_iterator_tIbNSC_6detail35transform_pair_of_input_iterators_tIbNSB_6detail15normal_iteratorINSB_10device_ptrIfEEEESQ_NS7_8equal_toIfEEEENS7_10__not_fn_tINS7_10__identityEEEEENSB_17counting_iteratorIlNSB_11use_defaultESZ_SZ_EEEEEEEjSF_S9_SV_EEvT0_PT3_T1_NS0_13GridEvenShareIS16_EET2_T4__param_0+32];
	ld.param.u32 	%r2, [_ZN3cub18CUB_300001_SM_10006detail6reduce18DeviceReduceKernelINS2_10policy_hubIN4cuda3std3__45tupleIJblEEEjN6thrust24THRUST_300001_SM_1000_NS8cuda_cub9__find_if7functorIS9_EEE10Policy1000ENSB_12zip_iteratorINS8_IJNSD_26transform_input_iterator_tIbNSC_6detail35transform_pair_of_input_iterators_tIbNSB_6detail15normal_iteratorINSB_10device_ptrIfEEEESQ_NS7_8equal_toIfEEEENS7_10__not_fn_tINS7_10__identityEEEEENSB_17counting_iteratorIlNSB_11use_defaultESZ_SZ_EEEEEEEjSF_S9_SV_EEvT0_PT3_T1_NS0_13GridEvenShareIS16_EET2_T4__param_3+24];
	ld.param.u32 	%r1, [_ZN3cub18CUB_300001_SM_10006detail6reduce18DeviceReduceKernelINS2_10policy_hubIN4cuda3std3__45tupleIJblEEEjN6thrust24THRUST_300001_SM_1000_NS8cuda_cub9__find_if7functorIS9_EEE10Policy1000ENSB_12zip_iteratorINS8_IJNSD_26transform_input_iterator_tIbNSC_6detail35transform_pair_of_input_iterators_tIbNSB_6detail15normal_iteratorINSB_10device_ptrIfEEEESQ_NS7_8equal_toIfEEEENS7_10__not_fn_tINS7_10__identityEEEEENSB_17counting_iteratorIlNSB_11use_defaultESZ_SZ_EEEEEEEjSF_S9_SV_EEvT0_PT3_T1_NS0_13GridEvenShareIS16_EET2_T4__param_3+20];
	ld.param.u64 	%rd114, [_ZN3cub18CUB_300001_SM_10006detail6reduce18DeviceReduceKernelINS2_10policy_hubIN4cuda3std3__45tupleIJblEEEjN6thrust24THRUST_300001_SM_1000_NS8cuda_cub9__find_if7functorIS9_EEE10Policy1000ENSB_12zip_iteratorINS8_IJNSD_26transform_input_iterator_tIbNSC_6detail35transform_pair_of_input_iterators_tIbNSB_6detail15normal_iteratorINSB_10device_ptrIfEEEESQ_NS7_8equal_toIfEEEENS7_10__not_fn_tINS7_10__identityEEEEENSB_17counting_iteratorIlNSB_11use_defaultESZ_SZ_EEEEEEEjSF_S9_SV_EEvT0_PT3_T1_NS0_13GridEvenShareIS16_EET2_T4__param_0+8];
	ld.param.u64 	%rd113, [_ZN3cub18CUB_300001_SM_10006detail6reduce18DeviceReduceKernelINS2_10policy_hubIN4cuda3std3__45tupleIJblEEEjN6thrust24THRUST_300001_SM_1000_NS8cuda_cub9__find_if7functorIS9_EEE10Policy1000ENSB_12zip_iteratorINS8_IJNSD_26transform_input_iterator_tIbNSC_6detail35transform_pair_of_input_iterators_tIbNSB_6detail15normal_iteratorINSB_10device_ptrIfEEEESQ_NS7_8equal_toIfEEEENS7_10__not_fn_tINS7_10__identityEEEEENSB_17counting_iteratorIlNSB_11use_defaultESZ_SZ_EEEEEEEjSF_S9_SV_EEvT0_PT3_T1_NS0_13GridEvenShareIS16_EET2_T4__param_0];
	cvta.to.global.u64 	%rd1, %rd113;
	cvta.to.global.u64 	%rd2, %rd114;
	mov.u32 	%r3, %ctaid.x;
	shl.b32 	%r4, %r3, 10;
	sub.s32 	%r5, %r1, %r4;
	setp.gt.u32 	%p1, %r5, 1023;
	@%p1 bra 	$L__BB2_78;
	mov.u32 	%r6, %tid.x;
	setp.ge.u32 	%p150, %r6, %r5;
	mov.b16 	%rs385, 0;
	mov.b64 	%rd481, 0;
	mov.u32 	%r485, %r6;
	@%p150 bra 	$L__BB2_3;
	add.s32 	%r231, %r4, %r6;
	cvt.u64.u32 	%rd297, %r231;
	mul.wide.u32 	%rd298, %r231, 4;
	add.s64 	%rd299, %rd1, %rd298;
	add.s64 	%rd300, %rd2, %rd298;
	add.s64 	%rd481, %rd115, %rd297;
	ld.global.f32 	%f49, [%rd299];
	ld.global.f32 	%f50, [%rd300];
	setp.neu.f32 	%p151, %f49, %f50;
	selp.u16 	%rs385, 1, 0, %p151;
	add.s32 	%r485, %r6, 256;
$L__BB2_3:
	setp.ge.u32 	%p152, %r485, %r5;
	@%p152 bra 	$L__BB2_16;
	not.b32 	%r232, %r485;
	add.s32 	%r9, %r1, %r232;
	sub.s32 	%r233, %r9, %r4;
	shr.u32 	%r234, %r233, 8;
	add.s32 	%r10, %r234, 1;
	and.b32  	%r11, %r10, 7;
	setp.lt.u32 	%p153, %r233, 1792;
	@%p153 bra 	$L__BB2_8;
	add.s32 	%r484, %r485, 1024;
	add.s32 	%r483, %r485, %r4;
	and.b32  	%r235, %r10, 33554424;
	neg.s32 	%r482, %r235;
$L__BB2_6:
	.pragma "nounroll";
	cvt.u64.u32 	%rd302, %r483;
	mul.wide.u32 	%rd303, %r483, 4;
	add.s64 	%rd304, %rd1, %rd303;
	add.s64 	%rd305, %rd2, %rd303;
	add.s64 	%rd306, %rd115, %rd302;
	ld.global.f32 	%f51, [%rd304];
	ld.global.f32 	%f52, [%rd305];
	setp.neu.f32 	%p154, %f51, %f52;
	selp.u16 	%rs230, 1, 0, %p154;
	and.b16  	%rs231, %rs385, 255;
	setp.ne.s16 	%p156, %rs231, 0;
	and.pred  	%p157, %p156, %p154;
	min.s64 	%rd307, %rd306, %rd481;
	setp.eq.s16 	%p158, %rs231, 0;
	selp.b64 	%rd308, %rd306, %rd481, %p158;
	selp.b16 	%rs232, %rs230, %rs385, %p158;
	selp.b64 	%rd309, %rd307, %rd308, %p157;
	selp.b16 	%rs233, 1, %rs232, %p157;
	and.b16  	%rs234, %rs233, 255;
	add.s32 	%r236, %r483, 256;
	cvt.u64.u32 	%rd310, %r236;
	mul.wide.u32 	%rd311, %r236, 4;
	add.s64 	%rd312, %rd1, %rd311;
	add.s64 	%rd313, %rd2, %rd311;
	add.s64 	%rd314, %rd115, %rd310;
	ld.global.f32 	%f53, [%rd312];
	ld.global.f32 	%f54, [%rd313];
	setp.neu.f32 	%p159, %f53, %f54;
	selp.u16 	%rs235, 1, 0, %p159;
	setp.ne.s16 	%p161, %rs234, 0;
	and.pred  	%p162, %p161, %p159;
	min.s64 	%rd315, %rd314, %rd309;
	setp.eq.s16 	%p163, %rs234, 0;
	selp.b64 	%rd316, %rd314, %rd309, %p163;
	selp.b16 	%rs236, %rs235, %rs233, %p163;
	selp.b64 	%rd317, %rd315, %rd316, %p162;
	selp.b16 	%rs237, 1, %rs236, %p162;
	and.b16  	%rs238, %rs237, 255;
	add.s32 	%r237, %r483, 512;
	cvt.u64.u32 	%rd318, %r237;
	mul.wide.u32 	%rd319, %r237, 4;
	add.s64 	%rd320, %rd1, %rd319;
	add.s64 	%rd321, %rd2, %rd319;
	add.s64 	%rd322, %rd115, %rd318;
	ld.global.f32 	%f55, [%rd320];
	ld.global.f32 	%f56, [%rd321];
	setp.neu.f32 	%p164, %f55, %f56;
	selp.u16 	%rs239, 1, 0, %p164;
	setp.ne.s16 	%p166, %rs238, 0;
	and.pred  	%p167, %p166, %p164;
	min.s64 	%rd323, %rd322, %rd317;
	setp.eq.s16 	%p168, %rs238, 0;
	selp.b64 	%rd324, %rd322, %rd317, %p168;
	selp.b16 	%rs240, %rs239, %rs237, %p168;
	selp.b64 	%rd325, %rd323, %rd324, %p167;
	selp.b16 	%rs241, 1, %rs240, %p167;
	and.b16  	%rs242, %rs241, 255;
	add.s32 	%r238, %r483, 768;
	cvt.u64.u32 	%rd326, %r238;
	mul.wide.u32 	%rd327, %r238, 4;
	add.s64 	%rd328, %rd1, %rd327;
	add.s64 	%rd329, %rd2, %rd327;
	add.s64 	%rd330, %rd115, %rd326;
	ld.global.f32 	%f57, [%rd328];
	ld.global.f32 	%f58, [%rd329];
	setp.neu.f32 	%p169, %f57, %f58;
	selp.u16 	%rs243, 1, 0, %p169;
	setp.ne.s16 	%p171, %rs242, 0;
	and.pred  	%p172, %p171, %p169;
	min.s64 	%rd331, %rd330, %rd325;
	setp.eq.s16 	%p173, %rs242, 0;
	selp.b64 	%rd332, %rd330, %rd325, %p173;
	selp.b16 	%rs244, %rs243, %rs241, %p173;
	selp.b64 	%rd333, %rd331, %rd332, %p172;
	selp.b16 	%rs245, 1, %rs244, %p172;
	and.b16  	%rs246, %rs245, 255;
	add.s32 	%r239, %r483, 1024;
	cvt.u64.u32 	%rd334, %r239;
	mul.wide.u32 	%rd335, %r239, 4;
	add.s64 	%rd336, %rd1, %rd335;
	add.s64 	%rd337, %rd2, %rd335;
	add.s64 	%rd338, %rd115, %rd334;
	ld.global.f32 	%f59, [%rd336];
	ld.global.f32 	%f60, [%rd337];
	setp.neu.f32 	%p174, %f59, %f60;
	selp.u16 	%rs247, 1, 0, %p174;
	setp.ne.s16 	%p176, %rs246, 0;
	and.pred  	%p177, %p176, %p174;
	min.s64 	%rd339, %rd338, %rd333;
	setp.eq.s16 	%p178, %rs246, 0;
	selp.b64 	%rd340, %rd338, %rd333, %p178;
	selp.b16 	%rs248, %rs247, %rs245, %p178;
	selp.b64 	%rd341, %rd339, %rd340, %p177;
	selp.b16 	%rs249, 1, %rs248, %p177;
	and.b16  	%rs250, %rs249, 255;
	add.s32 	%r240, %r483, 1280;
	cvt.u64.u32 	%rd342, %r240;
	mul.wide.u32 	%rd343, %r240, 4;
	add.s64 	%rd344, %rd1, %rd343;
	add.s64 	%rd345, %rd2, %rd343;
	add.s64 	%rd346, %rd115, %rd342;
	ld.global.f32 	%f61, [%rd344];
	ld.global.f32 	%f62, [%rd345];
	setp.neu.f32 	%p179, %f61, %f62;
	selp.u16 	%rs251, 1, 0, %p179;
	setp.ne.s16 	%p181, %rs250, 0;
	and.pred  	%p182, %p181, %p179;
	min.s64 	%rd347, %rd346, %rd341;
	setp.eq.s16 	%p183, %rs250, 0;
	selp.b64 	%rd348, %rd346, %rd341, %p183;
	selp.b16 	%rs252, %rs251, %rs249, %p183;
	selp.b64 	%rd349, %rd347, %rd348, %p182;
	selp.b16 	%rs253, 1, %rs252, %p182;
	and.b16  	%rs254, %rs253, 255;
	add.s32 	%r241, %r483, 1536;
	cvt.u64.u32 	%rd350, %r241;
	mul.wide.u32 	%rd351, %r241, 4;
	add.s64 	%rd352, %rd1, %rd351;
	add.s64 	%rd353, %rd2, %rd351;
	add.s64 	%rd354, %rd115, %rd350;
	ld.global.f32 	%f63, [%rd352];
	ld.global.f32 	%f64, [%rd353];
	setp.neu.f32 	%p184, %f63, %f64;
	selp.u16 	%rs255, 1, 0, %p184;
	setp.ne.s16 	%p186, %rs254, 0;
	and.pred  	%p187, %p186, %p184;
	min.s64 	%rd355, %rd354, %rd349;
	setp.eq.s16 	%p188, %rs254, 0;
	selp.b64 	%rd356, %rd354, %rd349, %p188;
	selp.b16 	%rs256, %rs255, %rs253, %p188;
	selp.b64 	%rd357, %rd355, %rd356, %p187;
	selp.b16 	%rs257, 1, %rs256, %p187;
	and.b16  	%rs258, %rs257, 255;
	add.s32 	%r242, %r483, 1792;
	cvt.u64.u32 	%rd358, %r242;
	mul.wide.u32 	%rd359, %r242, 4;
	add.s64 	%rd360, %rd1, %rd359;
	add.s64 	%rd361, %rd2, %rd359;
	add.s64 	%rd362, %rd115, %rd358;
	ld.global.f32 	%f65, [%rd360];
	ld.global.f32 	%f66, [%rd361];
	setp.neu.f32 	%p189, %f65, %f66;
	selp.u16 	%rs259, 1, 0, %p189;
	setp.ne.s16 	%p191, %rs258, 0;
	and.pred  	%p192, %p191, %p189;
	min.s64 	%rd363, %rd362, %rd357;
	setp.eq.s16 	%p193, %rs258, 0;
	selp.b64 	%rd364, %rd362, %rd357, %p193;
	selp.b16 	%rs260, %rs259, %rs257, %p193;
	selp.b64 	%rd481, %rd363, %rd364, %p192;
	selp.b16 	%rs385, 1, %rs260, %p192;
	add.s32 	%r484, %r484, 2048;
	add.s32 	%r483, %r483, 2048;
	add.s32 	%r482, %r482, 8;
	setp.ne.s32 	%p194, %r482, 0;
	@%p194 bra 	$L__BB2_6;
	add.s32 	%r485, %r484, -1024;
$L__BB2_8:
	setp.eq.s32 	%p195, %r11, 0;
	@%p195 bra 	$L__BB2_16;
	setp.lt.u32 	%p196, %r11, 4;
	@%p196 bra 	$L__BB2_11;
	add.s32 	%r243, %r4, %r485;
	cvt.u64.u32 	%rd366, %r243;
	mul.wide.u32 	%rd367, %r243, 4;
	add.s64 	%rd368, %rd1, %rd367;
	add.s64 	%rd369, %rd2, %rd367;
	add.s64 	%rd370, %rd115, %rd366;
	ld.global.f32 	%f67, [%rd368];
	ld.global.f32 	%f68, [%rd369];
	setp.neu.f32 	%p197, %f67, %f68;
	selp.u16 	%rs262, 1, 0, %p197;
	and.b16  	%rs263, %rs385, 255;
	setp.ne.s16 	%p199, %rs263, 0;
	and.pred  	%p200, %p199, %p197;
	min.s64 	%rd371, %rd370, %rd481;
	setp.eq.s16 	%p201, %rs263, 0;
	selp.b64 	%rd372, %rd370, %rd481, %p201;
	selp.b16 	%rs264, %rs262, %rs385, %p201;
	selp.b64 	%rd373, %rd371, %rd372, %p200;
	selp.b16 	%rs265, 1, %rs264, %p200;
	and.b16  	%rs266, %rs265, 255;
	add.s32 	%r244, %r243, 256;
	cvt.u64.u32 	%rd374, %r244;
	mul.wide.u32 	%rd375, %r244, 4;
	add.s64 	%rd376, %rd1, %rd375;
	add.s64 	%rd377, %rd2, %rd375;
	add.s64 	%rd378, %rd115, %rd374;
	ld.global.f32 	%f69, [%rd376];
	ld.global.f32 	%f70, [%rd377];
	setp.neu.f32 	%p202, %f69, %f70;
	selp.u16 	%rs267, 1, 0, %p202;
	setp.ne.s16 	%p204, %rs266, 0;
	and.pred  	%p205, %p204, %p202;
	min.s64 	%rd379, %rd378, %rd373;
	setp.eq.s16 	%p206, %rs266, 0;
	selp.b64 	%rd380, %rd378, %rd373, %p206;
	selp.b16 	%rs268, %rs267, %rs265, %p206;
	selp.b64 	%rd381, %rd379, %rd380, %p205;
	selp.b16 	%rs269, 1, %rs268, %p205;
	and.b16  	%rs270, %rs269, 255;
	add.s32 	%r245, %r243, 512;
	cvt.u64.u32 	%rd382, %r245;
	mul.wide.u32 	%rd383, %r245, 4;
	add.s64 	%rd384, %rd1, %rd383;
	add.s64 	%rd385, %rd2, %rd383;
	add.s64 	%rd386, %rd115, %rd382;
	ld.global.f32 	%f71, [%rd384];
	ld.global.f32 	%f72, [%rd385];
	setp.neu.f32 	%p207, %f71, %f72;
	selp.u16 	%rs271, 1, 0, %p207;
	setp.ne.s16 	%p209, %rs270, 0;
	and.pred  	%p210, %p209, %p207;
	min.s64 	%rd387, %rd386, %rd381;
	setp.eq.s16 	%p211, %rs270, 0;
	selp.b64 	%rd388, %rd386, %rd381, %p211;
	selp.b16 	%rs272, %rs271, %rs269, %p211;
	selp.b64 	%rd389, %rd387, %rd388, %p210;
	selp.b16 	%rs273, 1, %rs272, %p210;
	and.b16  	%rs274, %rs273, 255;
	add.s32 	%r246, %r243, 768;
	cvt.u64.u32 	%rd390, %r246;
	mul.wide.u32 	%rd391, %r246, 4;
	add.s64 	%rd392, %rd1, %rd391;
	add.s64 	%rd393, %rd2, %rd391;
	add.s64 	%rd394, %rd115, %rd390;
	ld.global.f32 	%f73, [%rd392];
	ld.global.f32 	%f74, [%rd393];
	setp.neu.f32 	%p212, %f73, %f74;
	selp.u16 	%rs275, 1, 0, %p212;
	setp.ne.s16 	%p214, %rs274, 0;
	and.pred  	%p215, %p214, %p212;
	min.s64 	%rd395, %rd394, %rd389;
	setp.eq.s16 	%p216, %rs274, 0;
	selp.b64 	%rd396, %rd394, %rd389, %p216;
	selp.b16 	%rs276, %rs275, %rs273, %p216;
	selp.b64 	%rd481, %rd395, %rd396, %p215;
	selp.b16 	%rs385, 1, %rs276, %p215;
	add.s32 	%r485, %r485, 1024;
$L__BB2_11:
	and.b32  	%r247, %r10, 3;
	setp.eq.s32 	%p217, %r247, 0;
	@%p217 bra 	$L__BB2_16;
	setp.eq.s32 	%p218, %r247, 1;
	@%p218 bra 	$L__BB2_14;
	add.s32 	%r248, %r4, %r485;
	cvt.u64.u32 	%rd398, %r248;
	mul.wide.u32 	%rd399, %r248, 4;
	add.s64 	%rd400, %rd1, %rd399;
	add.s64 	%rd401, %rd2, %rd399;
	add.s64 	%rd402, %rd115, %rd398;
	ld.global.f32 	%f75, [%rd400];
	ld.global.f32 	%f76, [%rd401];
	setp.neu.f32 	%p219, %f75, %f76;
	selp.u16 	%rs278, 1, 0, %p219;
	and.b16  	%rs279, %rs385, 255;
	setp.ne.s16 	%p221, %rs279, 0;
	and.pred  	%p222, %p221, %p219;
	min.s64 	%rd403, %rd402, %rd481;
	setp.eq.s16 	%p223, %rs279, 0;
	selp.b64 	%rd404, %rd402, %rd481, %p223;
	selp.b16 	%rs280, %rs278, %rs385, %p223;
	selp.b64 	%rd405, %rd403, %rd404, %p222;
	selp.b16 	%rs281, 1, %rs280, %p222;
	and.b16  	%rs282, %rs281, 255;
	add.s32 	%r249, %r248, 256;
	cvt.u64.u32 	%rd406, %r249;
	mul.wide.u32 	%rd407, %r249, 4;
	add.s64 	%rd408, %rd1, %rd407;
	add.s64 	%rd409, %rd2, %rd407;
	add.s64 	%rd410, %rd115, %rd406;
	ld.global.f32 	%f77, [%rd408];
	ld.global.f32 	%f78, [%rd409];
	setp.neu.f32 	%p224, %f77, %f78;
	selp.u16 	%rs283, 1, 0, %p224;
	setp.ne.s16 	%p226, %rs282, 0;
	and.pred  	%p227, %p226, %p224;
	min.s64 	%rd411, %rd410, %rd405;
	setp.eq.s16 	%p228, %rs282, 0;
	selp.b64 	%rd412, %rd410, %rd405, %p228;
	selp.b16 	%rs284, %rs283, %rs281, %p228;
	selp.b64 	%rd481, %rd411, %rd412, %p227;
	selp.b16 	%rs385, 1, %rs284, %p227;
	add.s32 	%r485, %r485, 512;
$L__BB2_14:
	and.b32  	%r250, %r9, 256;
	setp.ne.s32 	%p229, %r250, 0;
	@%p229 bra 	$L__BB2_16;
	add.s32 	%r251, %r4, %r485;
	cvt.u64.u32 	%rd413, %r251;
	mul.wide.u32 	%rd414, %r251, 4;
	add.s64 	%rd415, %rd1, %rd414;
	add.s64 	%rd416, %rd2, %rd414;
	add.s64 	%rd417, %rd115, %rd413;
	ld.global.f32 	%f79, [%rd415];
	ld.global.f32 	%f80, [%rd416];
	setp.neu.f32 	%p230, %f79, %f80;
	selp.u16 	%rs285, 1, 0, %p230;
	and.b16  	%rs286, %rs385, 255;
	setp.ne.s16 	%p232, %rs286, 0;
	and.pred  	%p233, %p232, %p230;
	min.s64 	%rd418, %rd417, %rd481;
	setp.eq.s16 	%p234, %rs286, 0;
	selp.b64 	%rd419, %rd417, %rd481, %p234;
	selp.b16 	%rs287, %rs285, %rs385, %p234;
	selp.b64 	%rd481, %rd418, %rd419, %p233;
	selp.b16 	%rs385, 1, %rs287, %p233;
$L__BB2_16:
	setp.lt.u32 	%p235, %r5, 256;
	@%p235 bra 	$L__BB2_41;
	// begin inline asm
	mov.u32 %r370, %laneid;
	// end inline asm
	cvt.u32.u16 	%r391, %rs385;
	and.b32  	%r372, %r391, 255;
	mov.b32 	%r388, 1;
	mov.b32 	%r389, 31;
	mov.b32 	%r390, -1;
	// begin inline asm
	shfl.sync.down.b32 %r371, %r372, %r388, %r389, %r390;
	// end inline asm
	// begin inline asm
	shfl.sync.down.b32 %r376, %r377, %r388, %r389, %r390;
	// end inline asm
	mov.b64 	{%r382, %r387}, %rd481;
	// begin inline asm
	shfl.sync.down.b32 %r381, %r382, %r388, %r389, %r390;
	// end inline asm
	// begin inline asm
	shfl.sync.down.b32 %r386, %r387, %r388, %r389, %r390;
	// end inline asm
	mov.b64 	%rd18, {%r381, %r386};
	cvt.u16.u32 	%rs15, %r371;
	setp.gt.s32 	%p285, %r370, 30;
	@%p285 bra 	$L__BB2_21;
	and.b16  	%rs329, %rs385, 255;
	setp.eq.s16 	%p286, %rs329, 0;
	and.b16  	%rs330, %rs15, 255;
	setp.eq.s16 	%p287, %rs330, 0;
	or.pred  	%p288, %p286, %p287;
	@%p288 bra 	$L__BB2_20;
	min.s64 	%rd481, %rd18, %rd481;
	mov.b16 	%rs385, 1;
	bra.uni 	$L__BB2_21;
$L__BB2_20:
	setp.eq.s16 	%p289, %rs329, 0;
	selp.b64 	%rd481, %rd18, %rd481, %p289;
	selp.b16 	%rs385, %rs15, %rs385, %p289;
$L__BB2_21:
	cvt.u32.u16 	%r412, %rs385;
	and.b32  	%r393, %r412, 255;
	mov.b32 	%r409, 2;
	mov.b32 	%r410, 31;
	mov.b32 	%r411, -1;
	// begin inline asm
	shfl.sync.down.b32 %r392, %r393, %r409, %r410, %r411;
	// end inline asm
	// begin inline asm
	shfl.sync.down.b32 %r397, %r398, %r409, %r410, %r411;
	// end inline asm
	mov.b64 	{%r403, %r408}, %rd481;
	// begin inline asm
	shfl.sync.down.b32 %r402, %r403, %r409, %r410, %r411;
	// end inline asm
	// begin inline asm
	shfl.sync.down.b32 %r407, %r408, %r409, %r410, %r411;
	// end inline asm
	mov.b64 	%rd22, {%r402, %r407};
	cvt.u16.u32 	%rs18, %r392;
	setp.gt.s32 	%p290, %r370, 29;
	@%p290 bra 	$L__BB2_25;
	and.b16  	%rs333, %rs385, 255;
	setp.eq.s16 	%p291, %rs333, 0;
	and.b16  	%rs334, %rs18, 255;
	setp.eq.s16 	%p292, %rs334, 0;
	or.pred  	%p293, %p291, %p292;
	@%p293 bra 	$L__BB2_24;
	min.s64 	%rd481, %rd22, %rd481;
	mov.b16 	%rs385, 1;
	bra.uni 	$L__BB2_25;
$L__BB2_24:
	setp.eq.s16 	%p294, %rs333, 0;
	selp.b64 	%rd481, %rd22, %rd481, %p294;
	selp.b16 	%rs385, %rs18, %rs385, %p294;
$L__BB2_25:
	cvt.u32.u16 	%r433, %rs385;
	and.b32  	%r414, %r433, 255;
	mov.b32 	%r430, 4;
	mov.b32 	%r431, 31;
	mov.b32 	%r432, -1;
	// begin inline asm
	shfl.sync.down.b32 %r413, %r414, %r430, %r431, %r432;
	// end inline asm
	// begin inline asm
	shfl.sync.down.b32 %r418, %r419, %r430, %r431, %r432;
	// end inline asm
	mov.b64 	{%r424, %r429}, %rd481;
	// begin inline asm
	shfl.sync.down.b32 %r423, %r424, %r430, %r431, %r432;
	// end inline asm
	// begin inline asm
	shfl.sync.down.b32 %r428, %r429, %r430, %r431, %r432;
	// end inline asm
	mov.b64 	%rd26, {%r423, %r428};
	cvt.u16.u32 	%rs21, %r413;
	setp.gt.s32 	%p295, %r370, 27;
	@%p295 bra 	$L__BB2_29;
	and.b16  	%rs337, %rs385, 255;
	setp.eq.s16 	%p296, %rs337, 0;
	and.b16  	%rs338, %rs21, 255;
	setp.eq.s16 	%p297, %rs338, 0;
	or.pred  	%p298, %p296, %p297;
	@%p298 bra 	$L__BB2_28;
	min.s64 	%rd481, %rd26, %rd481;
	mov.b16 	%rs385, 1;
	bra.uni 	$L__BB2_29;
$L__BB2_28:
	setp.eq.s16 	%p299, %rs337, 0;
	selp.b16 	%rs385, %rs21, %rs385, %p299;
	selp.b64 	%rd481, %rd26, %rd481, %p299;
$L__BB2_29:
	cvt.u32.u16 	%r454, %rs385;
	and.b32  	%r435, %r454, 255;
	mov.b32 	%r451, 8;
	mov.b32 	%r452, 31;
	mov.b32 	%r453, -1;
	// begin inline asm
	shfl.sync.down.b32 %r434, %r435, %r451, %r452, %r453;
	// end inline asm
	// begin inline asm
	shfl.sync.down.b32 %r439, %r440, %r451, %r452, %r453;
	// end inline asm
	mov.b64 	{%r445, %r450}, %rd481;
	// begin inline asm
	shfl.sync.down.b32 %r444, %r445, %r451, %r452, %r453;
	// end inline asm
	// begin inline asm
	shfl.sync.down.b32 %r449, %r450, %r451, %r452, %r453;
	// end inline asm
	mov.b64 	%rd30, {%r444, %r449};
	cvt.u16.u32 	%rs24, %r434;
	setp.gt.s32 	%p300, %r370, 23;
	@%p300 bra 	$L__BB2_33;
	and.b16  	%rs341, %rs385, 255;
	setp.eq.s16 	%p301, %rs341, 0;
	and.b16  	%rs342, %rs24, 255;
	setp.eq.s16 	%p302, %rs342, 0;
	or.pred  	%p303, %p301, %p302;
	@%p303 bra 	$L__BB2_32;
	min.s64 	%rd481, %rd30, %rd481;
	mov.b16 	%rs385, 1;
	bra.uni 	$L__BB2_33;
$L__BB2_32:
	setp.eq.s16 	%p304, %rs341, 0;
	selp.b16 	%rs385, %rs24, %rs385, %p304;
	selp.b64 	%rd481, %rd30, %rd481, %p304;
$L__BB2_33:
	cvt.u32.u16 	%r475, %rs385;
	and.b32  	%r456, %r475, 255;
	mov.b32 	%r472, 16;
	mov.b32 	%r473, 31;
	mov.b32 	%r474, -1;
	// begin inline asm
	shfl.sync.down.b32 %r455, %r456, %r472, %r473, %r474;
	// end inline asm
	// begin inline asm
	shfl.sync.down.b32 %r460, %r461, %r472, %r473, %r474;
	// end inline asm
	mov.b64 	{%r466, %r471}, %rd481;
	// begin inline asm
	shfl.sync.down.b32 %r465, %r466, %r472, %r473, %r474;
	// end inline asm
	// begin inline asm
	shfl.sync.down.b32 %r470, %r471, %r472, %r473, %r474;
	// end inline asm
	mov.b64 	%rd34, {%r465, %r470};
	cvt.u16.u32 	%rs27, %r455;
	setp.gt.s32 	%p305, %r370, 15;
	@%p305 bra 	$L__BB2_37;
	and.b16  	%rs345, %rs385, 255;
	setp.eq.s16 	%p306, %rs345, 0;
	and.b16  	%rs346, %rs27, 255;
	setp.eq.s16 	%p307, %rs346, 0;
	or.pred  	%p308, %p306, %p307;
	@%p308 bra 	$L__BB2_36;
	min.s64 	%rd481, %rd34, %rd481;
	mov.b16 	%rs385, 1;
	bra.uni 	$L__BB2_37;
$L__BB2_36:
	setp.eq.s16 	%p309, %rs345, 0;
	selp.b16 	%rs385, %rs27, %rs385, %p309;
	selp.b64 	%rd481, %rd34, %rd481, %p309;
$L__BB2_37:
	setp.ne.s32 	%p310, %r370, 0;
	@%p310 bra 	$L__BB2_39;
	shr.u32 	%r476, %r6, 1;
	and.b32  	%r477, %r476, 496;
	mov.u32 	%r478, _ZZN3cub18CUB_300001_SM_10006detail6reduce18DeviceReduceKernelINS2_10policy_hubIN4cuda3std3__45tupleIJblEEEjN6thrust24THRUST_300001_SM_1000_NS8cuda_cub9__find_if7functorIS9_EEE10Policy1000ENSB_12zip_iteratorINS8_IJNSD_26transform_input_iterator_tIbNSC_6detail35transform_pair_of_input_iterators_tIbNSB_6detail15normal_iteratorINSB_10device_ptrIfEEEESQ_NS7_8equal_toIfEEEENS7_10__not_fn_tINS7_10__identityEEEEENSB_17counting_iteratorIlNSB_11use_defaultESZ_SZ_EEEEEEEjSF_S9_SV_EEvT0_PT3_T1_NS0_13GridEvenShareIS16_EET2_T4_E12temp_storage;
	add.s32 	%r479, %r478, %r477;
	st.shared.u8 	[%r479+8], %rs385;
	st.shared.u64 	[%r479+16], %rd481;
$L__BB2_39:
	bar.sync 	0;
	setp.ne.s32 	%p311, %r6, 0;
	@%p311 bra 	$L__BB2_123;
	ld.shared.u8 	%rs349, [_ZZN3cub18CUB_300001_SM_10006detail6reduce18DeviceReduceKernelINS2_10policy_hubIN4cuda3std3__45tupleIJblEEEjN6thrust24THRUST_300001_SM_1000_NS8cuda_cub9__find_if7functorIS9_EEE10Policy1000ENSB_12zip_iteratorINS8_IJNSD_26transform_input_iterator_tIbNSC_6detail35transform_pair_of_input_iterators_tIbNSB_6detail15normal_iteratorINSB_10device_ptrIfEEEESQ_NS7_8equal_toIfEEEENS7_10__not_fn_tINS7_10__identityEEEEENSB_17counting_iteratorIlNSB_11use_defaultESZ_SZ_EEEEEEEjSF_S9_SV_EEvT0_PT3_T1_NS0_13GridEvenShareIS16_EET2_T4_E12temp_storage+24];
	ld.shared.u64 	%rd441, [_ZZN3cub18CUB_300001_SM_10006detail6reduce18DeviceReduceKernelINS2_10policy_hubIN4cuda3std3__45tupleIJblEEEjN6thrust24THRUST_300001_SM_1000_NS8cuda_cub9__find_if7functorIS9_EEE10Policy1000ENSB_12zip_iteratorINS8_IJNSD_26transform_input_iterator_tIbNSC_6detail35transform_pair_of_input_iterators_tIbNSB_6detail15normal_iteratorINSB_10device_ptrIfEEEESQ_NS7_8equal_toIfEEEENS7_10__not_fn_tINS7_10__identityEEEEENSB_17counting_iteratorIlNSB_11use_defaultESZ_SZ_EEEEEEEjSF_S9_SV_EEvT0_PT3_T1_NS0_13GridEvenShareIS16_EET2_T4_E12temp_storage+32];
	and.b16  	%rs350, %rs385, 255;
	setp.eq.s16 	%p312, %rs350, 0;
	setp.eq.s16 	%p313, %rs349, 0;
	min.s64 	%rd442, %rd441, %rd481;
	selp.b16 	%rs351, %rs385, 1, %p313;
	selp.b16 	%rs352, %rs349, %rs351, %p312;
	and.b16  	%rs353, %rs352, 255;
	selp.b64 	%rd443, %rd481, %rd442, %p313;
	selp.b64 	%rd444, %rd441, %rd443, %p312;
	ld.shared.u8 	%rs354, [_ZZN3cub18CUB_300001_SM_10006detail6reduce18DeviceReduceKernelINS2_10policy_hubIN4cuda3std3__45tupleIJblEEEjN6thrust24THRUST_300001_SM_1000_NS8cuda_cub9__find_if7functorIS9_EEE10Policy1000ENSB_12zip_iteratorINS8_IJNSD_26transform_input_iterator_tIbNSC_6detail35transform_pair_of_input_iterators_tIbNSB_6detail15normal_iteratorINSB_10device_ptrIfEEEESQ_NS7_8equal_toIfEEEENS7_10__not_fn_tINS7_10__identityEEEEENSB_17counting_iteratorIlNSB_11use_defaultESZ_SZ_EEEEEEEjSF_S9_SV_EEvT0_PT3_T1_NS0_13GridEvenShareIS16_EET2_T4_E12temp_storage+40];
	ld.shared.u64 	%rd445, [_ZZN3cub18CUB_300001_SM_10006detail6reduce18DeviceReduceKernelINS2_10policy_hubIN4cuda3std3__45tupleIJblEEEjN6thrust24THRUST_300001_SM_1000_NS8cuda_cub9__find_if7functorIS9_EEE10Policy1000ENSB_12zip_iteratorINS8_IJNSD_26transform_input_iterator_tIbNSC_6detail35transform_pair_of_input_iterators_tIbNSB_6detail15normal_iteratorINSB_10device_ptrIfEEEESQ_NS7_8equal_toIfEEEENS7_10__not_fn_tINS7_10__identityEEEEENSB_17counting_iteratorIlNSB_11use_defaultESZ_SZ_EEEEEEEjSF_S9_SV_EEvT0_PT3_T1_NS0_13GridEvenShareIS16_EET2_T4_E12temp_storage+48];
	setp.eq.s16 	%p314, %rs353, 0;
	setp.eq.s16 	%p315, %rs354, 0;
	min.s64 	%rd446, %rd445, %rd444;
	selp.b16 	%rs355, %rs352, 1, %p315;
	selp.b16 	%rs356, %rs354, %rs355, %p314;
	and.b16  	%rs357, %rs356, 255;
	selp.b64 	%rd447, %rd444, %rd446, %p315;
	selp.b64 	%rd448, %rd445, %rd447, %p314;
	ld.shared.u8 	%rs358, [_ZZN3cub18CUB_300001_SM_10006detail6reduce18DeviceReduceKernelINS2_10policy_hubIN4cuda3std3__45tupleIJblEEEjN6thrust24THRUST_300001_SM_1000_NS8cuda_cub9__find_if7functorIS9_EEE10Policy1000ENSB_12zip_iteratorINS8_IJNSD_26transform_input_iterator_tIbNSC_6detail35transform_pair_of_input_iterators_tIbNSB_6detail15normal_iteratorINSB_10device_ptrIfEEEESQ_NS7_8equal_toIfEEEENS7_10__not_fn_tINS7_10__identityEEEEENSB_17counting_iteratorIlNSB_11use_defaultESZ_SZ_EEEEEEEjSF_S9_SV_EEvT0_PT3_T1_NS0_13GridEvenShareIS16_EET2_T4_E12temp_storage+56];
	ld.shared.u64 	%rd449, [_ZZN3cub18CUB_300001_SM_10006detail6reduce18DeviceReduceKernelINS2_10policy_hubIN4cuda3std3__45tupleIJblEEEjN6thrust24THRUST_300001_SM_1000_NS8cuda_cub9__find_if7functorIS9_EEE10Policy1000ENSB_12zip_iteratorINS8_IJNSD_26transform_input_iterator_tIbNSC_6detail35transform_pair_of_input_iterators_tIbNSB_6detail15normal_iteratorINSB_10device_ptrIfEEEESQ_NS7_8equal_toIfEEEENS7_10__not_fn_tINS7_10__identityEEEEENSB_17counting_iteratorIlNSB_11use_defaultESZ_SZ_EEEEEEEjSF_S9_SV_EEvT0_PT3_T1_NS0_13GridEvenShareIS16_EET2_T4_E12temp_storage+64];
	setp.eq.s16 	%p316, %rs357, 0;
	setp.eq.s16 	%p317, %rs358, 0;
	min.s64 	%rd450, %rd449, %rd448;
	selp.b16 	%rs359, %rs356, 1, %p317;
	selp.b16 	%rs360, %rs358, %rs359, %p316;
	and.b16  	%rs361, %rs360, 255;
	selp.b64 	%rd451, %rd448, %rd450, %p317;
	selp.b64 	%rd452, %rd449, %rd451, %p316;
	ld.shared.u8 	%rs362, [_ZZN3cub18CUB_300001_SM_10006detail6reduce18DeviceReduceKernelINS2_10policy_hubIN4cuda3std3__45tupleIJblEEEjN6thrust24THRUST_300001_SM_1000_NS8cuda_cub9__find_if7functorIS9_EEE10Policy1000ENSB_12zip_iteratorINS8_IJNSD_26transform_input_iterator_tIbNSC_6detail35transform_pair_of_input_iterators_tIbNSB_6detail15normal_iteratorINSB_10device_ptrIfEEEESQ_NS7_8equal_toIfEEEENS7_10__not_fn_tINS7_10__identityEEEEENSB_17counting_iteratorIlNSB_11use_defaultESZ_SZ_EEEEEEEjSF_S9_SV_EEvT0_PT3_T1_NS0_13GridEvenShareIS16_EET2_T4_E12temp_storage+72];
	ld.shared.u64 	%rd453, [_ZZN3cub18CUB_300001_SM_10006detail6reduce18DeviceReduceKernelINS2_10policy_hubIN4cuda3std3__45tupleIJblEEEjN6thrust24THRUST_300001_SM_1000_NS8cuda_cub9__find_if7functorIS9_EEE10Policy1000ENSB_12zip_iteratorINS8_IJNSD_26transform_input_iterator_tIbNSC_6detail35transform_pair_of_input_iterators_tIbNSB_6detail15normal_iteratorINSB_10device_ptrIfEEEESQ_NS7_8equal_toIfEEEENS7_10__not_fn_tINS7_10__identityEEEEENSB_17counting_iteratorIlNSB_11use_defaultESZ_SZ_EEEEEEEjSF_S9_SV_EEvT0_PT3_T1_NS0_13GridEvenShareIS16_EET2_T4_E12temp_storage+80];
	setp.eq.s16 	%p318, %rs361, 0;
	setp.eq.s16 	%p319, %rs362, 0;
	min.s64 	%rd454, %rd453, %rd452;
	selp.b16 	%rs363, %rs360, 1, %p319;
	selp.b16 	%rs364, %rs362, %rs363, %p318;
	and.b16  	%rs365, %rs364, 255;
	selp.b64 	%rd455, %rd452, %rd454, %p319;
	selp.b64 	%rd456, %rd453, %rd455, %p318;
	ld.shared.u8 	%rs366, [_ZZN3cub18CUB_300001_SM_10006detail6reduce18DeviceReduceKernelINS2_10policy_hubIN4cuda3std3__45tupleIJblEEEjN6thrust24THRUST_300001_SM_1000_NS8cuda_cub9__find_if7functorIS9_EEE10Policy1000ENSB_12zip_iteratorINS8_IJNSD_26transform_input_iterator_tIbNSC_6detail35transform_pair_of_input_iterators_tIbNSB_6detail15normal_iteratorINSB_10device_ptrIfEEEESQ_NS7_8equal_toIfEEEENS7_10__not_fn_tINS7_10__identityEEEEENSB_17counting_iteratorIlNSB_11use_defaultESZ_SZ_EEEEEEEjSF_S9_SV_EEvT0_PT3_T1_NS0_13GridEvenShareIS16_EET2_T4_E12temp_storage+88];
	ld.shared.u64 	%rd457, [_ZZN3cub18CUB_300001_SM_10006detail6reduce18DeviceReduceKernelINS2_10policy_hubIN4cuda3std3__45tupleIJblEEEjN6thrust24THRUST_300001_SM_1000_NS8cuda_cub9__find_if7functorIS9_EEE10Policy1000ENSB_12zip_iteratorINS8_IJNSD_26transform_input_iterator_tIbNSC_6detail35transform_pair_of_input_iterators_tIbNSB_6detail15normal_iteratorINSB_10device_ptrIfEEEESQ_NS7_8equal_toIfEEEENS7_10__not_fn_tINS7_10__identityEEEEENSB_17counting_iteratorIlNSB_11use_defaultESZ_SZ_EEEEEEEjSF_S9_SV_EEvT0_PT3_T1_NS0_13GridEvenShareIS16_EET2_T4_E12temp_storage+96];
	setp.eq.s16 	%p320, %rs365, 0;
	setp.eq.s16 	%p321, %rs366, 0;
	min.s64 	%rd458, %rd457, %rd456;
	selp.b16 	%rs367, %rs364, 1, %p321;
	selp.b16 	%rs368, %rs366, %rs367, %p320;
	and.b16  	%rs369, %rs368, 255;
	selp.b64 	%rd459, %rd456, %rd458, %p321;
	selp.b64 	%rd460, %rd457, %rd459, %p320;
	ld.shared.u8 	%rs370, [_ZZN3cub18CUB_300001_SM_10006detail6reduce18DeviceReduceKernelINS2_10policy_hubIN4cuda3std3__45tupleIJblEEEjN6thrust24THRUST_300001_SM_1000_NS8cuda_cub9__find_if7functorIS9_EEE10Policy1000ENSB_12zip_iteratorINS8_IJNSD_26transform_input_iterator_tIbNSC_6detail35transform_pair_of_input_iterators_tIbNSB_6detail15normal_iteratorINSB_10device_ptrIfEEEESQ_NS7_8equal_toIfEEEENS7_10__not_fn_tINS7_10__identityEEEEENSB_17counting_iteratorIlNSB_11use_defaultESZ_SZ_EEEEEEEjSF_S9_SV_EEvT0_PT3_T1_NS0_13GridEvenShareIS16_EET2_T4_E12temp_storage+104];
	ld.shared.u64 	%rd461, [_ZZN3cub18CUB_300001_SM_10006detail6reduce18DeviceReduceKernelINS2_10policy_hubIN4cuda3std3__45tupleIJblEEEjN6thrust24THRUST_300001_SM_1000_NS8cuda_cub9__find_if7functorIS9_EEE10Policy1000ENSB_12zip_iteratorINS8_IJNSD_26transform_input_iterator_tIbNSC_6detail35transform_pair_of_input_iterators_tIbNSB_6detail15normal_iteratorINSB_10device_ptrIfEEEESQ_NS7_8equal_toIfEEEENS7_10__not_fn_tINS7_10__identityEEEEENSB_17counting_iteratorIlNSB_11use_defaultESZ_SZ_EEEEEEEjSF_S9_SV_EEvT0_PT3_T1_NS0_13GridEvenShareIS16_EET2_T4_E12temp_storage+112];
	setp.eq.s16 	%p322, %rs369, 0;
	setp.eq.s16 	%p323, %rs370, 0;
	min.s64 	%rd462, %rd461, %rd460;
	selp.b16 	%rs371, %rs368, 1, %p323;
	selp.b16 	%rs372, %rs370, %rs371, %p322;
	and.b16  	%rs373, %rs372, 255;
	selp.b64 	%rd463, %rd460, %rd462, %p323;
	selp.b64 	%rd464, %rd461, %rd463, %p322;
	ld.shared.u8 	%rs374, [_ZZN3cub18CUB_300001_SM_10006detail6reduce18DeviceReduceKernelINS2_10policy_hubIN4cuda3std3__45tupleIJblEEEjN6thrust24THRUST_300001_SM_1000_NS8cuda_cub9__find_if7functorIS9_EEE10Policy1000ENSB_12zip_iteratorINS8_IJNSD_26transform_input_iterator_tIbNSC_6detail35transform_pair_of_input_iterators_tIbNSB_6detail15normal_iteratorINSB_10device_ptrIfEEEESQ_NS7_8equal_toIfEEEENS7_10__not_fn_tINS7_10__identityEEEEENSB_17counting_iteratorIlNSB_11use_defaultESZ_SZ_EEEEEEEjSF_S9_SV_EEvT0_PT3_T1_NS0_13GridEvenShareIS16_EET2_T4_E12temp_storage+120];
	ld.shared.u64 	%rd465, [_ZZN3cub18CUB_300001_SM_10006detail6reduce18DeviceReduceKernelINS2_10policy_hubIN4cuda3std3__45tupleIJblEEEjN6thrust24THRUST_300001_SM_1000_NS8cuda_cub9__find_if7functorIS9_EEE10Policy1000ENSB_12zip_iteratorINS8_IJNSD_26transform_input_iterator_tIbNSC_6detail35transform_pair_of_input_iterators_tIbNSB_6detail15normal_iteratorINSB_10device_ptrIfEEEESQ_NS7_8equal_toIfEEEENS7_10__not_fn_tINS7_10__identityEEEEENSB_17counting_iteratorIlNSB_11use_defaultESZ_SZ_EEEEEEEjSF_S9_SV_EEvT0_PT3_T1_NS0_13GridEvenShareIS16_EET2_T4_E12temp_storage+128];
	setp.eq.s16 	%p324, %rs373, 0;
	setp.eq.s16 	%p325, %rs374, 0;
	min.s64 	%rd466, %rd465, %rd464;
	selp.b16 	%rs375, %rs372, 1, %p325;
	selp.b16 	%rs385, %rs374, %rs375, %p324;
	selp.b64 	%rd467, %rd464, %rd466, %p325;
	selp.b64 	%rd481, %rd465, %rd467, %p324;
	bra.uni 	$L__BB2_123;
$L__BB2_41:
	// begin inline asm
	mov.u32 %r252, %laneid;
	// end inline asm
	and.b32  	%r273, %r6, 992;
	add.s32 	%r274, %r273, 32;
	setp.gt.u32 	%p236, %r274, %r5;
	not.b32 	%r275, %r273;
	add.s32 	%r276, %r5, %r275;
	selp.b32 	%r271, %r276, 31, %p236;
	cvt.u32.u16 	%r277, %rs385;
	and.b32  	%r254, %r277, 255;
	mov.b32 	%r270, 1;
	mov.b32 	%r272, -1;
	// begin inline asm
	shfl.sync.down.b32 %r253, %r254, %r270, %r271, %r272;
	// end inline asm
	// begin inline asm
	shfl.sync.down.b32 %r258, %r259, %r270, %r271, %r272;
	// end inline asm
	mov.b64 	{%r264, %r269}, %rd481;
	// begin inline asm
	shfl.sync.down.b32 %r263, %r264, %r270, %r271, %r272;
	// end inline asm
	// begin inline asm
	shfl.sync.down.b32 %r268, %r269, %r270, %r271, %r272;
	// end inline asm
	mov.b64 	%rd39, {%r263, %r268};
	cvt.u16.u32 	%rs31, %r253;
	setp.ge.s32 	%p237, %r252, %r271;
	@%p237 bra 	$L__BB2_45;
	and.b16  	%rs288, %rs385, 255;
	setp.eq.s16 	%p238, %rs288, 0;
	and.b16  	%rs289, %rs31, 255;
	setp.eq.s16 	%p239, %rs289, 0;
	or.pred  	%p240, %p238, %p239;
	@%p240 bra 	$L__BB2_44;
	min.s64 	%rd481, %rd39, %rd481;
	mov.b16 	%rs385, 1;
	bra.uni 	$L__BB2_45;
$L__BB2_44:
	setp.eq.s16 	%p241, %rs288, 0;
	selp.b16 	%rs385, %rs31, %rs385, %p241;
	selp.b64 	%rd481, %rd39, %rd481, %p241;
$L__BB2_45:
	cvt.u32.u16 	%r298, %rs385;
	and.b32  	%r279, %r298, 255;
	mov.b32 	%r295, 2;
	mov.b32 	%r297, -1;
	// begin inline asm
	shfl.sync.down.b32 %r278, %r279, %r295, %r271, %r297;
	// end inline asm
	// begin inline asm
	shfl.sync.down.b32 %r283, %r284, %r295, %r271, %r297;
	// end inline asm
	mov.b64 	{%r289, %r294}, %rd481;
	// begin inline asm
	shfl.sync.down.b32 %r288, %r289, %r295, %r271, %r297;
	// end inline asm
	// begin inline asm
	shfl.sync.down.b32 %r293, %r294, %r295, %r271, %r297;
	// end inline asm
	mov.b64 	%rd43, {%r288, %r293};
	cvt.u16.u32 	%rs34, %r278;
	add.s32 	%r299, %r252, 2;
	setp.gt.s32 	%p242, %r299, %r271;
	@%p242 bra 	$L__BB2_49;
	and.b16  	%rs292, %rs385, 255;
	setp.eq.s16 	%p243, %rs292, 0;
	and.b16  	%rs293, %rs34, 255;
	setp.eq.s16 	%p244, %rs293, 0;
	or.pred  	%p245, %p243, %p244;
	@%p245 bra 	$L__BB2_48;
	min.s64 	%rd481, %rd43, %rd481;
	mov.b16 	%rs385, 1;
	bra.uni 	$L__BB2_49;
$L__BB2_48:
	setp.eq.s16 	%p246, %rs292, 0;
	selp.b16 	%rs385, %rs34, %rs385, %p246;
	selp.b64 	%rd481, %rd43, %rd481, %p246;
$L__BB2_49:
	cvt.u32.u16 	%r320, %rs385;
	and.b32  	%r301, %r320, 255;
	mov.b32 	%r317, 4;
	mov.b32 	%r319, -1;
	// begin inline asm
	shfl.sync.down.b32 %r300, %r301, %r317, %r271, %r319;
	// end inline asm
	// begin inline asm
	shfl.sync.down.b32 %r305, %r306, %r317, %r271, %r319;
	// end inline asm
	mov.b64 	{%r311, %r316}, %rd481;
	// begin inline asm
	shfl.sync.down.b32 %r310, %r311, %r317, %r271, %r319;
	// end inline asm
	// begin inline asm
	shfl.sync.down.b32 %r315, %r316, %r317, %r271, %r319;
	// end inline asm
	mov.b64 	%rd47, {%r310, %r315};
	cvt.u16.u32 	%rs37, %r300;
	add.s32 	%r321, %r252, 4;
	setp.gt.s32 	%p247, %r321, %r271;
	@%p247 bra 	$L__BB2_53;
	and.b16  	%rs296, %rs385, 255;
	setp.eq.s16 	%p248, %rs296, 0;
	and.b16  	%rs297, %rs37, 255;
	setp.eq.s16 	%p249, %rs297, 0;
	or.pred  	%p250, %p248, %p249;
	@%p250 bra 	$L__BB2_52;
	min.s64 	%rd481, %rd47, %rd481;
	mov.b16 	%rs385, 1;
	bra.uni 	$L__BB2_53;
$L__BB2_52:
	setp.eq.s16 	%p251, %rs296, 0;
	selp.b16 	%rs385, %rs37, %rs385, %p251;
	selp.b64 	%rd481, %rd47, %rd481, %p251;
$L__BB2_53:
	cvt.u32.u16 	%r342, %rs385;
	and.b32  	%r323, %r342, 255;
	mov.b32 	%r339, 8;
	mov.b32 	%r341, -1;
	// begin inline asm
	shfl.sync.down.b32 %r322, %r323, %r339, %r271, %r341;
	// end inline asm
	// begin inline asm
	shfl.sync.down.b32 %r327, %r328, %r339, %r271, %r341;
	// end inline asm
	mov.b64 	{%r333, %r338}, %rd481;
	// begin inline asm
	shfl.sync.down.b32 %r332, %r333, %r339, %r271, %r341;
	// end inline asm
	// begin inline asm
	shfl.sync.down.b32 %r337, %r338, %r339, %r271, %r341;
	// end inline asm
	mov.b64 	%rd51, {%r332, %r337};
	cvt.u16.u32 	%rs40, %r322;
	add.s32 	%r343, %r252, 8;
	setp.gt.s32 	%p252, %r343, %r271;
	@%p252 bra 	$L__BB2_57;
	and.b16  	%rs300, %rs385, 255;
	setp.eq.s16 	%p253, %rs300, 0;
	and.b16  	%rs301, %rs40, 255;
	setp.eq.s16 	%p254, %rs301, 0;
	or.pred  	%p255, %p253, %p254;
	@%p255 bra 	$L__BB2_56;
	min.s64 	%rd481, %rd51, %rd481;
	mov.b16 	%rs385, 1;
	bra.uni 	$L__BB2_57;
$L__BB2_56:
	setp.eq.s16 	%p256, %rs300, 0;
	selp.b16 	%rs385, %rs40, %rs385, %p256;
	selp.b64 	%rd481, %rd51, %rd481, %p256;
$L__BB2_57:
	cvt.u32.u16 	%r364, %rs385;
	and.b32  	%r345, %r364, 255;
	mov.b32 	%r361, 16;
	mov.b32 	%r363, -1;
	// begin inline asm
	shfl.sync.down.b32 %r344, %r345, %r361, %r271, %r363;
	// end inline asm
	// begin inline asm
	shfl.sync.down.b32 %r349, %r350, %r361, %r271, %r363;
	// end inline asm
	mov.b64 	{%r355, %r360}, %rd481;
	// begin inline asm
	shfl.sync.down.b32 %r354, %r355, %r361, %r271, %r363;
	// end inline asm
	// begin inline asm
	shfl.sync.down.b32 %r359, %r360, %r361, %r271, %r363;
	// end inline asm
	mov.b64 	%rd55, {%r354, %r359};
	cvt.u16.u32 	%rs43, %r344;
	add.s32 	%r365, %r252, 16;
	setp.gt.s32 	%p257, %r365, %r271;
	@%p257 bra 	$L__BB2_61;
	and.b16  	%rs304, %rs385, 255;
	setp.eq.s16 	%p258, %rs304, 0;
	and.b16  	%rs305, %rs43, 255;
	setp.eq.s16 	%p259, %rs305, 0;
	or.pred  	%p260, %p258, %p259;
	@%p260 bra 	$L__BB2_60;
	min.s64 	%rd481, %rd55, %rd481;
	mov.b16 	%rs385, 1;
	bra.uni 	$L__BB2_61;
$L__BB2_60:
	setp.eq.s16 	%p261, %rs304, 0;
	selp.b16 	%rs385, %rs43, %rs385, %p261;
	selp.b64 	%rd481, %rd55, %rd481, %p261;
$L__BB2_61:
	setp.ne.s32 	%p262, %r252, 0;
	@%p262 bra 	$L__BB2_63;
	shr.u32 	%r366, %r6, 1;
	and.b32  	%r367, %r366, 496;
	mov.u32 	%r368, _ZZN3cub18CUB_300001_SM_10006detail6reduce18DeviceReduceKernelINS2_10policy_hubIN4cuda3std3__45tupleIJblEEEjN6thrust24THRUST_300001_SM_1000_NS8cuda_cub9__find_if7functorIS9_EEE10Policy1000ENSB_12zip_iteratorINS8_IJNSD_26transform_input_iterator_tIbNSC_6detail35transform_pair_of_input_iterators_tIbNSB_6detail15normal_iteratorINSB_10device_ptrIfEEEESQ_NS7_8equal_toIfEEEENS7_10__not_fn_tINS7_10__identityEEEEENSB_17counting_iteratorIlNSB_11use_defaultESZ_SZ_EEEEEEEjSF_S9_SV_EEvT0_PT3_T1_NS0_13GridEvenShareIS16_EET2_T4_E12temp_storage;
	add.s32 	%r369, %r368, %r367;
	st.shared.u8 	[%r369+8], %rs385;
	st.shared.u64 	[%r369+16], %rd481;
$L__BB2_63:
	bar.sync 	0;
	setp.ne.s32 	%p263, %r6, 0;
	@%p263 bra 	$L__BB2_123;
	setp.lt.u32 	%p264, %r5, 33;
	@%p264 bra 	$L__BB2_66;
	ld.shared.u8 	%rs308, [_ZZN3cub18CUB_300001_SM_10006detail6reduce18DeviceReduceKernelINS2_10policy_hubIN4cuda3std3__45tupleIJblEEEjN6thrust24THRUST_300001_SM_1000_NS8cuda_cub9__find_if7functorIS9_EEE10Policy1000ENSB_12zip_iteratorINS8_IJNSD_26transform_input_iterator_tIbNSC_6detail35transform_pair_of_input_iterators_tIbNSB_6detail15normal_iteratorINSB_10device_ptrIfEEEESQ_NS7_8equal_toIfEEEENS7_10__not_fn_tINS7_10__identityEEEEENSB_17counting_iteratorIlNSB_11use_defaultESZ_SZ_EEEEEEEjSF_S9_SV_EEvT0_PT3_T1_NS0_13GridEvenShareIS16_EET2_T4_E12temp_storage+24];
	ld.shared.u64 	%rd420, [_ZZN3cub18CUB_300001_SM_10006detail6reduce18DeviceReduceKernelINS2_10policy_hubIN4cuda3std3__45tupleIJblEEEjN6thrust24THRUST_300001_SM_1000_NS8cuda_cub9__find_if7functorIS9_EEE10Policy1000ENSB_12zip_iteratorINS8_IJNSD_26transform_input_iterator_tIbNSC_6detail35transform_pair_of_input_iterators_tIbNSB_6detail15normal_iteratorINSB_10device_ptrIfEEEESQ_NS7_8equal_toIfEEEENS7_10__not_fn_tINS7_10__identityEEEEENSB_17counting_iteratorIlNSB_11use_defaultESZ_SZ_EEEEEEEjSF_S9_SV_EEvT0_PT3_T1_NS0_13GridEvenShareIS16_EET2_T4_E12temp_storage+32];
	and.b16  	%rs309, %rs385, 255;
	setp.eq.s16 	%p265, %rs309, 0;
	setp.eq.s16 	%p266, %rs308, 0;
	min.s64 	%rd421, %rd420, %rd481;
	selp.b16 	%rs310, %rs385, 1, %p266;
	selp.b16 	%rs385, %rs308, %rs310, %p265;
	selp.b64 	%rd422, %rd481, %rd421, %p266;
	selp.b64 	%rd481, %rd420, %rd422, %p265;
$L__BB2_66:
	setp.lt.u32 	%p267, %r5, 65;
	@%p267 bra 	$L__BB2_68;
	ld.shared.u8 	%rs311, [_ZZN3cub18CUB_300001_SM_10006detail6reduce18DeviceReduceKernelINS2_10policy_hubIN4cuda3std3__45tupleIJblEEEjN6thrust24THRUST_300001_SM_1000_NS8cuda_cub9__find_if7functorIS9_EEE10Policy1000ENSB_12zip_iteratorINS8_IJNSD_26transform_input_iterator_tIbNSC_6detail35transform_pair_of_input_iterators_tIbNSB_6detail15normal_iteratorINSB_10device_ptrIfEEEESQ_NS7_8equal_toIfEEEENS7_10__not_fn_tINS7_10__identityEEEEENSB_17counting_iteratorIlNSB_11use_defaultESZ_SZ_EEEEEEEjSF_S9_SV_EEvT0_PT3_T1_NS0_13GridEvenShareIS16_EET2_T4_E12temp_storage+40];
	ld.shared.u64 	%rd423, [_ZZN3cub18CUB_300001_SM_10006detail6reduce18DeviceReduceKernelINS2_10policy_hubIN4cuda3std3__45tupleIJblEEEjN6thrust24THRUST_300001_SM_1000_NS8cuda_cub9__find_if7functorIS9_EEE10Policy1000ENSB_12zip_iteratorINS8_IJNSD_26transform_input_iterator_tIbNSC_6detail35transform_pair_of_input_iterators_tIbNSB_6detail15normal_iteratorINSB_10device_ptrIfEEEESQ_NS7_8equal_toIfEEEENS7_10__not_fn_tINS7_10__identityEEEEENSB_17counting_iteratorIlNSB_11use_defaultESZ_SZ_EEEEEEEjSF_S9_SV_EEvT0_PT3_T1_NS0_13GridEvenShareIS16_EET2_T4_E12temp_storage+48];
	and.b16  	%rs312, %rs385, 255;
	setp.eq.s16 	%p268, %rs312, 0;
	setp.eq.s16 	%p269, %rs311, 0;
	min.s64 	%rd424, %rd423, %rd481;
	selp.b16 	%rs313, %rs385, 1, %p269;
	selp.b16 	%rs385, %rs311, %rs313, %p268;
	selp.b64 	%rd425, %rd481, %rd424, %p269;
	selp.b64 	%rd481, %rd423, %rd425, %p268;
$L__BB2_68:
	setp.lt.u32 	%p270, %r5, 97;
	@%p270 bra 	$L__BB2_70;
	ld.shared.u8 	%rs314, [_ZZN3cub18CUB_300001_SM_10006detail6reduce18DeviceReduceKernelINS2_10policy_hubIN4cuda3std3__45tupleIJblEEEjN6thrust24THRUST_300001_SM_1000_NS8cuda_cub9__find_if7functorIS9_EEE10Policy1000ENSB_12zip_iteratorINS8_IJNSD_26transform_input_iterator_tIbNSC_6detail35transform_pair_of_input_iterators_tIbNSB_6detail15normal_iteratorINSB_10device_ptrIfEEEESQ_NS7_8equal_toIfEEEENS7_10__not_fn_tINS7_10__identityEEEEENSB_17counting_iteratorIlNSB_11use_defaultESZ_SZ_EEEEEEEjSF_S9_SV_EEvT0_PT3_T1_NS0_13GridEvenShareIS16_EET2_T4_E12temp_storage+56];
	ld.shared.u64 	%rd426, [_ZZN3cub18CUB_300001_SM_10006detail6reduce18DeviceReduceKernelINS2_10policy_hubIN4cuda3std3__45tupleIJblEEEjN6thrust24THRUST_300001_SM_1000_NS8cuda_cub9__find_if7functorIS9_EEE10Policy1000ENSB_12zip_iteratorINS8_IJNSD_26transform_input_iterator_tIbNSC_6detail35transform_pair_of_input_iterators_tIbNSB_6detail15normal_iteratorINSB_10device_ptrIfEEEESQ_NS7_8equal_toIfEEEENS7_10__not_fn_tINS7_10__identityEEEEENSB_17counting_iteratorIlNSB_11use_defaultESZ_SZ_EEEEEEEjSF_S9_SV_EEvT0_PT3_T1_NS0_13GridEvenShareIS16_EET2_T4_E12temp_storage+64];
	and.b16  	%rs315, %rs385, 255;
	setp.eq.s16 	%p271, %rs315, 0;
	setp.eq.s16 	%p272, %rs314, 0;
	min.s64 	%rd427, %rd426, %rd481;
	selp.b16 	%rs316, %rs385, 1, %p272;
	selp.b16 	%rs385, %rs314, %rs316, %p271;
	selp.b64 	%rd428, %rd481, %rd427, %p272;
	selp.b64 	%rd481, %rd426, %rd428, %p271;
$L__BB2_70:
	setp.lt.u32 	%p273, %r5, 129;
	@%p273 bra 	$L__BB2_72;
	ld.shared.u8 	%rs317, [_ZZN3cub18CUB_300001_SM_10006detail6reduce18DeviceReduceKernelINS2_10policy_hubIN4cuda3std3__45tupleIJblEEEjN6thrust24THRUST_300001_SM_1000_NS8cuda_cub9__find_if7functorIS9_EEE10Policy1000ENSB_12zip_iteratorINS8_IJNSD_26transform_input_iterator_tIbNSC_6detail35transform_pair_of_input_iterators_tIbNSB_6detail15normal_iteratorINSB_10device_ptrIfEEEESQ_NS7_8equal_toIfEEEENS7_10__not_fn_tINS7_10__identityEEEEENSB_17counting_iteratorIlNSB_11use_defaultESZ_SZ_EEEEEEEjSF_S9_SV_EEvT0_PT3_T1_NS0_13GridEvenShareIS16_EET2_T4_E12temp_storage+72];
	ld.shared.u64 	%rd429, [_ZZN3cub18CUB_300001_SM_10006detail6reduce18DeviceReduceKernelINS2_10policy_hubIN4cuda3std3__45tupleIJblEEEjN6thrust24THRUST_300001_SM_1000_NS8cuda_cub9__find_if7functorIS9_EEE10Policy1000ENSB_12zip_iteratorINS8_IJNSD_26transform_input_iterator_tIbNSC_6detail35transform_pair_of_input_iterators_tIbNSB_6detail15normal_iteratorINSB_10device_ptrIfEEEESQ_NS7_8equal_toIfEEEENS7_10__not_fn_tINS7_10__identityEEEEENSB_17counting_iteratorIlNSB_11use_defaultESZ_SZ_EEEEEEEjSF_S9_SV_EEvT0_PT3_T1_NS0_13GridEvenShareIS16_EET2_T4_E12temp_storage+80];
	and.b16  	%rs318, %rs385, 255;
	setp.eq.s16 	%p274, %rs318, 0;
	setp.eq.s16 	%p275, %rs317, 0;
	min.s64 	%rd430, %rd429, %rd481;
	selp.b16 	%rs319, %rs385, 1, %p275;
	selp.b16 	%rs385, %rs317, %rs319, %p274;
	selp.b64 	%rd431, %rd481, %rd430, %p275;
	selp.b64 	%rd481, %rd429, %rd431, %p274;
$L__BB2_72:
	setp.lt.u32 	%p276, %r5, 161;
	@%p276 bra 	$L__BB2_74;
	ld.shared.u8 	%rs320, [_ZZN3cub18CUB_300001_SM_10006detail6reduce18DeviceReduceKernelINS2_10policy_hubIN4cuda3std3__45tupleIJblEEEjN6thrust24THRUST_300001_SM_1000_NS8cuda_cub9__find_if7functorIS9_EEE10Policy1000ENSB_12zip_iteratorINS8_IJNSD_26transform_input_iterator_tIbNSC_6detail35transform_pair_of_input_iterators_tIbNSB_6detail15normal_iteratorINSB_10device_ptrIfEEEESQ_NS7_8equal_toIfEEEENS7_10__not_fn_tINS7_10__identityEEEEENSB_17counting_iteratorIlNSB_11use_defaultESZ_SZ_EEEEEEEjSF_S9_SV_EEvT0_PT3_T1_NS0_13GridEvenShareIS16_EET2_T4_E12temp_storage+88];
	ld.shared.u64 	%rd432, [_ZZN3cub18CUB_300001_SM_10006detail6reduce18DeviceReduceKernelINS2_10policy_hubIN4cuda3std3__45tupleIJblEEEjN6thrust24THRUST_300001_SM_1000_NS8cuda_cub9__find_if7functorIS9_EEE10Policy1000ENSB_12zip_iteratorINS8_IJNSD_26transform_input_iterator_tIbNSC_6detail35transform_pair_of_input_iterators_tIbNSB_6detail15normal_iteratorINSB_10device_ptrIfEEEESQ_NS7_8equal_toIfEEEENS7_10__not_fn_tINS7_10__identityEEEEENSB_17counting_iteratorIlNSB_11use_defaultESZ_SZ_EEEEEEEjSF_S9_SV_EEvT0_PT3_T1_NS0_13GridEvenShareIS16_EET2_T4_E12temp_storage+96];
	and.b16  	%rs321, %rs385, 255;
	setp.eq.s16 	%p277, %rs321, 0;
	setp.eq.s16 	%p278, %rs320, 0;
	min.s64 	%rd433, %rd432, %rd481;
	selp.b16 	%rs322, %rs385, 1, %p278;
	selp.b16 	%rs385, %rs320, %rs322, %p277;
	selp.b64 	%rd434, %rd481, %rd433, %p278;
	selp.b64 	%rd481, %rd432, %rd434, %p277;
$L__BB2_74:
	setp.lt.u32 	%p279, %r5, 193;
	@%p279 bra 	$L__BB2_76;
	ld.shared.u8 	%rs323, [_ZZN3cub18CUB_300001_SM_10006detail6reduce18DeviceReduceKernelINS2_10policy_hubIN4cuda3std3__45tupleIJblEEEjN6thrust24THRUST_300001_SM_1000_NS8cuda_cub9__find_if7functorIS9_EEE10Policy1000ENSB_12zip_iteratorINS8_IJNSD_26transform_input_iterator_tIbNSC_6detail35transform_pair_of_input_iterators_tIbNSB_6detail15normal_iteratorINSB_10device_ptrIfEEEESQ_NS7_8equal_toIfEEEENS7_10__not_fn_tINS7_10__identityEEEEENSB_17counting_iteratorIlNSB_11use_defaultESZ_SZ_EEEEEEEjSF_S9_SV_EEvT0_PT3_T1_NS0_13GridEvenShareIS16_EET2_T4_E12temp_storage+104];
	ld.shared.u64 	%rd435, [_ZZN3cub18CUB_300001_SM_10006detail6reduce18DeviceReduceKernelINS2_10policy_hubIN4cuda3std3__45tupleIJblEEEjN6thrust24THRUST_300001_SM_1000_NS8cuda_cub9__find_if7functorIS9_EEE10Policy1000ENSB_12zip_iteratorINS8_IJNSD_26transform_input_iterator_tIbNSC_6detail35transform_pair_of_input_iterators_tIbNSB_6detail15normal_iteratorINSB_10device_ptrIfEEEESQ_NS7_8equal_toIfEEEENS7_10__not_fn_tINS7_10__identityEEEEENSB_17counting_iteratorIlNSB_11use_defaultESZ_SZ_EEEEEEEjSF_S9_SV_EEvT0_PT3_T1_NS0_13GridEvenShareIS16_EET2_T4_E12temp_storage+112];
	and.b16  	%rs324, %rs385, 255;
	setp.eq.s16 	%p280, %rs324, 0;
	setp.eq.s16 	%p281, %rs323, 0;
	min.s64 	%rd436, %rd435, %rd481;
	selp.b16 	%rs325, %rs385, 1, %p281;
	selp.b16 	%rs385, %rs323, %rs325, %p280;
	selp.b64 	%rd437, %rd481, %rd436, %p281;
	selp.b64 	%rd481, %rd435, %rd437, %p280;
$L__BB2_76:
	setp.lt.u32 	%p282, %r5, 225;
	@%p282 bra 	$L__BB2_123;
	ld.shared.u8 	%rs326, [_ZZN3cub18CUB_300001_SM_10006detail6reduce18DeviceReduceKernelINS2_10policy_hubIN4cuda3std3__45tupleIJblEEEjN6thrust24THRUST_300001_SM_1000_NS8cuda_cub9__find_if7functorIS9_EEE10Policy1000ENSB_12zip_iteratorINS8_IJNSD_26transform_input_iterator_tIbNSC_6detail35transform_pair_of_input_iterators_tIbNSB_6detail15normal_iteratorINSB_10device_ptrIfEEEESQ_NS7_8equal_toIfEEEENS7_10__not_fn_tINS7_10__identityEEEEENSB_17counting_iteratorIlNSB_11use_defaultESZ_SZ_EEEEEEEjSF_S9_SV_EEvT0_PT3_T1_NS0_13GridEvenShareIS16_EET2_T4_E12temp_storage+120];
	ld.shared.u64 	%rd438, [_ZZN3cub18CUB_300001_SM_10006detail6reduce18DeviceReduceKernelINS2_10policy_hubIN4cuda3std3__45tupleIJblEEEjN6thrust24THRUST_300001_SM_1000_NS8cuda_cub9__find_if7functorIS9_EEE10Policy1000ENSB_12zip_iteratorINS8_IJNSD_26transform_input_iterator_tIbNSC_6detail35transform_pair_of_input_iterators_tIbNSB_6detail15normal_iteratorINSB_10device_ptrIfEEEESQ_NS7_8equal_toIfEEEENS7_10__not_fn_tINS7_10__identityEEEEENSB_17counting_iteratorIlNSB_11use_defaultESZ_SZ_EEEEEEEjSF_S9_SV_EEvT0_PT3_T1_NS0_13GridEvenShareIS16_EET2_T4_E12temp_storage+128];
	and.b16  	%rs327, %rs385, 255;
	setp.eq.s16 	%p283, %rs327, 0;
	setp.eq.s16 	%p284, %rs326, 0;
	min.s64 	%rd439, %rd438, %rd481;
	selp.b16 	%rs328, %rs385, 1, %p284;
	selp.b16 	%rs385, %rs326, %rs328, %p283;
	selp.b64 	%rd440, %rd481, %rd439, %p284;
	selp.b64 	%rd481, %rd438, %rd440, %p283;
	bra.uni 	$L__BB2_123;
$L__BB2_78:
	mov.u32 	%r30, %tid.x;
	cvt.u64.u32 	%rd117, %r4;
	add.s64 	%rd118, %rd115, %rd117;
	cvt.u64.u32 	%rd119, %r30;
	add.s64 	%rd120, %rd119, %rd117;
	shl.b64 	%rd121, %rd120, 2;
	add.s64 	%rd122, %rd1, %rd121;
	add.s64 	%rd123, %rd2, %rd121;
	ld.global.f32 	%f9, [%rd122];
	ld.global.f32 	%f10, [%rd123];
	setp.eq.f32 	%p2, %f9, %f10;
	add.s32 	%r81, %r30, 256;
	cvt.u64.u32 	%rd124, %r81;
	ld.global.f32 	%f11, [%rd122+1024];
	ld.global.f32 	%f13, [%rd123+1024];
	setp.eq.f32 	%p3, %f11, %f13;
	add.s32 	%r82, %r30, 512;
	cvt.u64.u32 	%rd125, %r82;
	add.s64 	%rd126, %rd118, %rd125;
	ld.global.f32 	%f15, [%rd122+2048];
	ld.global.f32 	%f16, [%rd123+2048];
	setp.eq.f32 	%p4, %f15, %f16;
	add.s64 	%rd127, %rd126, 256;
	ld.global.f32 	%f17, [%rd122+3072];
	ld.global.f32 	%f18, [%rd123+3072];
	setp.neu.f32 	%p6, %f17, %f18;
	and.pred  	%p8, %p2, %p3;
	selp.b64 	%rd128, %rd124, %rd119, %p2;
	add.s64 	%rd129, %rd118, %rd128;
	min.s64 	%rd130, %rd126, %rd129;
	and.pred  	%p9, %p8, %p4;
	selp.b64 	%rd131, %rd129, %rd130, %p4;
	selp.b64 	%rd132, %rd126, %rd131, %p8;
	min.s64 	%rd133, %rd127, %rd132;
	not.pred 	%p10, %p9;
	or.pred  	%p11, %p10, %p6;
	selp.u16 	%rs385, 1, 0, %p11;
	selp.b64 	%rd134, %rd133, %rd132, %p6;
	selp.b64 	%rd481, %rd127, %rd134, %p9;
	shl.b32 	%r31, %r2, 10;
	setp.lt.u32 	%p12, %r5, %r31;
	@%p12 bra 	$L__BB2_99;
	add.s32 	%r84, %r30, %r31;
	add.s32 	%r85, %r84, %r4;
	add.s32 	%r489, %r85, 1024;
	not.b32 	%r86, %r30;
	add.s32 	%r87, %r86, %r1;
	sub.s32 	%r88, %r87, %r31;
	sub.s32 	%r488, %r88, %r4;
	mov.b32 	%r490, 0;
	mov.u32 	%r491, %r4;
$L__BB2_80:
	shl.b32 	%r38, %r2, 10;
	add.s32 	%r491, %r491, %r38;
	add.s32 	%r89, %r1, -1024;
	setp.gt.u32 	%p13, %r491, %r89;
	@%p13 bra 	$L__BB2_86;
	add.s32 	%r90, %r30, %r491;
	cvt.u64.u32 	%rd135, %r90;
	mul.wide.u32 	%rd136, %r90, 4;
	add.s64 	%rd137, %rd1, %rd136;
	add.s64 	%rd138, %rd2, %rd136;
	add.s64 	%rd74, %rd115, %rd135;
	ld.global.f32 	%f1, [%rd137];
	ld.global.f32 	%f2, [%rd138];
	ld.global.f32 	%f3, [%rd137+1024];
	ld.global.f32 	%f4, [%rd138+1024];
	ld.global.f32 	%f5, [%rd137+2048];
	ld.global.f32 	%f6, [%rd138+2048];
	ld.global.f32 	%f7, [%rd137+3072];
	ld.global.f32 	%f8, [%rd138+3072];
	and.b16  	%rs109, %rs385, 255;
	setp.eq.s16 	%p14, %rs109, 0;
	@%p14 bra 	$L__BB2_84;
	setp.eq.f32 	%p15, %f1, %f2;
	@%p15 bra 	$L__BB2_85;
	min.s64 	%rd481, %rd74, %rd481;
	mov.b16 	%rs385, 1;
	bra.uni 	$L__BB2_85;
$L__BB2_84:
	setp.neu.f32 	%p16, %f1, %f2;
	selp.u16 	%rs385, 1, 0, %p16;
	mov.u64 	%rd481, %rd74;
$L__BB2_85:
	add.s64 	%rd139, %rd74, 256;
	add.s64 	%rd140, %rd74, 512;
	add.s64 	%rd141, %rd74, 768;
	setp.neu.f32 	%p17, %f7, %f8;
	setp.neu.f32 	%p18, %f5, %f6;
	setp.neu.f32 	%p19, %f3, %f4;
	and.b16  	%rs111, %rs385, 255;
	setp.eq.s16 	%p20, %rs111, 0;
	min.s64 	%rd142, %rd139, %rd481;
	selp.b16 	%rs112, 1, %rs385, %p19;
	selp.u16 	%rs113, 1, 0, %p19;
	selp.b16 	%rs114, %rs113, %rs112, %p20;
	and.b16  	%rs115, %rs114, 255;
	selp.b64 	%rd143, %rd142, %rd481, %p19;
	selp.b64 	%rd144, %rd139, %rd143, %p20;
	setp.eq.s16 	%p21, %rs115, 0;
	min.s64 	%rd145, %rd140, %rd144;
	selp.b16 	%rs116, 1, %rs114, %p18;
	selp.u16 	%rs117, 1, 0, %p18;
	selp.b16 	%rs118, %rs117, %rs116, %p21;
	and.b16  	%rs119, %rs118, 255;
	selp.b64 	%rd146, %rd145, %rd144, %p18;
	selp.b64 	%rd147, %rd140, %rd146, %p21;
	setp.eq.s16 	%p22, %rs119, 0;
	min.s64 	%rd148, %rd141, %rd147;
	selp.b16 	%rs120, 1, %rs118, %p17;
	selp.u16 	%rs121, 1, 0, %p17;
	selp.b16 	%rs385, %rs121, %rs120, %p22;
	selp.b64 	%rd149, %rd148, %rd147, %p17;
	selp.b64 	%rd481, %rd141, %rd149, %p22;
	sub.s32 	%r91, %r1, %r491;
	shl.b32 	%r92, %r2, 10;
	setp.lt.u32 	%p23, %r91, %r92;
	add.s32 	%r490, %r490, 1;
	add.s32 	%r489, %r489, %r92;
	sub.s32 	%r488, %r488, %r92;
	@%p23 bra 	$L__BB2_99;
	bra.uni 	$L__BB2_80;
$L__BB2_86:
	setp.le.u32 	%p24, %r1, %r491;
	sub.s32 	%r93, %r1, %r491;
	setp.ge.s32 	%p25, %r30, %r93;
	or.pred  	%p26, %p24, %p25;
	@%p26 bra 	$L__BB2_99;
	not.b32 	%r95, %r30;
	add.s32 	%r43, %r1, %r95;
	add.s32 	%r96, %r38, %r4;
	sub.s32 	%r97, %r43, %r96;
	mul.lo.s32 	%r98, %r2, %r490;
	shl.b32 	%r99, %r98, 10;
	sub.s32 	%r100, %r97, %r99;
	shr.u32 	%r101, %r100, 8;
	add.s32 	%r44, %r101, 1;
	and.b32  	%r45, %r44, 7;
	setp.lt.u32 	%p27, %r100, 1792;
	mov.u32 	%r496, %r30;
	@%p27 bra 	$L__BB2_91;
	or.b32  	%r494, %r30, 1024;
	shr.u32 	%r102, %r488, 8;
	add.s32 	%r103, %r102, 1;
	and.b32  	%r104, %r103, 33554424;
	neg.s32 	%r492, %r104;
$L__BB2_89:
	.pragma "nounroll";
	add.s32 	%r105, %r489, -1024;
	cvt.u64.u32 	%rd151, %r105;
	mul.wide.u32 	%rd152, %r105, 4;
	add.s64 	%rd153, %rd1, %rd152;
	add.s64 	%rd154, %rd2, %rd152;
	add.s64 	%rd155, %rd115, %rd151;
	ld.global.f32 	%f19, [%rd153];
	ld.global.f32 	%f20, [%rd154];
	setp.neu.f32 	%p28, %f19, %f20;
	selp.u16 	%rs123, 1, 0, %p28;
	and.b16  	%rs124, %rs385, 255;
	setp.ne.s16 	%p30, %rs124, 0;
	and.pred  	%p31, %p30, %p28;
	min.s64 	%rd156, %rd155, %rd481;
	setp.eq.s16 	%p32, %rs124, 0;
	selp.b16 	%rs125, %rs123, %rs385, %p32;
	selp.b64 	%rd157, %rd155, %rd481, %p32;
	selp.b16 	%rs126, 1, %rs125, %p31;
	and.b16  	%rs127, %rs126, 255;
	selp.b64 	%rd158, %rd156, %rd157, %p31;
	add.s32 	%r106, %r489, -768;
	cvt.u64.u32 	%rd159, %r106;
	mul.wide.u32 	%rd160, %r106, 4;
	add.s64 	%rd161, %rd1, %rd160;
	add.s64 	%rd162, %rd2, %rd160;
	add.s64 	%rd163, %rd115, %rd159;
	ld.global.f32 	%f21, [%rd161];
	ld.global.f32 	%f22, [%rd162];
	setp.neu.f32 	%p33, %f21, %f22;
	selp.u16 	%rs128, 1, 0, %p33;
	setp.ne.s16 	%p35, %rs127, 0;
	and.pred  	%p36, %p35, %p33;
	min.s64 	%rd164, %rd163, %rd158;
	setp.eq.s16 	%p37, %rs127, 0;
	selp.b16 	%rs129, %rs128, %rs126, %p37;
	selp.b64 	%rd165, %rd163, %rd158, %p37;
	selp.b16 	%rs130, 1, %rs129, %p36;
	and.b16  	%rs131, %rs130, 255;
	selp.b64 	%rd166, %rd164, %rd165, %p36;
	add.s32 	%r107, %r489, -512;
	cvt.u64.u32 	%rd167, %r107;
	mul.wide.u32 	%rd168, %r107, 4;
	add.s64 	%rd169, %rd1, %rd168;
	add.s64 	%rd170, %rd2, %rd168;
	add.s64 	%rd171, %rd115, %rd167;
	ld.global.f32 	%f23, [%rd169];
	ld.global.f32 	%f24, [%rd170];
	setp.neu.f32 	%p38, %f23, %f24;
	selp.u16 	%rs132, 1, 0, %p38;
	setp.ne.s16 	%p40, %rs131, 0;
	and.pred  	%p41, %p40, %p38;
	min.s64 	%rd172, %rd171, %rd166;
	setp.eq.s16 	%p42, %rs131, 0;
	selp.b16 	%rs133, %rs132, %rs130, %p42;
	selp.b64 	%rd173, %rd171, %rd166, %p42;
	selp.b16 	%rs134, 1, %rs133, %p41;
	and.b16  	%rs135, %rs134, 255;
	selp.b64 	%rd174, %rd172, %rd173, %p41;
	add.s32 	%r108, %r489, 768;
	add.s32 	%r109, %r489, -256;
	cvt.u64.u32 	%rd175, %r109;
	mul.wide.u32 	%rd176, %r109, 4;
	add.s64 	%rd177, %rd1, %rd176;
	add.s64 	%rd178, %rd2, %rd176;
	add.s64 	%rd179, %rd115, %rd175;
	ld.global.f32 	%f25, [%rd177];
	ld.global.f32 	%f26, [%rd178];
	setp.neu.f32 	%p43, %f25, %f26;
	selp.u16 	%rs136, 1, 0, %p43;
	setp.ne.s16 	%p45, %rs135, 0;
	and.pred  	%p46, %p45, %p43;
	min.s64 	%rd180, %rd179, %rd174;
	setp.eq.s16 	%p47, %rs135, 0;
	selp.b16 	%rs137, %rs136, %rs134, %p47;
	selp.b64 	%rd181, %rd179, %rd174, %p47;
	selp.b16 	%rs138, 1, %rs137, %p46;
	and.b16  	%rs139, %rs138, 255;
	selp.b64 	%rd182, %rd180, %rd181, %p46;
	cvt.u64.u32 	%rd183, %r489;
	mul.wide.u32 	%rd184, %r489, 4;
	add.s64 	%rd185, %rd1, %rd184;
	add.s64 	%rd186, %rd2, %rd184;
	add.s64 	%rd187, %rd115, %rd183;
	ld.global.f32 	%f27, [%rd185];
	ld.global.f32 	%f28, [%rd186];
	setp.neu.f32 	%p48, %f27, %f28;
	selp.u16 	%rs140, 1, 0, %p48;
	setp.ne.s16 	%p50, %rs139, 0;
	and.pred  	%p51, %p50, %p48;
	min.s64 	%rd188, %rd187, %rd182;
	setp.eq.s16 	%p52, %rs139, 0;
	selp.b16 	%rs141, %rs140, %rs138, %p52;
	selp.b64 	%rd189, %rd187, %rd182, %p52;
	selp.b16 	%rs142, 1, %rs141, %p51;
	and.b16  	%rs143, %rs142, 255;
	selp.b64 	%rd190, %rd188, %rd189, %p51;
	add.s32 	%r110, %r489, 256;
	cvt.u64.u32 	%rd191, %r110;
	mul.wide.u32 	%rd192, %r110, 4;
	add.s64 	%rd193, %rd1, %rd192;
	add.s64 	%rd194, %rd2, %rd192;
	add.s64 	%rd195, %rd115, %rd191;
	ld.global.f32 	%f29, [%rd193];
	ld.global.f32 	%f30, [%rd194];
	setp.neu.f32 	%p53, %f29, %f30;
	selp.u16 	%rs144, 1, 0, %p53;
	setp.ne.s16 	%p55, %rs143, 0;
	and.pred  	%p56, %p55, %p53;
	min.s64 	%rd196, %rd195, %rd190;
	setp.eq.s16 	%p57, %rs143, 0;
	selp.b16 	%rs145, %rs144, %rs142, %p57;
	selp.b64 	%rd197, %rd195, %rd190, %p57;
	selp.b16 	%rs146, 1, %rs145, %p56;
	and.b16  	%rs147, %rs146, 255;
	selp.b64 	%rd198, %rd196, %rd197, %p56;
	add.s32 	%r111, %r489, 512;
	cvt.u64.u32 	%rd199, %r111;
	mul.wide.u32 	%rd200, %r111, 4;
	add.s64 	%rd201, %rd1, %rd200;
	add.s64 	%rd202, %rd2, %rd200;
	add.s64 	%rd203, %rd115, %rd199;
	ld.global.f32 	%f31, [%rd201];
	ld.global.f32 	%f32, [%rd202];
	setp.neu.f32 	%p58, %f31, %f32;
	selp.u16 	%rs148, 1, 0, %p58;
	setp.ne.s16 	%p60, %rs147, 0;
	and.pred  	%p61, %p60, %p58;
	min.s64 	%rd204, %rd203, %rd198;
	setp.eq.s16 	%p62, %rs147, 0;
	selp.b16 	%rs149, %rs148, %rs146, %p62;
	selp.b64 	%rd205, %rd203, %rd198, %p62;
	selp.b16 	%rs150, 1, %rs149, %p61;
	and.b16  	%rs151, %rs150, 255;
	selp.b64 	%rd206, %rd204, %rd205, %p61;
	cvt.u64.u32 	%rd207, %r108;
	mul.wide.u32 	%rd208, %r108, 4;
	add.s64 	%rd209, %rd1, %rd208;
	add.s64 	%rd210, %rd2, %rd208;
	add.s64 	%rd211, %rd115, %rd207;
	ld.global.f32 	%f33, [%rd209];
	ld.global.f32 	%f34, [%rd210];
	setp.neu.f32 	%p63, %f33, %f34;
	selp.u16 	%rs152, 1, 0, %p63;
	setp.ne.s16 	%p65, %rs151, 0;
	and.pred  	%p66, %p65, %p63;
	min.s64 	%rd212, %rd211, %rd206;
	setp.eq.s16 	%p67, %rs151, 0;
	selp.b16 	%rs153, %rs152, %rs150, %p67;
	selp.b64 	%rd213, %rd211, %rd206, %p67;
	selp.b16 	%rs385, 1, %rs153, %p66;
	selp.b64 	%rd481, %rd212, %rd213, %p66;
	add.s32 	%r494, %r494, 2048;
	add.s32 	%r489, %r489, 2048;
	add.s32 	%r492, %r492, 8;
	setp.ne.s32 	%p68, %r492, 0;
	@%p68 bra 	$L__BB2_89;
	add.s32 	%r496, %r494, -1024;
$L__BB2_91:
	setp.eq.s32 	%p69, %r45, 0;
	@%p69 bra 	$L__BB2_99;
	setp.lt.u32 	%p70, %r45, 4;
	@%p70 bra 	$L__BB2_94;
	add.s32 	%r112, %r496, %r491;
	cvt.u64.u32 	%rd215, %r112;
	mul.wide.u32 	%rd216, %r112, 4;
	add.s64 	%rd217, %rd1, %rd216;
	add.s64 	%rd218, %rd2, %rd216;
	add.s64 	%rd219, %rd115, %rd215;
	ld.global.f32 	%f35, [%rd217];
	ld.global.f32 	%f36, [%rd218];
	setp.neu.f32 	%p71, %f35, %f36;
	selp.u16 	%rs155, 1, 0, %p71;
	and.b16  	%rs156, %rs385, 255;
	setp.ne.s16 	%p73, %rs156, 0;
	and.pred  	%p74, %p73, %p71;
	min.s64 	%rd220, %rd219, %rd481;
	setp.eq.s16 	%p75, %rs156, 0;
	selp.b16 	%rs157, %rs155, %rs385, %p75;
	selp.b64 	%rd221, %rd219, %rd481, %p75;
	selp.b16 	%rs158, 1, %rs157, %p74;
	and.b16  	%rs159, %rs158, 255;
	selp.b64 	%rd222, %rd220, %rd221, %p74;
	add.s32 	%r113, %r112, 256;
	cvt.u64.u32 	%rd223, %r113;
	mul.wide.u32 	%rd224, %r113, 4;
	add.s64 	%rd225, %rd1, %rd224;
	add.s64 	%rd226, %rd2, %rd224;
	add.s64 	%rd227, %rd115, %rd223;
	ld.global.f32 	%f37, [%rd225];
	ld.global.f32 	%f38, [%rd226];
	setp.neu.f32 	%p76, %f37, %f38;
	selp.u16 	%rs160, 1, 0, %p76;
	setp.ne.s16 	%p78, %rs159, 0;
	and.pred  	%p79, %p78, %p76;
	min.s64 	%rd228, %rd227, %rd222;
	setp.eq.s16 	%p80, %rs159, 0;
	selp.b16 	%rs161, %rs160, %rs158, %p80;
	selp.b64 	%rd229, %rd227, %rd222, %p80;
	selp.b16 	%rs162, 1, %rs161, %p79;
	and.b16  	%rs163, %rs162, 255;
	selp.b64 	%rd230, %rd228, %rd229, %p79;
	add.s32 	%r114, %r112, 512;
	cvt.u64.u32 	%rd231, %r114;
	mul.wide.u32 	%rd232, %r114, 4;
	add.s64 	%rd233, %rd1, %rd232;
	add.s64 	%rd234, %rd2, %rd232;
	add.s64 	%rd235, %rd115, %rd231;
	ld.global.f32 	%f39, [%rd233];
	ld.global.f32 	%f40, [%rd234];
	setp.neu.f32 	%p81, %f39, %f40;
	selp.u16 	%rs164, 1, 0, %p81;
	setp.ne.s16 	%p83, %rs163, 0;
	and.pred  	%p84, %p83, %p81;
	min.s64 	%rd236, %rd235, %rd230;
	setp.eq.s16 	%p85, %rs163, 0;
	selp.b16 	%rs165, %rs164, %rs162, %p85;
	selp.b64 	%rd237, %rd235, %rd230, %p85;
	selp.b16 	%rs166, 1, %rs165, %p84;
	and.b16  	%rs167, %rs166, 255;
	selp.b64 	%rd238, %rd236, %rd237, %p84;
	add.s32 	%r115, %r112, 768;
	cvt.u64.u32 	%rd239, %r115;
	mul.wide.u32 	%rd240, %r115, 4;
	add.s64 	%rd241, %rd1, %rd240;
	add.s64 	%rd242, %rd2, %rd240;
	add.s64 	%rd243, %rd115, %rd239;
	ld.global.f32 	%f41, [%rd241];
	ld.global.f32 	%f42, [%rd242];
	setp.neu.f32 	%p86, %f41, %f42;
	selp.u16 	%rs168, 1, 0, %p86;
	setp.ne.s16 	%p88, %rs167, 0;
	and.pred  	%p89, %p88, %p86;
	min.s64 	%rd244, %rd243, %rd238;
	setp.eq.s16 	%p90, %rs167, 0;
	selp.b16 	%rs169, %rs168, %rs166, %p90;
	selp.b64 	%rd245, %rd243, %rd238, %p90;
	selp.b16 	%rs385, 1, %rs169, %p89;
	selp.b64 	%rd481, %rd244, %rd245, %p89;
	add.s32 	%r496, %r496, 1024;
$L__BB2_94:
	and.b32  	%r116, %r44, 3;
	setp.eq.s32 	%p91, %r116, 0;
	@%p91 bra 	$L__BB2_99;
	setp.eq.s32 	%p92, %r116, 1;
	@%p92 bra 	$L__BB2_97;
	add.s32 	%r117, %r496, %r491;
	cvt.u64.u32 	%rd247, %r117;
	mul.wide.u32 	%rd248, %r117, 4;
	add.s64 	%rd249, %rd1, %rd248;
	add.s64 	%rd250, %rd2, %rd248;
	add.s64 	%rd251, %rd115, %rd247;
	ld.global.f32 	%f43, [%rd249];
	ld.global.f32 	%f44, [%rd250];
	setp.neu.f32 	%p93, %f43, %f44;
	selp.u16 	%rs171, 1, 0, %p93;
	and.b16  	%rs172, %rs385, 255;
	setp.ne.s16 	%p95, %rs172, 0;
	and.pred  	%p96, %p95, %p93;
	min.s64 	%rd252, %rd251, %rd481;
	setp.eq.s16 	%p97, %rs172, 0;
	selp.b16 	%rs173, %rs171, %rs385, %p97;
	selp.b64 	%rd253, %rd251, %rd481, %p97;
	selp.b16 	%rs174, 1, %rs173, %p96;
	and.b16  	%rs175, %rs174, 255;
	selp.b64 	%rd254, %rd252, %rd253, %p96;
	add.s32 	%r118, %r117, 256;
	cvt.u64.u32 	%rd255, %r118;
	mul.wide.u32 	%rd256, %r118, 4;
	add.s64 	%rd257, %rd1, %rd256;
	add.s64 	%rd258, %rd2, %rd256;
	add.s64 	%rd259, %rd115, %rd255;
	ld.global.f32 	%f45, [%rd257];
	ld.global.f32 	%f46, [%rd258];
	setp.neu.f32 	%p98, %f45, %f46;
	selp.u16 	%rs176, 1, 0, %p98;
	setp.ne.s16 	%p100, %rs175, 0;
	and.pred  	%p101, %p100, %p98;
	min.s64 	%rd260, %rd259, %rd254;
	setp.eq.s16 	%p102, %rs175, 0;
	selp.b16 	%rs177, %rs176, %rs174, %p102;
	selp.b64 	%rd261, %rd259, %rd254, %p102;
	selp.b16 	%rs385, 1, %rs177, %p101;
	selp.b64 	%rd481, %rd260, %rd261, %p101;
	add.s32 	%r496, %r496, 512;
$L__BB2_97:
	and.b32  	%r119, %r43, 256;
	setp.ne.s32 	%p103, %r119, 0;
	@%p103 bra 	$L__BB2_99;
	add.s32 	%r120, %r496, %r491;
	cvt.u64.u32 	%rd262, %r120;
	mul.wide.u32 	%rd263, %r120, 4;
	add.s64 	%rd264, %rd1, %rd263;
	add.s64 	%rd265, %rd2, %rd263;
	add.s64 	%rd266, %rd115, %rd262;
	ld.global.f32 	%f47, [%rd264];
	ld.global.f32 	%f48, [%rd265];
	setp.neu.f32 	%p104, %f47, %f48;
	selp.u16 	%rs178, 1, 0, %p104;
	and.b16  	%rs179, %rs385, 255;
	setp.ne.s16 	%p106, %rs179, 0;
	and.pred  	%p107, %p106, %p104;
	min.s64 	%rd267, %rd266, %rd481;
	setp.eq.s16 	%p108, %rs179, 0;
	selp.b16 	%rs180, %rs178, %rs385, %p108;
	selp.b64 	%rd268, %rd266, %rd481, %p108;
	selp.b16 	%rs385, 1, %rs180, %p107;
	selp.b64 	%rd481, %rd267, %rd268, %p107;
$L__BB2_99:
	// begin inline asm
	mov.u32 %r121, %laneid;
	// end inline asm
	cvt.u32.u16 	%r142, %rs385;
	and.b32  	%r123, %r142, 255;
	mov.b32 	%r139, 1;
	mov.b32 	%r140, 31;
	mov.b32 	%r141, -1;
	// begin inline asm
	shfl.sync.down.b32 %r122, %r123, %r139, %r140, %r141;
	// end inline asm
	// begin inline asm
	shfl.sync.down.b32 %r127, %r128, %r139, %r140, %r141;
	// end inline asm
	mov.b64 	{%r133, %r138}, %rd481;
	// begin inline asm
	shfl.sync.down.b32 %r132, %r133, %r139, %r140, %r141;
	// end inline asm
	// begin inline asm
	shfl.sync.down.b32 %r137, %r138, %r139, %r140, %r141;
	// end inline asm
	mov.b64 	%rd91, {%r132, %r137};
	cvt.u16.u32 	%rs76, %r122;
	setp.gt.s32 	%p109, %r121, 30;
	@%p109 bra 	$L__BB2_103;
	and.b16  	%rs181, %rs385, 255;
	setp.eq.s16 	%p110, %rs181, 0;
	and.b16  	%rs182, %rs76, 255;
	setp.eq.s16 	%p111, %rs182, 0;
	or.pred  	%p112, %p110, %p111;
	@%p112 bra 	$L__BB2_102;
	min.s64 	%rd481, %rd91, %rd481;
	mov.b16 	%rs385, 1;
	bra.uni 	$L__BB2_103;
$L__BB2_102:
	setp.eq.s16 	%p113, %rs181, 0;
	selp.b16 	%rs385, %rs76, %rs385, %p113;
	selp.b64 	%rd481, %rd91, %rd481, %p113;
$L__BB2_103:
	cvt.u32.u16 	%r163, %rs385;
	and.b32  	%r144, %r163, 255;
	mov.b32 	%r160, 2;
	mov.b32 	%r161, 31;
	mov.b32 	%r162, -1;
	// begin inline asm
	shfl.sync.down.b32 %r143, %r144, %r160, %r161, %r162;
	// end inline asm
	// begin inline asm
	shfl.sync.down.b32 %r148, %r149, %r160, %r161, %r162;
	// end inline asm
	mov.b64 	{%r154, %r159}, %rd481;
	// begin inline asm
	shfl.sync.down.b32 %r153, %r154, %r160, %r161, %r162;
	// end inline asm
	// begin inline asm
	shfl.sync.down.b32 %r158, %r159, %r160, %r161, %r162;
	// end inline asm
	mov.b64 	%rd95, {%r153, %r158};
	cvt.u16.u32 	%rs79, %r143;
	setp.gt.s32 	%p114, %r121, 29;
	@%p114 bra 	$L__BB2_107;
	and.b16  	%rs185, %rs385, 255;
	setp.eq.s16 	%p115, %rs185, 0;
	and.b16  	%rs186, %rs79, 255;
	setp.eq.s16 	%p116, %rs186, 0;
	or.pred  	%p117, %p115, %p116;
	@%p117 bra 	$L__BB2_106;
	min.s64 	%rd481, %rd95, %rd481;
	mov.b16 	%rs385, 1;
	bra.uni 	$L__BB2_107;
$L__BB2_106:
	setp.eq.s16 	%p118, %rs185, 0;
	selp.b16 	%rs385, %rs79, %rs385, %p118;
	selp.b64 	%rd481, %rd95, %rd481, %p118;
$L__BB2_107:
	cvt.u32.u16 	%r184, %rs385;
	and.b32  	%r165, %r184, 255;
	mov.b32 	%r181, 4;
	mov.b32 	%r182, 31;
	mov.b32 	%r183, -1;
	// begin inline asm
	shfl.sync.down.b32 %r164, %r165, %r181, %r182, %r183;
	// end inline asm
	// begin inline asm
	shfl.sync.down.b32 %r169, %r170, %r181, %r182, %r183;
	// end inline asm
	mov.b64 	{%r175, %r180}, %rd481;
	// begin inline asm
	shfl.sync.down.b32 %r174, %r175, %r181, %r182, %r183;
	// end inline asm
	// begin inline asm
	shfl.sync.down.b32 %r179, %r180, %r181, %r182, %r183;
	// end inline asm
	mov.b64 	%rd99, {%r174, %r179};
	cvt.u16.u32 	%rs82, %r164;
	setp.gt.s32 	%p119, %r121, 27;
	@%p119 bra 	$L__BB2_111;
	and.b16  	%rs189, %rs385, 255;
	setp.eq.s16 	%p120, %rs189, 0;
	and.b16  	%rs190, %rs82, 255;
	setp.eq.s16 	%p121, %rs190, 0;
	or.pred  	%p122, %p120, %p121;
	@%p122 bra 	$L__BB2_110;
	min.s64 	%rd481, %rd99, %rd481;
	mov.b16 	%rs385, 1;
	bra.uni 	$L__BB2_111;
$L__BB2_110:
	setp.eq.s16 	%p123, %rs189, 0;
	selp.b16 	%rs385, %rs82, %rs385, %p123;
	selp.b64 	%rd481, %rd99, %rd481, %p123;
$L__BB2_111:
	cvt.u32.u16 	%r205, %rs385;
	and.b32  	%r186, %r205, 255;
	mov.b32 	%r202, 8;
	mov.b32 	%r203, 31;
	mov.b32 	%r204, -1;
	// begin inline asm
	shfl.sync.down.b32 %r185, %r186, %r202, %r203, %r204;
	// end inline asm
	// begin inline asm
	shfl.sync.down.b32 %r190, %r191, %r202, %r203, %r204;
	// end inline asm
	mov.b64 	{%r196, %r201}, %rd481;
	// begin inline asm
	shfl.sync.down.b32 %r195, %r196, %r202, %r203, %r204;
	// end inline asm
	// begin inline asm
	shfl.sync.down.b32 %r200, %r201, %r202, %r203, %r204;
	// end inline asm
	mov.b64 	%rd103, {%r195, %r200};
	cvt.u16.u32 	%rs85, %r185;
	setp.gt.s32 	%p124, %r121, 23;
	@%p124 bra 	$L__BB2_115;
	and.b16  	%rs193, %rs385, 255;
	setp.eq.s16 	%p125, %rs193, 0;
	and.b16  	%rs194, %rs85, 255;
	setp.eq.s16 	%p126, %rs194, 0;
	or.pred  	%p127, %p125, %p126;
	@%p127 bra 	$L__BB2_114;
	min.s64 	%rd481, %rd103, %rd481;
	mov.b16 	%rs385, 1;
	bra.uni 	$L__BB2_115;
$L__BB2_114:
	setp.eq.s16 	%p128, %rs193, 0;
	selp.b16 	%rs385, %rs85, %rs385, %p128;
	selp.b64 	%rd481, %rd103, %rd481, %p128;
$L__BB2_115:
	cvt.u32.u16 	%r226, %rs385;
	and.b32  	%r207, %r226, 255;
	mov.b32 	%r223, 16;
	mov.b32 	%r224, 31;
	mov.b32 	%r225, -1;
	// begin inline asm
	shfl.sync.down.b32 %r206, %r207, %r223, %r224, %r225;
	// end inline asm
	// begin inline asm
	shfl.sync.down.b32 %r211, %r212, %r223, %r224, %r225;
	// end inline asm
	mov.b64 	{%r217, %r222}, %rd481;
	// begin inline asm
	shfl.sync.down.b32 %r216, %r217, %r223, %r224, %r225;
	// end inline asm
	// begin inline asm
	shfl.sync.down.b32 %r221, %r222, %r223, %r224, %r225;
	// end inline asm
	mov.b64 	%rd107, {%r216, %r221};
	cvt.u16.u32 	%rs88, %r206;
	setp.gt.s32 	%p129, %r121, 15;
	@%p129 bra 	$L__BB2_119;
	and.b16  	%rs197, %rs385, 255;
	setp.eq.s16 	%p130, %rs197, 0;
	and.b16  	%rs198, %rs88, 255;
	setp.eq.s16 	%p131, %rs198, 0;
	or.pred  	%p132, %p130, %p131;
	@%p132 bra 	$L__BB2_118;
	min.s64 	%rd481, %rd107, %rd481;
	mov.b16 	%rs385, 1;
	bra.uni 	$L__BB2_119;
$L__BB2_118:
	setp.eq.s16 	%p133, %rs197, 0;
	selp.b16 	%rs385, %rs88, %rs385, %p133;
	selp.b64 	%rd481, %rd107, %rd481, %p133;
$L__BB2_119:
	setp.ne.s32 	%p134, %r121, 0;
	@%p134 bra 	$L__BB2_121;
	shr.u32 	%r227, %r30, 1;
	and.b32  	%r228, %r227, 496;
	mov.u32 	%r229, _ZZN3cub18CUB_300001_SM_10006detail6reduce18DeviceReduceKernelINS2_10policy_hubIN4cuda3std3__45tupleIJblEEEjN6thrust24THRUST_300001_SM_1000_NS8cuda_cub9__find_if7functorIS9_EEE10Policy1000ENSB_12zip_iteratorINS8_IJNSD_26transform_input_iterator_tIbNSC_6detail35transform_pair_of_input_iterators_tIbNSB_6detail15normal_iteratorINSB_10device_ptrIfEEEESQ_NS7_8equal_toIfEEEENS7_10__not_fn_tINS7_10__identityEEEEENSB_17counting_iteratorIlNSB_11use_defaultESZ_SZ_EEEEEEEjSF_S9_SV_EEvT0_PT3_T1_NS0_13GridEvenShareIS16_EET2_T4_E12temp_storage;
	add.s32 	%r230, %r229, %r228;
	st.shared.u8 	[%r230+8], %rs385;
	st.shared.u64 	[%r230+16], %rd481;
$L__BB2_121:
	bar.sync 	0;
	setp.ne.s32 	%p135, %r30, 0;
	@%p135 bra 	$L__BB2_123;
	ld.shared.u8 	%rs201, [_ZZN3cub18CUB_300001_SM_10006detail6reduce18DeviceReduceKernelINS2_10policy_hubIN4cuda3std3__45tupleIJblEEEjN6thrust24THRUST_300001_SM_1000_NS8cuda_cub9__find_if7functorIS9_EEE10Policy1000ENSB_12zip_iteratorINS8_IJNSD_26transform_input_iterator_tIbNSC_6detail35transform_pair_of_input_iterators_tIbNSB_6detail15normal_iteratorINSB_10device_ptrIfEEEESQ_NS7_8equal_toIfEEEENS7_10__not_fn_tINS7_10__identityEEEEENSB_17counting_iteratorIlNSB_11use_defaultESZ_SZ_EEEEEEEjSF_S9_SV_EEvT0_PT3_T1_NS0_13GridEvenShareIS16_EET2_T4_E12temp_storage+24];
	ld.shared.u64 	%rd269, [_ZZN3cub18CUB_300001_SM_10006detail6reduce18DeviceReduceKernelINS2_10policy_hubIN4cuda3std3__45tupleIJblEEEjN6thrust24THRUST_300001_SM_1000_NS8cuda_cub9__find_if7functorIS9_EEE10Policy1000ENSB_12zip_iteratorINS8_IJNSD_26transform_input_iterator_tIbNSC_6detail35transform_pair_of_input_iterators_tIbNSB_6detail15normal_iteratorINSB_10device_ptrIfEEEESQ_NS7_8equal_toIfEEEENS7_10__not_fn_tINS7_10__identityEEEEENSB_17counting_iteratorIlNSB_11use_defaultESZ_SZ_EEEEEEEjSF_S9_SV_EEvT0_PT3_T1_NS0_13GridEvenShareIS16_EET2_T4_E12temp_storage+32];
	and.b16  	%rs202, %rs385, 255;
	setp.eq.s16 	%p136, %rs202, 0;
	setp.eq.s16 	%p137, %rs201, 0;
	min.s64 	%rd270, %rd269, %rd481;
	selp.b16 	%rs203, %rs385, 1, %p137;
	selp.b16 	%rs204, %rs201, %rs203, %p136;
	and.b16  	%rs205, %rs204, 255;
	selp.b64 	%rd271, %rd481, %rd270, %p137;
	selp.b64 	%rd272, %rd269, %rd271, %p136;
	ld.shared.u8 	%rs206, [_ZZN3cub18CUB_300001_SM_10006detail6reduce18DeviceReduceKernelINS2_10policy_hubIN4cuda3std3__45tupleIJblEEEjN6thrust24THRUST_300001_SM_1000_NS8cuda_cub9__find_if7functorIS9_EEE10Policy1000ENSB_12zip_iteratorINS8_IJNSD_26transform_input_iterator_tIbNSC_6detail35transform_pair_of_input_iterators_tIbNSB_6detail15normal_iteratorINSB_10device_ptrIfEEEESQ_NS7_8equal_toIfEEEENS7_10__not_fn_tINS7_10__identityEEEEENSB_17counting_iteratorIlNSB_11use_defaultESZ_SZ_EEEEEEEjSF_S9_SV_EEvT0_PT3_T1_NS0_13GridEvenShareIS16_EET2_T4_E12temp_storage+40];
	ld.shared.u64 	%rd273, [_ZZN3cub18CUB_300001_SM_10006detail6reduce18DeviceReduceKernelINS2_10policy_hubIN4cuda3std3__45tupleIJblEEEjN6thrust24THRUST_300001_SM_1000_NS8cuda_cub9__find_if7functorIS9_EEE10Policy1000ENSB_12zip_iteratorINS8_IJNSD_26transform_input_iterator_tIbNSC_6detail35transform_pair_of_input_iterators_tIbNSB_6detail15normal_iteratorINSB_10device_ptrIfEEEESQ_NS7_8equal_toIfEEEENS7_10__not_fn_tINS7_10__identityEEEEENSB_17counting_iteratorIlNSB_11use_defaultESZ_SZ_EEEEEEEjSF_S9_SV_EEvT0_PT3_T1_NS0_13GridEvenShareIS16_EET2_T4_E12temp_storage+48];
	setp.eq.s16 	%p138, %rs205, 0;
	setp.eq.s16 	%p139, %rs206, 0;
	min.s64 	%rd274, %rd273, %rd272;
	selp.b16 	%rs207, %rs204, 1, %p139;
	selp.b16 	%rs208, %rs206, %rs207, %p138;
	and.b16  	%rs209, %rs208, 255;
	selp.b64 	%rd275, %rd272, %rd274, %p139;
	selp.b64 	%rd276, %rd273, %rd275, %p138;
	ld.shared.u8 	%rs210, [_ZZN3cub18CUB_300001_SM_10006detail6reduce18DeviceReduceKernelINS2_10policy_hubIN4cuda3std3__45tupleIJblEEEjN6thrust24THRUST_300001_SM_1000_NS8cuda_cub9__find_if7functorIS9_EEE10Policy1000ENSB_12zip_iteratorINS8_IJNSD_26transform_input_iterator_tIbNSC_6detail35transform_pair_of_input_iterators_tIbNSB_6detail15normal_iteratorINSB_10device_ptrIfEEEESQ_NS7_8equal_toIfEEEENS7_10__not_fn_tINS7_10__identityEEEEENSB_17counting_iteratorIlNSB_11use_defaultESZ_SZ_EEEEEEEjSF_S9_SV_EEvT0_PT3_T1_NS0_13GridEvenShareIS16_EET2_T4_E12temp_storage+56];
	ld.shared.u64 	%rd277, [_ZZN3cub18CUB_300001_SM_10006detail6reduce18DeviceReduceKernelINS2_10policy_hubIN4cuda3std3__45tupleIJblEEEjN6thrust24THRUST_300001_SM_1000_NS8cuda_cub9__find_if7functorIS9_EEE10Policy1000ENSB_12zip_iteratorINS8_IJNSD_26transform_input_iterator_tIbNSC_6detail35transform_pair_of_input_iterators_tIbNSB_6detail15normal_iteratorINSB_10device_ptrIfEEEESQ_NS7_8equal_toIfEEEENS7_10__not_fn_tINS7_10__identityEEEEENSB_17counting_iteratorIlNSB_11use_defaultESZ_SZ_EEEEEEEjSF_S9_SV_EEvT0_PT3_T1_NS0_13GridEvenShareIS16_EET2_T4_E12temp_storage+64];
	setp.eq.s16 	%p140, %rs209, 0;
	setp.eq.s16 	%p141, %rs210, 0;
	min.s64 	%rd278, %rd277, %rd276;
	selp.b16 	%rs211, %rs208, 1, %p141;
	selp.b16 	%rs212, %rs210, %rs211, %p140;
	and.b16  	%rs213, %rs212, 255;
	selp.b64 	%rd279, %rd276, %rd278, %p141;
	selp.b64 	%rd280, %rd277, %rd279, %p140;
	ld.shared.u8 	%rs214, [_ZZN3cub18CUB_300001_SM_10006detail6reduce18DeviceReduceKernelINS2_10policy_hubIN4cuda3std3__45tupleIJblEEEjN6thrust24THRUST_300001_SM_1000_NS8cuda_cub9__find_if7functorIS9_EEE10Policy1000ENSB_12zip_iteratorINS8_IJNSD_26transform_input_iterator_tIbNSC_6detail35transform_pair_of_input_iterators_tIbNSB_6detail15normal_iteratorINSB_10device_ptrIfEEEESQ_NS7_8equal_toIfEEEENS7_10__not_fn_tINS7_10__identityEEEEENSB_17counting_iteratorIlNSB_11use_defaultESZ_SZ_EEEEEEEjSF_S9_SV_EEvT0_PT3_T1_NS0_13GridEvenShareIS16_EET2_T4_E12temp_storage+72];
	ld.shared.u64 	%rd281, [_ZZN3cub18CUB_300001_SM_10006detail6reduce18DeviceReduceKernelINS2_10policy_hubIN4cuda3std3__45tupleIJblEEEjN6thrust24THRUST_300001_SM_1000_NS8cuda_cub9__find_if7functorIS9_EEE10Policy1000ENSB_12zip_iteratorINS8_IJNSD_26transform_input_iterator_tIbNSC_6detail35transform_pair_of_input_iterators_tIbNSB_6detail15normal_iteratorINSB_10device_ptrIfEEEESQ_NS7_8equal_toIfEEEENS7_10__not_fn_tINS7_10__identityEEEEENSB_17counting_iteratorIlNSB_11use_defaultESZ_SZ_EEEEEEEjSF_S9_SV_EEvT0_PT3_T1_NS0_13GridEvenShareIS16_EET2_T4_E12temp_storage+80];
	setp.eq.s16 	%p142, %rs213, 0;
	setp.eq.s16 	%p143, %rs214, 0;
	min.s64 	%rd282, %rd281, %rd280;
	selp.b16 	%rs215, %rs212, 1, %p143;
	selp.b16 	%rs216, %rs214, %rs215, %p142;
	and.b16  	%rs217, %rs216, 255;
	selp.b64 	%rd283, %rd280, %rd282, %p143;
	selp.b64 	%rd284, %rd281, %rd283, %p142;
	ld.shared.u8 	%rs218, [_ZZN3cub18CUB_300001_SM_10006detail6reduce18DeviceReduceKernelINS2_10policy_hubIN4cuda3std3__45tupleIJblEEEjN6thrust24THRUST_300001_SM_1000_NS8cuda_cub9__find_if7functorIS9_EEE10Policy1000ENSB_12zip_iteratorINS8_IJNSD_26transform_input_iterator_tIbNSC_6detail35transform_pair_of_input_iterators_tIbNSB_6detail15normal_iteratorINSB_10device_ptrIfEEEESQ_NS7_8equal_toIfEEEENS7_10__not_fn_tINS7_10__identityEEEEENSB_17counting_iteratorIlNSB_11use_defaultESZ_SZ_EEEEEEEjSF_S9_SV_EEvT0_PT3_T1_NS0_13GridEvenShareIS16_EET2_T4_E12temp_storage+88];
	ld.shared.u64 	%rd285, [_ZZN3cub18CUB_300001_SM_10006detail6reduce18DeviceReduceKernelINS2_10policy_hubIN4cuda3std3__45tupleIJblEEEjN6thrust24THRUST_300001_SM_1000_NS8cuda_cub9__find_if7functorIS9_EEE10Policy1000ENSB_12zip_iteratorINS8_IJNSD_26transform_input_iterator_tIbNSC_6detail35transform_pair_of_input_iterators_tIbNSB_6detail15normal_iteratorINSB_10device_ptrIfEEEESQ_NS7_8equal_toIfEEEENS7_10__not_fn_tINS7_10__identityEEEEENSB_17counting_iteratorIlNSB_11use_defaultESZ_SZ_EEEEEEEjSF_S9_SV_EEvT0_PT3_T1_NS0_13GridEvenShareIS16_EET2_T4_E12temp_storage+96];
	setp.eq.s16 	%p144, %rs217, 0;
	setp.eq.s16 	%p145, %rs218, 0;
	min.s64 	%rd286, %rd285, %rd284;
	selp.b16 	%rs219, %rs216, 1, %p145;
	selp.b16 	%rs220, %rs218, %rs219, %p144;
	and.b16  	%rs221, %rs220, 255;
	selp.b64 	%rd287, %rd284, %rd286, %p145;
	selp.b64 	%rd288, %rd285, %rd287, %p144;
	ld.shared.u8 	%rs222, [_ZZN3cub18CUB_300001_SM_10006detail6reduce18DeviceReduceKernelINS2_10policy_hubIN4cuda3std3__45tupleIJblEEEjN6thrust24THRUST_300001_SM_1000_NS8cuda_cub9__find_if7functorIS9_EEE10Policy1000ENSB_12zip_iteratorINS8_IJNSD_26transform_input_iterator_tIbNSC_6detail35transform_pair_of_input_iterators_tIbNSB_6detail15normal_iteratorINSB_10device_ptrIfEEEESQ_NS7_8equal_toIfEEEENS7_10__not_fn_tINS7_10__identityEEEEENSB_17counting_iteratorIlNSB_11use_defaultESZ_SZ_EEEEEEEjSF_S9_SV_EEvT0_PT3_T1_NS0_13GridEvenShareIS16_EET2_T4_E12temp_storage+104];
	ld.shared.u64 	%rd289, [_ZZN3cub18CUB_300001_SM_10006detail6reduce18DeviceReduceKernelINS2_10policy_hubIN4cuda3std3__45tupleIJblEEEjN6thrust24THRUST_300001_SM_1000_NS8cuda_cub9__find_if7functorIS9_EEE10Policy1000ENSB_12zip_iteratorINS8_IJNSD_26transform_input_iterator_tIbNSC_6detail35transform_pair_of_input_iterators_tIbNSB_6detail15normal_iteratorINSB_10device_ptrIfEEEESQ_NS7_8equal_toIfEEEENS7_10__not_fn_tINS7_10__identityEEEEENSB_17counting_iteratorIlNSB_11use_defaultESZ_SZ_EEEEEEEjSF_S9_SV_EEvT0_PT3_T1_NS0_13GridEvenShareIS16_EET2_T4_E12temp_storage+112];
	setp.eq.s16 	%p146, %rs221, 0;
	setp.eq.s16 	%p147, %rs222, 0;
	min.s64 	%rd290, %rd289, %rd288;
	selp.b16 	%rs223, %rs220, 1, %p147;
	selp.b16 	%rs224, %rs222, %rs223, %p146;
	and.b16  	%rs225, %rs224, 255;
	selp.b64 	%rd291, %rd288, %rd290, %p147;
	selp.b64 	%rd292, %rd289, %rd291, %p146;
	ld.shared.u8 	%rs226, [_ZZN3cub18CUB_300001_SM_10006detail6reduce18DeviceReduceKernelINS2_10policy_hubIN4cuda3std3__45tupleIJblEEEjN6thrust24THRUST_300001_SM_1000_NS8cuda_cub9__find_if7functorIS9_EEE10Policy1000ENSB_12zip_iteratorINS8_IJNSD_26transform_input_iterator_tIbNSC_6detail35transform_pair_of_input_iterators_tIbNSB_6detail15normal_iteratorINSB_10device_ptrIfEEEESQ_NS7_8equal_toIfEEEENS7_10__not_fn_tINS7_10__identityEEEEENSB_17counting_iteratorIlNSB_11use_defaultESZ_SZ_EEEEEEEjSF_S9_SV_EEvT0_PT3_T1_NS0_13GridEvenShareIS16_EET2_T4_E12temp_storage+120];
	ld.shared.u64 	%rd293, [_ZZN3cub18CUB_300001_SM_10006detail6reduce18DeviceReduceKernelINS2_10policy_hubIN4cuda3std3__45tupleIJblEEEjN6thrust24THRUST_300001_SM_1000_NS8cuda_cub9__find_if7functorIS9_EEE10Policy1000ENSB_12zip_iteratorINS8_IJNSD_26transform_input_iterator_tIbNSC_6detail35transform_pair_of_input_iterators_tIbNSB_6detail15normal_iteratorINSB_10device_ptrIfEEEESQ_NS7_8equal_toIfEEEENS7_10__not_fn_tINS7_10__identityEEEEENSB_17counting_iteratorIlNSB_11use_defaultESZ_SZ_EEEEEEEjSF_S9_SV_EEvT0_PT3_T1_NS0_13GridEvenShareIS16_EET2_T4_E12temp_storage+128];
	setp.eq.s16 	%p148, %rs225, 0;
	setp.eq.s16 	%p149, %rs226, 0;
	min.s64 	%rd294, %rd293, %rd292;
	selp.b16 	%rs227, %rs224, 1, %p149;
	selp.b16 	%rs385, %rs226, %rs227, %p148;
	selp.b64 	%rd295, %rd292, %rd294, %p149;
	selp.b64 	%rd481, %rd293, %rd295, %p148;
$L__BB2_123:
	mov.u32 	%r480, %tid.x;
	setp.ne.s32 	%p326, %r480, 0;
	@%p326 bra 	$L__BB2_125;
	ld.param.u64 	%rd471, [_ZN3cub18CUB_300001_SM_10006detail6reduce18DeviceReduceKernelINS2_10policy_hubIN4cuda3std3__45tupleIJblEEEjN6thrust24THRUST_300001_SM_1000_NS8cuda_cub9__find_if7functorIS9_EEE10Policy1000ENSB_12zip_iteratorINS8_IJNSD_26transform_input_iterator_tIbNSC_6detail35transform_pair_of_input_iterators_tIbNSB_6detail15normal_iteratorINSB_10device_ptrIfEEEESQ_NS7_8equal_toIfEEEENS7_10__not_fn_tINS7_10__identityEEEEENSB_17counting_iteratorIlNSB_11use_defaultESZ_SZ_EEEEEEEjSF_S9_SV_EEvT0_PT3_T1_NS0_13GridEvenShareIS16_EET2_T4__param_1];
	cvta.to.global.u64 	%rd468, %rd471;
	mul.wide.u32 	%rd469, %r3, 16;
	add.s64 	%rd470, %rd468, %rd469;
	st.global.u8 	[%rd470], %rs385;
	st.global.u64 	[%rd470+8], %rd481;
$L__BB2_125:
	ret;

}
	// .globl	_ZN3cub18CUB_300001_SM_10006detail6reduce28DeviceReduceSingleTileKernelINS2_10policy_hubIN4cuda3std3__45tupleIJblEEEjN6thrust24THRUST_300001_SM_1000_NS8cuda_cub9__find_if7functorIS9_EEE10Policy1000EPS9_SI_iSF_S9_S9_NS7_10__identityEEEvT0_T1_T2_T3_T4_T6_
.visible .entry _ZN3cub18CUB_300001_SM_10006detail6reduce28DeviceReduceSingleTileKernelINS2_10policy_hubIN4cuda3std3__45tupleIJblEEEjN6thrust24THRUST_300001_SM_1000_NS8cuda_cub9__find_if7functorIS9_EEE10Policy1000EPS9_SI_iSF_S9_S9_NS7_10__identityEEEvT0_T1_T2_T3_T4_T6_(
	.param .u64 .ptr .align 1 _ZN3cub18CUB_300001_SM_10006detail6reduce28DeviceReduceSingleTileKernelINS2_10policy_hubIN4cuda3std3__45tupleIJblEEEjN6thrust24THRUST_300001_SM_1000_NS8cuda_cub9__find_if7functorIS9_EEE10Policy1000EPS9_SI_iSF_S9_S9_NS7_10__identityEEEvT0_T1_T2_T3_T4_T6__param_0,
	.param .u64 .ptr .align 1 _ZN3cub18CUB_300001_SM_10006detail6reduce28DeviceReduceSingleTileKernelINS2_10policy_hubIN4cuda3std3__45tupleIJblEEEjN6thrust24THRUST_300001_SM_1000_NS8cuda_cub9__find_if7functorIS9_EEE10Policy1000EPS9_SI_iSF_S9_S9_NS7_10__identityEEEvT0_T1_T2_T3_T4_T6__param_1,
	.param .u32 _ZN3cub18CUB_300001_SM_10006detail6reduce28DeviceReduceSingleTileKernelINS2_10policy_hubIN4cuda3std3__45tupleIJblEEEjN6thrust24THRUST_300001_SM_1000_NS8cuda_cub9__find_if7functorIS9_EEE10Policy1000EPS9_SI_iSF_S9_S9_NS7_10__identityEEEvT0_T1_T2_T3_T4_T6__param_2,
	.param .align 1 .b8 _ZN3cub18CUB_300001_SM_10006detail6reduce28DeviceReduceSingleTileKernelINS2_10policy_hubIN4cuda3std3__45tupleIJblEEEjN6thrust24THRUST_300001_SM_1000_NS8cuda_cub9__find_if7functorIS9_EEE10Policy1000EPS9_SI_iSF_S9_S9_NS7_10__identityEEEvT0_T1_T2_T3_T4_T6__param_3[1],
	.param .align 8 .b8 _ZN3cub18CUB_300001_SM_10006detail6reduce28DeviceReduceSingleTileKernelINS2_10policy_hubIN4cuda3std3__45tupleIJblEEEjN6thrust24THRUST_300001_SM_1000_NS8cuda_cub9__find_if7functorIS9_EEE10Policy1000EPS9_SI_iSF_S9_S9_NS7_10__identityEEEvT0_T1_T2_T3_T4_T6__param_4[16],
	.param .align 1 .b8 _ZN3cub18CUB_300001_SM_10006detail6reduce28DeviceReduceSingleTileKernelINS2_10policy_hubIN4cuda3std3__45tupleIJblEEEjN6thrust24THRUST_300001_SM_1000_NS8cuda_cub9__find_if7functorIS9_EEE10Policy1000EPS9_SI_iSF_S9_S9_NS7_10__identityEEEvT0_T1_T2_T3_T4_T6__param_5[1]
)
.maxntid 256
.minnctapersm 1
{
	.reg .pred 	%p<188>;
	.reg .b16 	%rs<340>;
	.reg .b32 	%r<406>;
	.reg .b64 	%rd<359>;
	// demoted variable
	.shared .align 8 .b8 _ZZN3cub18CUB_300001_SM_10006detail6reduce28DeviceReduceSingleTileKernelINS2_10policy_hubIN4cuda3std3__45tupleIJblEEEjN6thrust24THRUST_300001_SM_1000_NS8cuda_cub9__find_if7functorIS9_EEE10Policy1000EPS9_SI_iSF_S9_S9_NS7_10__identityEEEvT0_T1_T2_T3_T4_T6_E12temp_storage[152];
	ld.param.u64 	%rd106, [_ZN3cub18CUB_300001_SM_10006detail6reduce28DeviceReduceSingleTileKernelINS2_10policy_hubIN4cuda3std3__45tupleIJblEEEjN6thrust24THRUST_300001_SM_1000_NS8cuda_cub9__find_if7functorIS9_EEE10Policy1000EPS9_SI_iSF_S9_S9_NS7_10__identityEEEvT0_T1_T2_T3_T4_T6__param_4+8];
	ld.param.u64 	%rd105, [_ZN3cub18CUB_300001_SM_10006detail6reduce28DeviceReduceSingleTileKernelINS2_10policy_hubIN4cuda3std3__45tupleIJblEEEjN6thrust24THRUST_300001_SM_1000_NS8cuda_cub9__find_if7functorIS9_EEE10Policy1000EPS9_SI_iSF_S9_S9_NS7_10__identityEEEvT0_T1_T2_T3_T4_T6__param_0];
	ld.param.u64 	%rd107, [_ZN3cub18CUB_300001_SM_10006detail6reduce28DeviceReduceSingleTileKernelINS2_10policy_hubIN4cuda3std3__45tupleIJblEEEjN6thrust24THRUST_300001_SM_1000_NS8cuda_cub9__find_if7functorIS9_EEE10Policy1000EPS9_SI_iSF_S9_S9_NS7_10__identityEEEvT0_T1_T2_T3_T4_T6__param_1];
	ld.param.u32 	%r38, [_ZN3cub18CUB_300001_SM_10006detail6reduce28DeviceReduceSingleTileKernelINS2_10policy_hubIN4cuda3std3__45tupleIJblEEEjN6thrust24THRUST_300001_SM_1000_NS8cuda_cub9__find_if7functorIS9_EEE10Policy1000EPS9_SI_iSF_S9_S9_NS7_10__identityEEEvT0_T1_T2_T3_T4_T6__param_2];
	ld.param.u8 	%rs82, [_ZN3cub18CUB_300001_SM_10006detail6reduce28DeviceReduceSingleTileKernelINS2_10policy_hubIN4cuda3std3__45tupleIJblEEEjN6thrust24THRUST_300001_SM_1000_NS8cuda_cub9__find_if7functorIS9_EEE10Policy1000EPS9_SI_iSF_S9_S9_NS7_10__identityEEEvT0_T1_T2_T3_T4_T6__param_4];
	cvta.to.global.u64 	%rd1, %rd107;
	setp.ne.s32 	%p1, %r38, 0;
	@%p1 bra 	$L__BB3_3;
	mov.u32 	%r392, %tid.x;
	setp.ne.s32 	%p187, %r392, 0;
	@%p187 bra 	$L__BB3_112;
	st.global.u8 	[%rd1], %rs82;
	st.global.u64 	[%rd1+8], %rd106;
	bra.uni 	$L__BB3_112;
$L__BB3_3:
	setp.gt.s32 	%p2, %r38, 1023;
	@%p2 bra 	$L__BB3_74;
	mov.u32 	%r1, %tid.x;
	setp.ge.s32 	%p77, %r1, %r38;
	mov.b16 	%rs311, 0;
	mov.b64 	%rd329, 0;
	mov.u32 	%r396, %r1;
	@%p77 bra 	$L__BB3_6;
	mul.wide.u32 	%rd234, %r1, 16;
	add.s64 	%rd231, %rd105, %rd234;
	// begin inline asm
	ld.global.nc.u64 %rd230, [%rd231];
	// end inline asm
	add.s64 	%rd233, %rd231, 8;
	// begin inline asm
	ld.global.nc.u64 %rd329, [%rd233];
	// end inline asm
	cvt.u16.u64 	%rs311, %rd230;
	add.s32 	%r396, %r1, 256;
$L__BB3_6:
	setp.ge.s32 	%p78, %r396, %r38;
	@%p78 bra 	$L__BB3_12;
	not.b32 	%r158, %r396;
	add.s32 	%r4, %r38, %r158;
	and.b32  	%r159, %r4, 768;
	setp.eq.s32 	%p79, %r159, 768;
	@%p79 bra 	$L__BB3_10;
	mul.wide.u32 	%rd236, %r396, 16;
	add.s64 	%rd323, %rd105, %rd236;
	shr.u32 	%r160, %r4, 8;
	add.s32 	%r161, %r160, 1;
	and.b32  	%r162, %r161, 3;
	neg.s32 	%r394, %r162;
$L__BB3_9:
	.pragma "nounroll";
	// begin inline asm
	ld.global.nc.u64 %rd237, [%rd323];
	// end inline asm
	add.s64 	%rd240, %rd323, 8;
	// begin inline asm
	ld.global.nc.u64 %rd239, [%rd240];
	// end inline asm
	cvt.u16.u64 	%rs190, %rd237;
	and.b16  	%rs191, %rs190, 255;
	and.b16  	%rs192, %rs311, 255;
	setp.eq.s16 	%p80, %rs192, 0;
	setp.eq.s16 	%p81, %rs191, 0;
	min.s64 	%rd241, %rd239, %rd329;
	selp.b64 	%rd242, %rd329, %rd241, %p81;
	selp.b64 	%rd329, %rd239, %rd242, %p80;
	selp.b16 	%rs193, %rs311, 1, %p81;
	selp.b16 	%rs311, %rs190, %rs193, %p80;
	add.s32 	%r396, %r396, 256;
	add.s64 	%rd323, %rd323, 4096;
	add.s32 	%r394, %r394, 1;
	setp.ne.s32 	%p82, %r394, 0;
	@%p82 bra 	$L__BB3_9;
$L__BB3_10:
	setp.lt.u32 	%p83, %r4, 768;
	@%p83 bra 	$L__BB3_12;
$L__BB3_11:
	mul.wide.s32 	%rd259, %r396, 16;
	add.s64 	%rd244, %rd105, %rd259;
	// begin inline asm
	ld.global.nc.u64 %rd243, [%rd244];
	// end inline asm
	add.s64 	%rd246, %rd244, 8;
	// begin inline asm
	ld.global.nc.u64 %rd245, [%rd246];
	// end inline asm
	cvt.u16.u64 	%rs194, %rd243;
	and.b16  	%rs195, %rs194, 255;
	and.b16  	%rs196, %rs311, 255;
	setp.eq.s16 	%p84, %rs196, 0;
	setp.eq.s16 	%p85, %rs195, 0;
	min.s64 	%rd260, %rd245, %rd329;
	selp.b64 	%rd261, %rd329, %rd260, %p85;
	selp.b64 	%rd262, %rd245, %rd261, %p84;
	selp.b16 	%rs197, %rs311, 1, %p85;
	selp.b16 	%rs198, %rs194, %rs197, %p84;
	and.b16  	%rs199, %rs198, 255;
	add.s64 	%rd248, %rd244, 4096;
	// begin inline asm
	ld.global.nc.u64 %rd247, [%rd248];
	// end inline asm
	add.s64 	%rd250, %rd244, 4104;
	// begin inline asm
	ld.global.nc.u64 %rd249, [%rd250];
	// end inline asm
	cvt.u16.u64 	%rs200, %rd247;
	and.b16  	%rs201, %rs200, 255;
	setp.eq.s16 	%p86, %rs199, 0;
	setp.eq.s16 	%p87, %rs201, 0;
	min.s64 	%rd263, %rd249, %rd262;
	selp.b64 	%rd264, %rd262, %rd263, %p87;
	selp.b64 	%rd265, %rd249, %rd264, %p86;
	selp.b16 	%rs202, %rs198, 1, %p87;
	selp.b16 	%rs203, %rs200, %rs202, %p86;
	and.b16  	%rs204, %rs203, 255;
	add.s64 	%rd252, %rd244, 8192;
	// begin inline asm
	ld.global.nc.u64 %rd251, [%rd252];
	// end inline asm
	add.s64 	%rd254, %rd244, 8200;
	// begin inline asm
	ld.global.nc.u64 %rd253, [%rd254];
	// end inline asm
	cvt.u16.u64 	%rs205, %rd251;
	and.b16  	%rs206, %rs205, 255;
	setp.eq.s16 	%p88, %rs204, 0;
	setp.eq.s16 	%p89, %rs206, 0;
	min.s64 	%rd266, %rd253, %rd265;
	selp.b64 	%rd267, %rd265, %rd266, %p89;
	selp.b64 	%rd268, %rd253, %rd267, %p88;
	selp.b16 	%rs207, %rs203, 1, %p89;
	selp.b16 	%rs208, %rs205, %rs207, %p88;
	and.b16  	%rs209, %rs208, 255;
	add.s64 	%rd256, %rd244, 12288;
	// begin inline asm
	ld.global.nc.u64 %rd255, [%rd256];
	// end inline asm
	add.s64 	%rd258, %rd244, 12296;
	// begin inline asm
	ld.global.nc.u64 %rd257, [%rd258];
	// end inline asm
	cvt.u16.u64 	%rs210, %rd255;
	and.b16  	%rs211, %rs210, 255;
	setp.eq.s16 	%p90, %rs209, 0;
	setp.eq.s16 	%p91, %rs211, 0;
	min.s64 	%rd269, %rd257, %rd268;
	selp.b64 	%rd270, %rd268, %rd269, %p91;
	selp.b64 	%rd329, %rd257, %rd270, %p90;
	selp.b16 	%rs212, %rs208, 1, %p91;
	selp.b16 	%rs311, %rs210, %rs212, %p90;
	add.s32 	%r396, %r396, 1024;
	setp.lt.s32 	%p92, %r396, %r38;
	@%p92 bra 	$L__BB3_11;
$L__BB3_12:
	setp.lt.s32 	%p93, %r38, 256;
	@%p93 bra 	$L__BB3_37;
	// begin inline asm
	mov.u32 %r281, %laneid;
	// end inline asm
	cvt.u32.u16 	%r302, %rs311;
	and.b32  	%r283, %r302, 255;
	mov.b32 	%r299, 1;
	mov.b32 	%r300, 31;
	mov.b32 	%r301, -1;
	// begin inline asm
	shfl.sync.down.b32 %r282, %r283, %r299, %r300, %r301;
	// end inline asm
	// begin inline asm
	shfl.sync.down.b32 %r287, %r288, %r299, %r300, %r301;
	// end inline asm
	mov.b64 	{%r293, %r298}, %rd329;
	// begin inline asm
	shfl.sync.down.b32 %r292, %r293, %r299, %r300, %r301;
	// end inline asm
	// begin inline asm
	shfl.sync.down.b32 %r297, %r298, %r299, %r300, %r301;
	// end inline asm
	mov.b64 	%rd14, {%r292, %r297};
	cvt.u16.u32 	%rs10, %r282;
	setp.gt.s32 	%p143, %r281, 30;
	@%p143 bra 	$L__BB3_17;
	and.b16  	%rs254, %rs311, 255;
	setp.eq.s16 	%p144, %rs254, 0;
	and.b16  	%rs255, %rs10, 255;
	setp.eq.s16 	%p145, %rs255, 0;
	or.pred  	%p146, %p144, %p145;
	@%p146 bra 	$L__BB3_16;
	min.s64 	%rd329, %rd14, %rd329;
	mov.b16 	%rs311, 1;
	bra.uni 	$L__BB3_17;
$L__BB3_16:
	setp.eq.s16 	%p147, %rs254, 0;
	selp.b64 	%rd329, %rd14, %rd329, %p147;
	selp.b16 	%rs311, %rs10, %rs311, %p147;
$L__BB3_17:
	cvt.u32.u16 	%r323, %rs311;
	and.b32  	%r304, %r323, 255;
	mov.b32 	%r320, 2;
	mov.b32 	%r321, 31;
	mov.b32 	%r322, -1;
	// begin inline asm
	shfl.sync.down.b32 %r303, %r304, %r320, %r321, %r322;
	// end inline asm
	// begin inline asm
	shfl.sync.down.b32 %r308, %r309, %r320, %r321, %r322;
	// end inline asm
	mov.b64 	{%r314, %r319}, %rd329;
	// begin inline asm
	shfl.sync.down.b32 %r313, %r314, %r320, %r321, %r322;
	// end inline asm
	// begin inline asm
	shfl.sync.down.b32 %r318, %r319, %r320, %r321, %r322;
	// end inline asm
	mov.b64 	%rd18, {%r313, %r318};
	cvt.u16.u32 	%rs13, %r303;
	setp.gt.s32 	%p148, %r281, 29;
	@%p148 bra 	$L__BB3_21;
	and.b16  	%rs258, %rs311, 255;
	setp.eq.s16 	%p149, %rs258, 0;
	and.b16  	%rs259, %rs13, 255;
	setp.eq.s16 	%p150, %rs259, 0;
	or.pred  	%p151, %p149, %p150;
	@%p151 bra 	$L__BB3_20;
	min.s64 	%rd329, %rd18, %rd329;
	mov.b16 	%rs311, 1;
	bra.uni 	$L__BB3_21;
$L__BB3_20:
	setp.eq.s16 	%p152, %rs258, 0;
	selp.b64 	%rd329, %rd18, %rd329, %p152;
	selp.b16 	%rs311, %rs13, %rs311, %p152;
$L__BB3_21:
	cvt.u32.u16 	%r344, %rs311;
	and.b32  	%r325, %r344, 255;
	mov.b32 	%r341, 4;
	mov.b32 	%r342, 31;
	mov.b32 	%r343, -1;
	// begin inline asm
	shfl.sync.down.b32 %r324, %r325, %r341, %r342, %r343;
	// end inline asm
	// begin inline asm
	shfl.sync.down.b32 %r329, %r330, %r341, %r342, %r343;
	// end inline asm
	mov.b64 	{%r335, %r340}, %rd329;
	// begin inline asm
	shfl.sync.down.b32 %r334, %r335, %r341, %r342, %r343;
	// end inline asm
	// begin inline asm
	shfl.sync.down.b32 %r339, %r340, %r341, %r342, %r343;
	// end inline asm
	mov.b64 	%rd22, {%r334, %r339};
	cvt.u16.u32 	%rs16, %r324;
	setp.gt.s32 	%p153, %r281, 27;
	@%p153 bra 	$L__BB3_25;
	and.b16  	%rs262, %rs311, 255;
	setp.eq.s16 	%p154, %rs262, 0;
	and.b16  	%rs263, %rs16, 255;
	setp.eq.s16 	%p155, %rs263, 0;
	or.pred  	%p156, %p154, %p155;
	@%p156 bra 	$L__BB3_24;
	min.s64 	%rd329, %rd22, %rd329;
	mov.b16 	%rs311, 1;
	bra.uni 	$L__BB3_25;
$L__BB3_24:
	setp.eq.s16 	%p157, %rs262, 0;
	selp.b64 	%rd329, %rd22, %rd329, %p157;
	selp.b16 	%rs311, %rs16, %rs311, %p157;
$L__BB3_25:
	cvt.u32.u16 	%r365, %rs311;
	and.b32  	%r346, %r365, 255;
	mov.b32 	%r362, 8;
	mov.b32 	%r363, 31;
	mov.b32 	%r364, -1;
	// begin inline asm
	shfl.sync.down.b32 %r345, %r346, %r362, %r363, %r364;
	// end inline asm
	// begin inline asm
	shfl.sync.down.b32 %r350, %r351, %r362, %r363, %r364;
	// end inline asm
	mov.b64 	{%r356, %r361}, %rd329;
	// begin inline asm
	shfl.sync.down.b32 %r355, %r356, %r362, %r363, %r364;
	// end inline asm
	// begin inline asm
	shfl.sync.down.b32 %r360, %r361, %r362, %r363, %r364;
	// end inline asm
	mov.b64 	%rd26, {%r355, %r360};
	cvt.u16.u32 	%rs19, %r345;
	setp.gt.s32 	%p158, %r281, 23;
	@%p158 bra 	$L__BB3_29;
	and.b16  	%rs266, %rs311, 255;
	setp.eq.s16 	%p159, %rs266, 0;
	and.b16  	%rs267, %rs19, 255;
	setp.eq.s16 	%p160, %rs267, 0;
	or.pred  	%p161, %p159, %p160;
	@%p161 bra 	$L__BB3_28;
	min.s64 	%rd329, %rd26, %rd329;
	mov.b16 	%rs311, 1;
	bra.uni 	$L__BB3_29;
$L__BB3_28:
	setp.eq.s16 	%p162, %rs266, 0;
	selp.b64 	%rd329, %rd26, %rd329, %p162;
	selp.b16 	%rs311, %rs19, %rs311, %p162;
$L__BB3_29:
	cvt.u32.u16 	%r386, %rs311;
	and.b32  	%r367, %r386, 255;
	mov.b32 	%r383, 16;
	mov.b32 	%r384, 31;
	mov.b32 	%r385, -1;
	// begin inline asm
	shfl.sync.down.b32 %r366, %r367, %r383, %r384, %r385;
	// end inline asm
	// begin inline asm
	shfl.sync.down.b32 %r371, %r372, %r383, %r384, %r385;
	// end inline asm
	mov.b64 	{%r377, %r382}, %rd329;
	// begin inline asm
	shfl.sync.down.b32 %r376, %r377, %r383, %r384, %r385;
	// end inline asm
	// begin inline asm
	shfl.sync.down.b32 %r381, %r382, %r383, %r384, %r385;
	// end inline asm
	mov.b64 	%rd30, {%r376, %r381};
	cvt.u16.u32 	%rs22, %r366;
	setp.gt.s32 	%p163, %r281, 15;
	@%p163 bra 	$L__BB3_33;
	and.b16  	%rs270, %rs311, 255;
	setp.eq.s16 	%p164, %rs270, 0;
	and.b16  	%rs271, %rs22, 255;
	setp.eq.s16 	%p165, %rs271, 0;
	or.pred  	%p166, %p164, %p165;
	@%p166 bra 	$L__BB3_32;
	min.s64 	%rd329, %rd30, %rd329;
	mov.b16 	%rs311, 1;
	bra.uni 	$L__BB3_33;
$L__BB3_32:
	setp.eq.s16 	%p167, %rs270, 0;
	selp.b64 	%rd329, %rd30, %rd329, %p167;
	selp.b16 	%rs311, %rs22, %rs311, %p167;
$L__BB3_33:
	setp.ne.s32 	%p168, %r281, 0;
	@%p168 bra 	$L__BB3_35;
	shr.u32 	%r387, %r1, 1;
	and.b32  	%r388, %r387, 496;
	mov.u32 	%r389, _ZZN3cub18CUB_300001_SM_10006detail6reduce28DeviceReduceSingleTileKernelINS2_10policy_hubIN4cuda3std3__45tupleIJblEEEjN6thrust24THRUST_300001_SM_1000_NS8cuda_cub9__find_if7functorIS9_EEE10Policy1000EPS9_SI_iSF_S9_S9_NS7_10__identityEEEvT0_T1_T2_T3_T4_T6_E12temp_storage;
	add.s32 	%r390, %r389, %r388;
	st.shared.u8 	[%r390+8], %rs311;
	st.shared.u64 	[%r390+16], %rd329;
$L__BB3_35:
	bar.sync 	0;
	setp.ne.s32 	%p169, %r1, 0;
	@%p169 bra 	$L__BB3_110;
	ld.shared.u8 	%rs274, [_ZZN3cub18CUB_300001_SM_10006detail6reduce28DeviceReduceSingleTileKernelINS2_10policy_hubIN4cuda3std3__45tupleIJblEEEjN6thrust24THRUST_300001_SM_1000_NS8cuda_cub9__find_if7functorIS9_EEE10Policy1000EPS9_SI_iSF_S9_S9_NS7_10__identityEEEvT0_T1_T2_T3_T4_T6_E12temp_storage+24];
	ld.shared.u64 	%rd292, [_ZZN3cub18CUB_300001_SM_10006detail6reduce28DeviceReduceSingleTileKernelINS2_10policy_hubIN4cuda3std3__45tupleIJblEEEjN6thrust24THRUST_300001_SM_1000_NS8cuda_cub9__find_if7functorIS9_EEE10Policy1000EPS9_SI_iSF_S9_S9_NS7_10__identityEEEvT0_T1_T2_T3_T4_T6_E12temp_storage+32];
	and.b16  	%rs275, %rs311, 255;
	setp.eq.s16 	%p170, %rs275, 0;
	setp.eq.s16 	%p171, %rs274, 0;
	min.s64 	%rd293, %rd292, %rd329;
	selp.b64 	%rd294, %rd329, %rd293, %p171;
	selp.b64 	%rd295, %rd292, %rd294, %p170;
	selp.b16 	%rs276, %rs311, 1, %p171;
	selp.b16 	%rs277, %rs274, %rs276, %p170;
	and.b16  	%rs278, %rs277, 255;
	ld.shared.u8 	%rs279, [_ZZN3cub18CUB_300001_SM_10006detail6reduce28DeviceReduceSingleTileKernelINS2_10policy_hubIN4cuda3std3__45tupleIJblEEEjN6thrust24THRUST_300001_SM_1000_NS8cuda_cub9__find_if7functorIS9_EEE10Policy1000EPS9_SI_iSF_S9_S9_NS7_10__identityEEEvT0_T1_T2_T3_T4_T6_E12temp_storage+40];
	ld.shared.u64 	%rd296, [_ZZN3cub18CUB_300001_SM_10006detail6reduce28DeviceReduceSingleTileKernelINS2_10policy_hubIN4cuda3std3__45tupleIJblEEEjN6thrust24THRUST_300001_SM_1000_NS8cuda_cub9__find_if7functorIS9_EEE10Policy1000EPS9_SI_iSF_S9_S9_NS7_10__identityEEEvT0_T1_T2_T3_T4_T6_E12temp_storage+48];
	setp.eq.s16 	%p172, %rs278, 0;
	setp.eq.s16 	%p173, %rs279, 0;
	min.s64 	%rd297, %rd296, %rd295;
	selp.b64 	%rd298, %rd295, %rd297, %p173;
	selp.b64 	%rd299, %rd296, %rd298, %p172;
	selp.b16 	%rs280, %rs277, 1, %p173;
	selp.b16 	%rs281, %rs279, %rs280, %p172;
	and.b16  	%rs282, %rs281, 255;
	ld.shared.u8 	%rs283, [_ZZN3cub18CUB_300001_SM_10006detail6reduce28DeviceReduceSingleTileKernelINS2_10policy_hubIN4cuda3std3__45tupleIJblEEEjN6thrust24THRUST_300001_SM_1000_NS8cuda_cub9__find_if7functorIS9_EEE10Policy1000EPS9_SI_iSF_S9_S9_NS7_10__identityEEEvT0_T1_T2_T3_T4_T6_E12temp_storage+56];
	ld.shared.u64 	%rd300, [_ZZN3cub18CUB_300001_SM_10006detail6reduce28DeviceReduceSingleTileKernelINS2_10policy_hubIN4cuda3std3__45tupleIJblEEEjN6thrust24THRUST_300001_SM_1000_NS8cuda_cub9__find_if7functorIS9_EEE10Policy1000EPS9_SI_iSF_S9_S9_NS7_10__identityEEEvT0_T1_T2_T3_T4_T6_E12temp_storage+64];
	setp.eq.s16 	%p174, %rs282, 0;
	setp.eq.s16 	%p175, %rs283, 0;
	min.s64 	%rd301, %rd300, %rd299;
	selp.b16 	%rs284, %rs281, 1, %p175;
	selp.b16 	%rs285, %rs283, %rs284, %p174;
	and.b16  	%rs286, %rs285, 255;
	selp.b64 	%rd302, %rd299, %rd301, %p175;
	selp.b64 	%rd303, %rd300, %rd302, %p174;
	ld.shared.u8 	%rs287, [_ZZN3cub18CUB_300001_SM_10006detail6reduce28DeviceReduceSingleTileKernelINS2_10policy_hubIN4cuda3std3__45tupleIJblEEEjN6thrust24THRUST_300001_SM_1000_NS8cuda_cub9__find_if7functorIS9_EEE10Policy1000EPS9_SI_iSF_S9_S9_NS7_10__identityEEEvT0_T1_T2_T3_T4_T6_E12temp_storage+72];
	ld.shared.u64 	%rd304, [_ZZN3cub18CUB_300001_SM_10006detail6reduce28DeviceReduceSingleTileKernelINS2_10policy_hubIN4cuda3std3__45tupleIJblEEEjN6thrust24THRUST_300001_SM_1000_NS8cuda_cub9__find_if7functorIS9_EEE10Policy1000EPS9_SI_iSF_S9_S9_NS7_10__identityEEEvT0_T1_T2_T3_T4_T6_E12temp_storage+80];
	setp.eq.s16 	%p176, %rs286, 0;
	setp.eq.s16 	%p177, %rs287, 0;
	min.s64 	%rd305, %rd304, %rd303;
	selp.b16 	%rs288, %rs285, 1, %p177;
	selp.b16 	%rs289, %rs287, %rs288, %p176;
	and.b16  	%rs290, %rs289, 255;
	selp.b64 	%rd306, %rd303, %rd305, %p177;
	selp.b64 	%rd307, %rd304, %rd306, %p176;
	ld.shared.u8 	%rs291, [_ZZN3cub18CUB_300001_SM_10006detail6reduce28DeviceReduceSingleTileKernelINS2_10policy_hubIN4cuda3std3__45tupleIJblEEEjN6thrust24THRUST_300001_SM_1000_NS8cuda_cub9__find_if7functorIS9_EEE10Policy1000EPS9_SI_iSF_S9_S9_NS7_10__identityEEEvT0_T1_T2_T3_T4_T6_E12temp_storage+88];
	ld.shared.u64 	%rd308, [_ZZN3cub18CUB_300001_SM_10006detail6reduce28DeviceReduceSingleTileKernelINS2_10policy_hubIN4cuda3std3__45tupleIJblEEEjN6thrust24THRUST_300001_SM_1000_NS8cuda_cub9__find_if7functorIS9_EEE10Policy1000EPS9_SI_iSF_S9_S9_NS7_10__identityEEEvT0_T1_T2_T3_T4_T6_E12temp_storage+96];
	setp.eq.s16 	%p178, %rs290, 0;
	setp.eq.s16 	%p179, %rs291, 0;
	min.s64 	%rd309, %rd308, %rd307;
	selp.b16 	%rs292, %rs289, 1, %p179;
	selp.b16 	%rs293, %rs291, %rs292, %p178;
	and.b16  	%rs294, %rs293, 255;
	selp.b64 	%rd310, %rd307, %rd309, %p179;
	selp.b64 	%rd311, %rd308, %rd310, %p178;
	ld.shared.u8 	%rs295, [_ZZN3cub18CUB_300001_SM_10006detail6reduce28DeviceReduceSingleTileKernelINS2_10policy_hubIN4cuda3std3__45tupleIJblEEEjN6thrust24THRUST_300001_SM_1000_NS8cuda_cub9__find_if7functorIS9_EEE10Policy1000EPS9_SI_iSF_S9_S9_NS7_10__identityEEEvT0_T1_T2_T3_T4_T6_E12temp_storage+104];
	ld.shared.u64 	%rd312, [_ZZN3cub18CUB_300001_SM_10006detail6reduce28DeviceReduceSingleTileKernelINS2_10policy_hubIN4cuda3std3__45tupleIJblEEEjN6thrust24THRUST_300001_SM_1000_NS8cuda_cub9__find_if7functorIS9_EEE10Policy1000EPS9_SI_iSF_S9_S9_NS7_10__identityEEEvT0_T1_T2_T3_T4_T6_E12temp_storage+112];
	setp.eq.s16 	%p180, %rs294, 0;
	setp.eq.s16 	%p181, %rs295, 0;
	min.s64 	%rd313, %rd312, %rd311;
	selp.b16 	%rs296, %rs293, 1, %p181;
	selp.b16 	%rs297, %rs295, %rs296, %p180;
	and.b16  	%rs298, %rs297, 255;
	selp.b64 	%rd314, %rd311, %rd313, %p181;
	selp.b64 	%rd315, %rd312, %rd314, %p180;
	ld.shared.u8 	%rs299, [_ZZN3cub18CUB_300001_SM_10006detail6reduce28DeviceReduceSingleTileKernelINS2_10policy_hubIN4cuda3std3__45tupleIJblEEEjN6thrust24THRUST_300001_SM_1000_NS8cuda_cub9__find_if7functorIS9_EEE10Policy1000EPS9_SI_iSF_S9_S9_NS7_10__identityEEEvT0_T1_T2_T3_T4_T6_E12temp_storage+120];
	ld.shared.u64 	%rd316, [_ZZN3cub18CUB_300001_SM_10006detail6reduce28DeviceReduceSingleTileKernelINS2_10policy_hubIN4cuda3std3__45tupleIJblEEEjN6thrust24THRUST_300001_SM_1000_NS8cuda_cub9__find_if7functorIS9_EEE10Policy1000EPS9_SI_iSF_S9_S9_NS7_10__identityEEEvT0_T1_T2_T3_T4_T6_E12temp_storage+128];
	setp.eq.s16 	%p182, %rs298, 0;
	setp.eq.s16 	%p183, %rs299, 0;
	min.s64 	%rd317, %rd316, %rd315;
	selp.b16 	%rs300, %rs297, 1, %p183;
	selp.b16 	%rs311, %rs299, %rs300, %p182;
	selp.b64 	%rd318, %rd315, %rd317, %p183;
	selp.b64 	%rd329, %rd316, %rd318, %p182;
	bra.uni 	$L__BB3_110;
$L__BB3_37:
	// begin inline asm
	mov.u32 %r163, %laneid;
	// end inline asm
	and.b32  	%r184, %r1, 992;
	add.s32 	%r185, %r184, 32;
	setp.gt.s32 	%p94, %r185, %r38;
	not.b32 	%r186, %r184;
	add.s32 	%r187, %r38, %r186;
	selp.b32 	%r182, %r187, 31, %p94;
	cvt.u32.u16 	%r188, %rs311;
	and.b32  	%r165, %r188, 255;
	mov.b32 	%r181, 1;
	mov.b32 	%r183, -1;
	// begin inline asm
	shfl.sync.down.b32 %r164, %r165, %r181, %r182, %r183;
	// end inline asm
	// begin inline asm
	shfl.sync.down.b32 %r169, %r170, %r181, %r182, %r183;
	// end inline asm
	mov.b64 	{%r175, %r180}, %rd329;
	// begin inline asm
	shfl.sync.down.b32 %r174, %r175, %r181, %r182, %r183;
	// end inline asm
	// begin inline asm
	shfl.sync.down.b32 %r179, %r180, %r181, %r182, %r183;
	// end inline asm
	mov.b64 	%rd35, {%r174, %r179};
	cvt.u16.u32 	%rs26, %r164;
	setp.ge.s32 	%p95, %r163, %r182;
	@%p95 bra 	$L__BB3_41;
	and.b16  	%rs213, %rs311, 255;
	setp.eq.s16 	%p96, %rs213, 0;
	and.b16  	%rs214, %rs26, 255;
	setp.eq.s16 	%p97, %rs214, 0;
	or.pred  	%p98, %p96, %p97;
	@%p98 bra 	$L__BB3_40;
	min.s64 	%rd329, %rd35, %rd329;
	mov.b16 	%rs311, 1;
	bra.uni 	$L__BB3_41;
$L__BB3_40:
	setp.eq.s16 	%p99, %rs213, 0;
	selp.b16 	%rs311, %rs26, %rs311, %p99;
	selp.b64 	%rd329, %rd35, %rd329, %p99;
$L__BB3_41:
	cvt.u32.u16 	%r209, %rs311;
	and.b32  	%r190, %r209, 255;
	mov.b32 	%r206, 2;
	mov.b32 	%r208, -1;
	// begin inline asm
	shfl.sync.down.b32 %r189, %r190, %r206, %r182, %r208;
	// end inline asm
	// begin inline asm
	shfl.sync.down.b32 %r194, %r195, %r206, %r182, %r208;
	// end inline asm
	mov.b64 	{%r200, %r205}, %rd329;
	// begin inline asm
	shfl.sync.down.b32 %r199, %r200, %r206, %r182, %r208;
	// end inline asm
	// begin inline asm
	shfl.sync.down.b32 %r204, %r205, %r206, %r182, %r208;
	// end inline asm
	mov.b64 	%rd39, {%r199, %r204};
	cvt.u16.u32 	%rs29, %r189;
	add.s32 	%r210, %r163, 2;
	setp.gt.s32 	%p100, %r210, %r182;
	@%p100 bra 	$L__BB3_45;
	and.b16  	%rs217, %rs311, 255;
	setp.eq.s16 	%p101, %rs217, 0;
	and.b16  	%rs218, %rs29, 255;
	setp.eq.s16 	%p102, %rs218, 0;
	or.pred  	%p103, %p101, %p102;
	@%p103 bra 	$L__BB3_44;
	min.s64 	%rd329, %rd39, %rd329;
	mov.b16 	%rs311, 1;
	bra.uni 	$L__BB3_45;
$L__BB3_44:
	setp.eq.s16 	%p104, %rs217, 0;
	selp.b16 	%rs311, %rs29, %rs311, %p104;
	selp.b64 	%rd329, %rd39, %rd329, %p104;
$L__BB3_45:
	cvt.u32.u16 	%r231, %rs311;
	and.b32  	%r212, %r231, 255;
	mov.b32 	%r228, 4;
	mov.b32 	%r230, -1;
	// begin inline asm
	shfl.sync.down.b32 %r211, %r212, %r228, %r182, %r230;
	// end inline asm
	// begin inline asm
	shfl.sync.down.b32 %r216, %r217, %r228, %r182, %r230;
	// end inline asm
	mov.b64 	{%r222, %r227}, %rd329;
	// begin inline asm
	shfl.sync.down.b32 %r221, %r222, %r228, %r182, %r230;
	// end inline asm
	// begin inline asm
	shfl.sync.down.b32 %r226, %r227, %r228, %r182, %r230;
	// end inline asm
	mov.b64 	%rd43, {%r221, %r226};
	cvt.u16.u32 	%rs32, %r211;
	add.s32 	%r232, %r163, 4;
	setp.gt.s32 	%p105, %r232, %r182;
	@%p105 bra 	$L__BB3_49;
	and.b16  	%rs221, %rs311, 255;
	setp.eq.s16 	%p106, %rs221, 0;
	and.b16  	%rs222, %rs32, 255;
	setp.eq.s16 	%p107, %rs222, 0;
	or.pred  	%p108, %p106, %p107;
	@%p108 bra 	$L__BB3_48;
	min.s64 	%rd329, %rd43, %rd329;
	mov.b16 	%rs311, 1;
	bra.uni 	$L__BB3_49;
$L__BB3_48:
	setp.eq.s16 	%p109, %rs221, 0;
	selp.b16 	%rs311, %rs32, %rs311, %p109;
	selp.b64 	%rd329, %rd43, %rd329, %p109;
$L__BB3_49:
	cvt.u32.u16 	%r253, %rs311;
	and.b32  	%r234, %r253, 255;
	mov.b32 	%r250, 8;
	mov.b32 	%r252, -1;
	// begin inline asm
	shfl.sync.down.b32 %r233, %r234, %r250, %r182, %r252;
	// end inline asm
	// begin inline asm
	shfl.sync.down.b32 %r238, %r239, %r250, %r182, %r252;
	// end inline asm
	mov.b64 	{%r244, %r249}, %rd329;
	// begin inline asm
	shfl.sync.down.b32 %r243, %r244, %r250, %r182, %r252;
	// end inline asm
	// begin inline asm
	shfl.sync.down.b32 %r248, %r249, %r250, %r182, %r252;
	// end inline asm
	mov.b64 	%rd47, {%r243, %r248};
	cvt.u16.u32 	%rs35, %r233;
	add.s32 	%r254, %r163, 8;
	setp.gt.s32 	%p110, %r254, %r182;
	@%p110 bra 	$L__BB3_53;
	and.b16  	%rs225, %rs311, 255;
	setp.eq.s16 	%p111, %rs225, 0;
	and.b16  	%rs226, %rs35, 255;
	setp.eq.s16 	%p112, %rs226, 0;
	or.pred  	%p113, %p111, %p112;
	@%p113 bra 	$L__BB3_52;
	min.s64 	%rd329, %rd47, %rd329;
	mov.b16 	%rs311, 1;
	bra.uni 	$L__BB3_53;
$L__BB3_52:
	setp.eq.s16 	%p114, %rs225, 0;
	selp.b16 	%rs311, %rs35, %rs311, %p114;
	selp.b64 	%rd329, %rd47, %rd329, %p114;
$L__BB3_53:
	cvt.u32.u16 	%r275, %rs311;
	and.b32  	%r256, %r275, 255;
	mov.b32 	%r272, 16;
	mov.b32 	%r274, -1;
	// begin inline asm
	shfl.sync.down.b32 %r255, %r256, %r272, %r182, %r274;
	// end inline asm
	// begin inline asm
	shfl.sync.down.b32 %r260, %r261, %r272, %r182, %r274;
	// end inline asm
	mov.b64 	{%r266, %r271}, %rd329;
	// begin inline asm
	shfl.sync.down.b32 %r265, %r266, %r272, %r182, %r274;
	// end inline asm
	// begin inline asm
	shfl.sync.down.b32 %r270, %r271, %r272, %r182, %r274;
	// end inline asm
	mov.b64 	%rd51, {%r265, %r270};
	cvt.u16.u32 	%rs38, %r255;
	add.s32 	%r276, %r163, 16;
	setp.gt.s32 	%p115, %r276, %r182;
	@%p115 bra 	$L__BB3_57;
	and.b16  	%rs229, %rs311, 255;
	setp.eq.s16 	%p116, %rs229, 0;
	and.b16  	%rs230, %rs38, 255;
	setp.eq.s16 	%p117, %rs230, 0;
	or.pred  	%p118, %p116, %p117;
	@%p118 bra 	$L__BB3_56;
	min.s64 	%rd329, %rd51, %rd329;
	mov.b16 	%rs311, 1;
	bra.uni 	$L__BB3_57;
$L__BB3_56:
	setp.eq.s16 	%p119, %rs229, 0;
	selp.b16 	%rs311, %rs38, %rs311, %p119;
	selp.b64 	%rd329, %rd51, %rd329, %p119;
$L__BB3_57:
	setp.ne.s32 	%p120, %r163, 0;
	@%p120 bra 	$L__BB3_59;
	shr.u32 	%r277, %r1, 1;
	and.b32  	%r278, %r277, 496;
	mov.u32 	%r279, _ZZN3cub18CUB_300001_SM_10006detail6reduce28DeviceReduceSingleTileKernelINS2_10policy_hubIN4cuda3std3__45tupleIJblEEEjN6thrust24THRUST_300001_SM_1000_NS8cuda_cub9__find_if7functorIS9_EEE10Policy1000EPS9_SI_iSF_S9_S9_NS7_10__identityEEEvT0_T1_T2_T3_T4_T6_E12temp_storage;
	add.s32 	%r280, %r279, %r278;
	st.shared.u8 	[%r280+8], %rs311;
	st.shared.u64 	[%r280+16], %rd329;
$L__BB3_59:
	bar.sync 	0;
	setp.ne.s32 	%p121, %r1, 0;
	@%p121 bra 	$L__BB3_110;
	setp.lt.s32 	%p122, %r38, 33;
	@%p122 bra 	$L__BB3_62;
	ld.shared.u8 	%rs233, [_ZZN3cub18CUB_300001_SM_10006detail6reduce28DeviceReduceSingleTileKernelINS2_10policy_hubIN4cuda3std3__45tupleIJblEEEjN6thrust24THRUST_300001_SM_1000_NS8cuda_cub9__find_if7functorIS9_EEE10Policy1000EPS9_SI_iSF_S9_S9_NS7_10__identityEEEvT0_T1_T2_T3_T4_T6_E12temp_storage+24];
	ld.shared.u64 	%rd271, [_ZZN3cub18CUB_300001_SM_10006detail6reduce28DeviceReduceSingleTileKernelINS2_10policy_hubIN4cuda3std3__45tupleIJblEEEjN6thrust24THRUST_300001_SM_1000_NS8cuda_cub9__find_if7functorIS9_EEE10Policy1000EPS9_SI_iSF_S9_S9_NS7_10__identityEEEvT0_T1_T2_T3_T4_T6_E12temp_storage+32];
	and.b16  	%rs234, %rs311, 255;
	setp.eq.s16 	%p123, %rs234, 0;
	setp.eq.s16 	%p124, %rs233, 0;
	min.s64 	%rd272, %rd271, %rd329;
	selp.b16 	%rs235, %rs311, 1, %p124;
	selp.b16 	%rs311, %rs233, %rs235, %p123;
	selp.b64 	%rd273, %rd329, %rd272, %p124;
	selp.b64 	%rd329, %rd271, %rd273, %p123;
$L__BB3_62:
	setp.lt.s32 	%p125, %r38, 65;
	@%p125 bra 	$L__BB3_64;
	ld.shared.u8 	%rs236, [_ZZN3cub18CUB_300001_SM_10006detail6reduce28DeviceReduceSingleTileKernelINS2_10policy_hubIN4cuda3std3__45tupleIJblEEEjN6thrust24THRUST_300001_SM_1000_NS8cuda_cub9__find_if7functorIS9_EEE10Policy1000EPS9_SI_iSF_S9_S9_NS7_10__identityEEEvT0_T1_T2_T3_T4_T6_E12temp_storage+40];
	ld.shared.u64 	%rd274, [_ZZN3cub18CUB_300001_SM_10006detail6reduce28DeviceReduceSingleTileKernelINS2_10policy_hubIN4cuda3std3__45tupleIJblEEEjN6thrust24THRUST_300001_SM_1000_NS8cuda_cub9__find_if7functorIS9_EEE10Policy1000EPS9_SI_iSF_S9_S9_NS7_10__identityEEEvT0_T1_T2_T3_T4_T6_E12temp_storage+48];
	and.b16  	%rs237, %rs311, 255;
	setp.eq.s16 	%p126, %rs237, 0;
	setp.eq.s16 	%p127, %rs236, 0;
	min.s64 	%rd275, %rd274, %rd329;
	selp.b16 	%rs238, %rs311, 1, %p127;
	selp.b16 	%rs311, %rs236, %rs238, %p126;
	selp.b64 	%rd276, %rd329, %rd275, %p127;
	selp.b64 	%rd329, %rd274, %rd276, %p126;
$L__BB3_64:
	setp.lt.s32 	%p128, %r38, 97;
	@%p128 bra 	$L__BB3_66;
	ld.shared.u8 	%rs239, [_ZZN3cub18CUB_300001_SM_10006detail6reduce28DeviceReduceSingleTileKernelINS2_10policy_hubIN4cuda3std3__45tupleIJblEEEjN6thrust24THRUST_300001_SM_1000_NS8cuda_cub9__find_if7functorIS9_EEE10Policy1000EPS9_SI_iSF_S9_S9_NS7_10__identityEEEvT0_T1_T2_T3_T4_T6_E12temp_storage+56];
	ld.shared.u64 	%rd277, [_ZZN3cub18CUB_300001_SM_10006detail6reduce28DeviceReduceSingleTileKernelINS2_10policy_hubIN4cuda3std3__45tupleIJblEEEjN6thrust24THRUST_300001_SM_1000_NS8cuda_cub9__find_if7functorIS9_EEE10Policy1000EPS9_SI_iSF_S9_S9_NS7_10__identityEEEvT0_T1_T2_T3_T4_T6_E12temp_storage+64];
	and.b16  	%rs240, %rs311, 255;
	setp.eq.s16 	%p129, %rs240, 0;
	setp.eq.s16 	%p130, %rs239, 0;
	min.s64 	%rd278, %rd277, %rd329;
	selp.b16 	%rs241, %rs311, 1, %p130;
	selp.b16 	%rs311, %rs239, %rs241, %p129;
	selp.b64 	%rd279, %rd329, %rd278, %p130;
	selp.b64 	%rd329, %rd277, %rd279, %p129;
$L__BB3_66:
	setp.lt.s32 	%p131, %r38, 129;
	@%p131 bra 	$L__BB3_68;
	ld.shared.u8 	%rs242, [_ZZN3cub18CUB_300001_SM_10006detail6reduce28DeviceReduceSingleTileKernelINS2_10policy_hubIN4cuda3std3__45tupleIJblEEEjN6thrust24THRUST_300001_SM_1000_NS8cuda_cub9__find_if7functorIS9_EEE10Policy1000EPS9_SI_iSF_S9_S9_NS7_10__identityEEEvT0_T1_T2_T3_T4_T6_E12temp_storage+72];
	ld.shared.u64 	%rd280, [_ZZN3cub18CUB_300001_SM_10006detail6reduce28DeviceReduceSingleTileKernelINS2_10policy_hubIN4cuda3std3__45tupleIJblEEEjN6thrust24THRUST_300001_SM_1000_NS8cuda_cub9__find_if7functorIS9_EEE10Policy1000EPS9_SI_iSF_S9_S9_NS7_10__identityEEEvT0_T1_T2_T3_T4_T6_E12temp_storage+80];
	and.b16  	%rs243, %rs311, 255;
	setp.eq.s16 	%p132, %rs243, 0;
	setp.eq.s16 	%p133, %rs242, 0;
	min.s64 	%rd281, %rd280, %rd329;
	selp.b16 	%rs244, %rs311, 1, %p133;
	selp.b16 	%rs311, %rs242, %rs244, %p132;
	selp.b64 	%rd282, %rd329, %rd281, %p133;
	selp.b64 	%rd329, %rd280, %rd282, %p132;
$L__BB3_68:
	setp.lt.s32 	%p134, %r38, 161;
	@%p134 bra 	$L__BB3_70;
	ld.shared.u8 	%rs245, [_ZZN3cub18CUB_300001_SM_10006detail6reduce28DeviceReduceSingleTileKernelINS2_10policy_hubIN4cuda3std3__45tupleIJblEEEjN6thrust24THRUST_300001_SM_1000_NS8cuda_cub9__find_if7functorIS9_EEE10Policy1000EPS9_SI_iSF_S9_S9_NS7_10__identityEEEvT0_T1_T2_T3_T4_T6_E12temp_storage+88];
	ld.shared.u64 	%rd283, [_ZZN3cub18CUB_300001_SM_10006detail6reduce28DeviceReduceSingleTileKernelINS2_10policy_hubIN4cuda3std3__45tupleIJblEEEjN6thrust24THRUST_300001_SM_1000_NS8cuda_cub9__find_if7functorIS9_EEE10Policy1000EPS9_SI_iSF_S9_S9_NS7_10__identityEEEvT0_T1_T2_T3_T4_T6_E12temp_storage+96];
	and.b16  	%rs246, %rs311, 255;
	setp.eq.s16 	%p135, %rs246, 0;
	setp.eq.s16 	%p136, %rs245, 0;
	min.s64 	%rd284, %rd283, %rd329;
	selp.b16 	%rs247, %rs311, 1, %p136;
	selp.b16 	%rs311, %rs245, %rs247, %p135;
	selp.b64 	%rd285, %rd329, %rd284, %p136;
	selp.b64 	%rd329, %rd283, %rd285, %p135;
$L__BB3_70:
	setp.lt.s32 	%p137, %r38, 193;
	@%p137 bra 	$L__BB3_72;
	ld.shared.u8 	%rs248, [_ZZN3cub18CUB_300001_SM_10006detail6reduce28DeviceReduceSingleTileKernelINS2_10policy_hubIN4cuda3std3__45tupleIJblEEEjN6thrust24THRUST_300001_SM_1000_NS8cuda_cub9__find_if7functorIS9_EEE10Policy1000EPS9_SI_iSF_S9_S9_NS7_10__identityEEEvT0_T1_T2_T3_T4_T6_E12temp_storage+104];
	ld.shared.u64 	%rd286, [_ZZN3cub18CUB_300001_SM_10006detail6reduce28DeviceReduceSingleTileKernelINS2_10policy_hubIN4cuda3std3__45tupleIJblEEEjN6thrust24THRUST_300001_SM_1000_NS8cuda_cub9__find_if7functorIS9_EEE10Policy1000EPS9_SI_iSF_S9_S9_NS7_10__identityEEEvT0_T1_T2_T3_T4_T6_E12temp_storage+112];
	and.b16  	%rs249, %rs311, 255;
	setp.eq.s16 	%p138, %rs249, 0;
	setp.eq.s16 	%p139, %rs248, 0;
	min.s64 	%rd287, %rd286, %rd329;
	selp.b16 	%rs250, %rs311, 1, %p139;
	selp.b16 	%rs311, %rs248, %rs250, %p138;
	selp.b64 	%rd288, %rd329, %rd287, %p139;
	selp.b64 	%rd329, %rd286, %rd288, %p138;
$L__BB3_72:
	setp.lt.s32 	%p140, %r38, 225;
	@%p140 bra 	$L__BB3_110;
	ld.shared.u8 	%rs251, [_ZZN3cub18CUB_300001_SM_10006detail6reduce28DeviceReduceSingleTileKernelINS2_10policy_hubIN4cuda3std3__45tupleIJblEEEjN6thrust24THRUST_300001_SM_1000_NS8cuda_cub9__find_if7functorIS9_EEE10Policy1000EPS9_SI_iSF_S9_S9_NS7_10__identityEEEvT0_T1_T2_T3_T4_T6_E12temp_storage+120];
	ld.shared.u64 	%rd289, [_ZZN3cub18CUB_300001_SM_10006detail6reduce28DeviceReduceSingleTileKernelINS2_10policy_hubIN4cuda3std3__45tupleIJblEEEjN6thrust24THRUST_300001_SM_1000_NS8cuda_cub9__find_if7functorIS9_EEE10Policy1000EPS9_SI_iSF_S9_S9_NS7_10__identityEEEvT0_T1_T2_T3_T4_T6_E12temp_storage+128];
	and.b16  	%rs252, %rs311, 255;
	setp.eq.s16 	%p141, %rs252, 0;
	setp.eq.s16 	%p142, %rs251, 0;
	min.s64 	%rd290, %rd289, %rd329;
	selp.b16 	%rs253, %rs311, 1, %p142;
	selp.b16 	%rs311, %rs251, %rs253, %p141;
	selp.b64 	%rd291, %rd329, %rd290, %p142;
	selp.b64 	%rd329, %rd289, %rd291, %p141;
	bra.uni 	$L__BB3_110;
$L__BB3_74:
	mov.u32 	%r16, %tid.x;
	mul.wide.u32 	%rd124, %r16, 16;
	add.s64 	%rd109, %rd105, %rd124;
	// begin inline asm
	ld.global.nc.u64 %rd108, [%rd109];
	// end inline asm
	add.s64 	%rd111, %rd109, 8;
	// begin inline asm
	ld.global.nc.u64 %rd110, [%rd111];
	// end inline asm
	cvt.u16.u64 	%rs83, %rd108;
	and.b16  	%rs84, %rs83, 255;
	add.s64 	%rd113, %rd109, 4096;
	// begin inline asm
	ld.global.nc.u64 %rd112, [%rd113];
	// end inline asm
	add.s64 	%rd115, %rd109, 4104;
	// begin inline asm
	ld.global.nc.u64 %rd114, [%rd115];
	// end inline asm
	cvt.u16.u64 	%rs85, %rd112;
	and.b16  	%rs86, %rs85, 255;
	add.s64 	%rd117, %rd109, 8192;
	// begin inline asm
	ld.global.nc.u64 %rd116, [%rd117];
	// end inline asm
	add.s64 	%rd119, %rd109, 8200;
	// begin inline asm
	ld.global.nc.u64 %rd118, [%rd119];
	// end inline asm
	cvt.u16.u64 	%rs87, %rd116;
	and.b16  	%rs88, %rs87, 255;
	add.s64 	%rd121, %rd109, 12288;
	// begin inline asm
	ld.global.nc.u64 %rd120, [%rd121];
	// end inline asm
	add.s64 	%rd123, %rd109, 12296;
	// begin inline asm
	ld.global.nc.u64 %rd122, [%rd123];
	// end inline asm
	cvt.u16.u64 	%rs89, %rd120;
	and.b16  	%rs90, %rs89, 255;
	setp.eq.s16 	%p3, %rs84, 0;
	setp.eq.s16 	%p4, %rs86, 0;
	min.s64 	%rd125, %rd114, %rd110;
	selp.b16 	%rs91, %rs83, 1, %p4;
	selp.b64 	%rd126, %rd110, %rd125, %p4;
	selp.b16 	%rs92, %rs85, %rs91, %p3;
	and.b16  	%rs93, %rs92, 255;
	selp.b64 	%rd127, %rd114, %rd126, %p3;
	setp.eq.s16 	%p5, %rs93, 0;
	setp.eq.s16 	%p6, %rs88, 0;
	min.s64 	%rd128, %rd118, %rd127;
	selp.b16 	%rs94, %rs92, 1, %p6;
	selp.b64 	%rd129, %rd127, %rd128, %p6;
	selp.b16 	%rs95, %rs87, %rs94, %p5;
	and.b16  	%rs96, %rs95, 255;
	selp.b64 	%rd130, %rd118, %rd129, %p5;
	setp.eq.s16 	%p7, %rs96, 0;
	setp.eq.s16 	%p8, %rs90, 0;
	min.s64 	%rd131, %rd122, %rd130;
	selp.b16 	%rs97, %rs95, 1, %p8;
	selp.b64 	%rd132, %rd130, %rd131, %p8;
	selp.b16 	%rs311, %rs89, %rs97, %p7;
	selp.b64 	%rd329, %rd122, %rd132, %p7;
	setp.lt.u32 	%p9, %r38, 2048;
	mov.b32 	%r399, 1024;
	@%p9 bra 	$L__BB3_78;
	add.s32 	%r17, %r38, -1024;
	mov.b32 	%r399, 1024;
$L__BB3_76:
	mul.wide.s32 	%rd149, %r399, 16;
	add.s64 	%rd134, %rd109, %rd149;
	// begin inline asm
	ld.global.nc.u64 %rd133, [%rd134];
	// end inline asm
	add.s64 	%rd136, %rd134, 8;
	// begin inline asm
	ld.global.nc.u64 %rd135, [%rd136];
	// end inline asm
	cvt.u16.u64 	%rs98, %rd133;
	and.b16  	%rs99, %rs98, 255;
	add.s64 	%rd138, %rd134, 4096;
	// begin inline asm
	ld.global.nc.u64 %rd137, [%rd138];
	// end inline asm
	add.s64 	%rd140, %rd134, 4104;
	// begin inline asm
	ld.global.nc.u64 %rd139, [%rd140];
	// end inline asm
	cvt.u16.u64 	%rs100, %rd137;
	and.b16  	%rs101, %rs100, 255;
	add.s64 	%rd142, %rd134, 8192;
	// begin inline asm
	ld.global.nc.u64 %rd141, [%rd142];
	// end inline asm
	add.s64 	%rd144, %rd134, 8200;
	// begin inline asm
	ld.global.nc.u64 %rd143, [%rd144];
	// end inline asm
	cvt.u16.u64 	%rs102, %rd141;
	and.b16  	%rs103, %rs102, 255;
	add.s64 	%rd146, %rd134, 12288;
	// begin inline asm
	ld.global.nc.u64 %rd145, [%rd146];
	// end inline asm
	add.s64 	%rd148, %rd134, 12296;
	// begin inline asm
	ld.global.nc.u64 %rd147, [%rd148];
	// end inline asm
	cvt.u16.u64 	%rs104, %rd145;
	and.b16  	%rs105, %rs104, 255;
	and.b16  	%rs106, %rs311, 255;
	setp.eq.s16 	%p10, %rs106, 0;
	setp.eq.s16 	%p11, %rs99, 0;
	min.s64 	%rd150, %rd135, %rd329;
	selp.b16 	%rs107, %rs311, 1, %p11;
	selp.b64 	%rd151, %rd329, %rd150, %p11;
	selp.b16 	%rs108, %rs98, %rs107, %p10;
	and.b16  	%rs109, %rs108, 255;
	selp.b64 	%rd152, %rd135, %rd151, %p10;
	setp.eq.s16 	%p12, %rs109, 0;
	setp.eq.s16 	%p13, %rs101, 0;
	min.s64 	%rd153, %rd139, %rd152;
	selp.b16 	%rs110, %rs108, 1, %p13;
	selp.b64 	%rd154, %rd152, %rd153, %p13;
	selp.b16 	%rs111, %rs100, %rs110, %p12;
	and.b16  	%rs112, %rs111, 255;
	selp.b64 	%rd155, %rd139, %rd154, %p12;
	setp.eq.s16 	%p14, %rs112, 0;
	setp.eq.s16 	%p15, %rs103, 0;
	min.s64 	%rd156, %rd143, %rd155;
	selp.b16 	%rs113, %rs111, 1, %p15;
	selp.b64 	%rd157, %rd155, %rd156, %p15;
	selp.b16 	%rs114, %rs102, %rs113, %p14;
	and.b16  	%rs115, %rs114, 255;
	selp.b64 	%rd158, %rd143, %rd157, %p14;
	setp.eq.s16 	%p16, %rs115, 0;
	setp.eq.s16 	%p17, %rs105, 0;
	min.s64 	%rd159, %rd147, %rd158;
	selp.b16 	%rs116, %rs114, 1, %p17;
	selp.b64 	%rd160, %rd158, %rd159, %p17;
	selp.b16 	%rs311, %rs104, %rs116, %p16;
	selp.b64 	%rd329, %rd147, %rd160, %p16;
	sub.s32 	%r41, %r38, %r399;
	setp.lt.s32 	%p18, %r41, 1024;
	@%p18 bra 	$L__BB3_86;
	add.s32 	%r399, %r399, 1024;
	setp.le.s32 	%p19, %r399, %r17;
	@%p19 bra 	$L__BB3_76;
$L__BB3_78:
	setp.le.s32 	%p20, %r38, %r399;
	@%p20 bra 	$L__BB3_86;
	sub.s32 	%r21, %r38, %r399;
	setp.ge.s32 	%p21, %r16, %r21;
	@%p21 bra 	$L__BB3_86;
	not.b32 	%r42, %r16;
	add.s32 	%r43, %r38, %r42;
	sub.s32 	%r22, %r43, %r399;
	and.b32  	%r44, %r22, 768;
	setp.eq.s32 	%p22, %r44, 768;
	mov.u32 	%r403, %r16;
	@%p22 bra 	$L__BB3_83;
	add.s32 	%r401, %r16, %r399;
	shr.u32 	%r45, %r22, 8;
	add.s32 	%r46, %r45, 1;
	and.b32  	%r47, %r46, 3;
	neg.s32 	%r400, %r47;
	mov.u32 	%r403, %r16;
$L__BB3_82:
	.pragma "nounroll";
	mul.wide.u32 	%rd166, %r401, 16;
	add.s64 	%rd163, %rd105, %rd166;
	// begin inline asm
	ld.global.nc.u64 %rd162, [%rd163];
	// end inline asm
	add.s64 	%rd165, %rd163, 8;
	// begin inline asm
	ld.global.nc.u64 %rd164, [%rd165];
	// end inline asm
	cvt.u16.u64 	%rs118, %rd162;
	and.b16  	%rs119, %rs118, 255;
	and.b16  	%rs120, %rs311, 255;
	setp.eq.s16 	%p23, %rs120, 0;
	setp.eq.s16 	%p24, %rs119, 0;
	min.s64 	%rd167, %rd164, %rd329;
	selp.b16 	%rs121, %rs311, 1, %p24;
	selp.b16 	%rs311, %rs118, %rs121, %p23;
	selp.b64 	%rd168, %rd329, %rd167, %p24;
	selp.b64 	%rd329, %rd164, %rd168, %p23;
	add.s32 	%r403, %r403, 256;
	add.s32 	%r401, %r401, 256;
	add.s32 	%r400, %r400, 1;
	setp.ne.s32 	%p25, %r400, 0;
	@%p25 bra 	$L__BB3_82;
$L__BB3_83:
	setp.lt.u32 	%p26, %r22, 768;
	@%p26 bra 	$L__BB3_86;
	cvt.u64.u32 	%rd169, %r403;
	cvt.u64.u32 	%rd170, %r399;
	add.s64 	%rd171, %rd169, %rd170;
	shl.b64 	%rd172, %rd171, 4;
	add.s64 	%rd173, %rd172, %rd105;
	add.s64 	%rd350, %rd173, 12296;
	add.s32 	%r404, %r403, %r399;
$L__BB3_85:
	mul.wide.u32 	%rd190, %r404, 16;
	add.s64 	%rd175, %rd105, %rd190;
	// begin inline asm
	ld.global.nc.u64 %rd174, [%rd175];
	// end inline asm
	add.s64 	%rd177, %rd175, 8;
	// begin inline asm
	ld.global.nc.u64 %rd176, [%rd177];
	// end inline asm
	cvt.u16.u64 	%rs122, %rd174;
	and.b16  	%rs123, %rs122, 255;
	and.b16  	%rs124, %rs311, 255;
	setp.eq.s16 	%p27, %rs124, 0;
	setp.eq.s16 	%p28, %rs123, 0;
	min.s64 	%rd191, %rd176, %rd329;
	selp.b16 	%rs125, %rs311, 1, %p28;
	selp.b16 	%rs126, %rs122, %rs125, %p27;
	and.b16  	%rs127, %rs126, 255;
	selp.b64 	%rd192, %rd329, %rd191, %p28;
	selp.b64 	%rd193, %rd176, %rd192, %p27;
	add.s64 	%rd179, %rd350, -8200;
	// begin inline asm
	ld.global.nc.u64 %rd178, [%rd179];
	// end inline asm
	add.s64 	%rd181, %rd350, -8192;
	// begin inline asm
	ld.global.nc.u64 %rd180, [%rd181];
	// end inline asm
	cvt.u16.u64 	%rs128, %rd178;
	and.b16  	%rs129, %rs128, 255;
	setp.eq.s16 	%p29, %rs127, 0;
	setp.eq.s16 	%p30, %rs129, 0;
	min.s64 	%rd194, %rd180, %rd193;
	selp.b16 	%rs130, %rs126, 1, %p30;
	selp.b16 	%rs131, %rs128, %rs130, %p29;
	and.b16  	%rs132, %rs131, 255;
	selp.b64 	%rd195, %rd193, %rd194, %p30;
	selp.b64 	%rd196, %rd180, %rd195, %p29;
	add.s64 	%rd183, %rd350, -4104;
	// begin inline asm
	ld.global.nc.u64 %rd182, [%rd183];
	// end inline asm
	add.s64 	%rd185, %rd350, -4096;
	// begin inline asm
	ld.global.nc.u64 %rd184, [%rd185];
	// end inline asm
	cvt.u16.u64 	%rs133, %rd182;
	and.b16  	%rs134, %rs133, 255;
	setp.eq.s16 	%p31, %rs132, 0;
	setp.eq.s16 	%p32, %rs134, 0;
	min.s64 	%rd197, %rd184, %rd196;
	selp.b16 	%rs135, %rs131, 1, %p32;
	selp.b16 	%rs136, %rs133, %rs135, %p31;
	and.b16  	%rs137, %rs136, 255;
	selp.b64 	%rd198, %rd196, %rd197, %p32;
	selp.b64 	%rd199, %rd184, %rd198, %p31;
	add.s64 	%rd187, %rd350, -8;
	// begin inline asm
	ld.global.nc.u64 %rd186, [%rd187];
	// end inline asm
	// begin inline asm
	ld.global.nc.u64 %rd188, [%rd350];
	// end inline asm
	cvt.u16.u64 	%rs138, %rd186;
	and.b16  	%rs139, %rs138, 255;
	setp.eq.s16 	%p33, %rs137, 0;
	setp.eq.s16 	%p34, %rs139, 0;
	min.s64 	%rd200, %rd188, %rd199;
	selp.b16 	%rs140, %rs136, 1, %p34;
	selp.b16 	%rs311, %rs138, %rs140, %p33;
	selp.b64 	%rd201, %rd199, %rd200, %p34;
	selp.b64 	%rd329, %rd188, %rd201, %p33;
	add.s32 	%r403, %r403, 1024;
	add.s64 	%rd350, %rd350, 16384;
	add.s32 	%r404, %r404, 1024;
	setp.lt.s32 	%p35, %r403, %r21;
	@%p35 bra 	$L__BB3_85;
$L__BB3_86:
	// begin inline asm
	mov.u32 %r48, %laneid;
	// end inline asm
	cvt.u32.u16 	%r69, %rs311;
	and.b32  	%r50, %r69, 255;
	mov.b32 	%r66, 1;
	mov.b32 	%r67, 31;
	mov.b32 	%r68, -1;
	// begin inline asm
	shfl.sync.down.b32 %r49, %r50, %r66, %r67, %r68;
	// end inline asm
	// begin inline asm
	shfl.sync.down.b32 %r54, %r55, %r66, %r67, %r68;
	// end inline asm
	mov.b64 	{%r60, %r65}, %rd329;
	// begin inline asm
	shfl.sync.down.b32 %r59, %r60, %r66, %r67, %r68;
	// end inline asm
	// begin inline asm
	shfl.sync.down.b32 %r64, %r65, %r66, %r67, %r68;
	// end inline asm
	mov.b64 	%rd83, {%r59, %r64};
	cvt.u16.u32 	%rs65, %r49;
	setp.gt.s32 	%p36, %r48, 30;
	@%p36 bra 	$L__BB3_90;
	and.b16  	%rs141, %rs311, 255;
	setp.eq.s16 	%p37, %rs141, 0;
	and.b16  	%rs142, %rs65, 255;
	setp.eq.s16 	%p38, %rs142, 0;
	or.pred  	%p39, %p37, %p38;
	@%p39 bra 	$L__BB3_89;
	min.s64 	%rd329, %rd83, %rd329;
	mov.b16 	%rs311, 1;
	bra.uni 	$L__BB3_90;
$L__BB3_89:
	setp.eq.s16 	%p40, %rs141, 0;
	selp.b16 	%rs311, %rs65, %rs311, %p40;
	selp.b64 	%rd329, %rd83, %rd329, %p40;
$L__BB3_90:
	cvt.u32.u16 	%r90, %rs311;
	and.b32  	%r71, %r90, 255;
	mov.b32 	%r87, 2;
	mov.b32 	%r88, 31;
	mov.b32 	%r89, -1;
	// begin inline asm
	shfl.sync.down.b32 %r70, %r71, %r87, %r88, %r89;
	// end inline asm
	// begin inline asm
	shfl.sync.down.b32 %r75, %r76, %r87, %r88, %r89;
	// end inline asm
	mov.b64 	{%r81, %r86}, %rd329;
	// begin inline asm
	shfl.sync.down.b32 %r80, %r81, %r87, %r88, %r89;
	// end inline asm
	// begin inline asm
	shfl.sync.down.b32 %r85, %r86, %r87, %r88, %r89;
	// end inline asm
	mov.b64 	%rd87, {%r80, %r85};
	cvt.u16.u32 	%rs68, %r70;
	setp.gt.s32 	%p41, %r48, 29;
	@%p41 bra 	$L__BB3_94;
	and.b16  	%rs145, %rs311, 255;
	setp.eq.s16 	%p42, %rs145, 0;
	and.b16  	%rs146, %rs68, 255;
	setp.eq.s16 	%p43, %rs146, 0;
	or.pred  	%p44, %p42, %p43;
	@%p44 bra 	$L__BB3_93;
	min.s64 	%rd329, %rd87, %rd329;
	mov.b16 	%rs311, 1;
	bra.uni 	$L__BB3_94;
$L__BB3_93:
	setp.eq.s16 	%p45, %rs145, 0;
	selp.b16 	%rs311, %rs68, %rs311, %p45;
	selp.b64 	%rd329, %rd87, %rd329, %p45;
$L__BB3_94:
	cvt.u32.u16 	%r111, %rs311;
	and.b32  	%r92, %r111, 255;
	mov.b32 	%r108, 4;
	mov.b32 	%r109, 31;
	mov.b32 	%r110, -1;
	// begin inline asm
	shfl.sync.down.b32 %r91, %r92, %r108, %r109, %r110;
	// end inline asm
	// begin inline asm
	shfl.sync.down.b32 %r96, %r97, %r108, %r109, %r110;
	// end inline asm
	mov.b64 	{%r102, %r107}, %rd329;
	// begin inline asm
	shfl.sync.down.b32 %r101, %r102, %r108, %r109, %r110;
	// end inline asm
	// begin inline asm
	shfl.sync.down.b32 %r106, %r107, %r108, %r109, %r110;
	// end inline asm
	mov.b64 	%rd91, {%r101, %r106};
	cvt.u16.u32 	%rs71, %r91;
	setp.gt.s32 	%p46, %r48, 27;
	@%p46 bra 	$L__BB3_98;
	and.b16  	%rs149, %rs311, 255;
	setp.eq.s16 	%p47, %rs149, 0;
	and.b16  	%rs150, %rs71, 255;
	setp.eq.s16 	%p48, %rs150, 0;
	or.pred  	%p49, %p47, %p48;
	@%p49 bra 	$L__BB3_97;
	min.s64 	%rd329, %rd91, %rd329;
	mov.b16 	%rs311, 1;
	bra.uni 	$L__BB3_98;
$L__BB3_97:
	setp.eq.s16 	%p50, %rs149, 0;
	selp.b16 	%rs311, %rs71, %rs311, %p50;
	selp.b64 	%rd329, %rd91, %rd329, %p50;
$L__BB3_98:
	cvt.u32.u16 	%r132, %rs311;
	and.b32  	%r113, %r132, 255;
	mov.b32 	%r129, 8;
	mov.b32 	%r130, 31;
	mov.b32 	%r131, -1;
	// begin inline asm
	shfl.sync.down.b32 %r112, %r113, %r129, %r130, %r131;
	// end inline asm
	// begin inline asm
	shfl.sync.down.b32 %r117, %r118, %r129, %r130, %r131;
	// end inline asm
	mov.b64 	{%r123, %r128}, %rd329;
	// begin inline asm
	shfl.sync.down.b32 %r122, %r123, %r129, %r130, %r131;
	// end inline asm
	// begin inline asm
	shfl.sync.down.b32 %r127, %r128, %r129, %r130, %r131;
	// end inline asm
	mov.b64 	%rd95, {%r122, %r127};
	cvt.u16.u32 	%rs74, %r112;
	setp.gt.s32 	%p51, %r48, 23;
	@%p51 bra 	$L__BB3_102;
	and.b16  	%rs153, %rs311, 255;
	setp.eq.s16 	%p52, %rs153, 0;
	and.b16  	%rs154, %rs74, 255;
	setp.eq.s16 	%p53, %rs154, 0;
	or.pred  	%p54, %p52, %p53;
	@%p54 bra 	$L__BB3_101;
	min.s64 	%rd329, %rd95, %rd329;
	mov.b16 	%rs311, 1;
	bra.uni 	$L__BB3_102;
$L__BB3_101:
	setp.eq.s16 	%p55, %rs153, 0;
	selp.b16 	%rs311, %rs74, %rs311, %p55;
	selp.b64 	%rd329, %rd95, %rd329, %p55;
$L__BB3_102:
	cvt.u32.u16 	%r153, %rs311;
	and.b32  	%r134, %r153, 255;
	mov.b32 	%r150, 16;
	mov.b32 	%r151, 31;
	mov.b32 	%r152, -1;
	// begin inline asm
	shfl.sync.down.b32 %r133, %r134, %r150, %r151, %r152;
	// end inline asm
	// begin inline asm
	shfl.sync.down.b32 %r138, %r139, %r150, %r151, %r152;
	// end inline asm
	mov.b64 	{%r144, %r149}, %rd329;
	// begin inline asm
	shfl.sync.down.b32 %r143, %r144, %r150, %r151, %r152;
	// end inline asm
	// begin inline asm
	shfl.sync.down.b32 %r148, %r149, %r150, %r151, %r152;
	// end inline asm
	mov.b64 	%rd99, {%r143, %r148};
	cvt.u16.u32 	%rs77, %r133;
	setp.gt.s32 	%p56, %r48, 15;
	@%p56 bra 	$L__BB3_106;
	and.b16  	%rs157, %rs311, 255;
	setp.eq.s16 	%p57, %rs157, 0;
	and.b16  	%rs158, %rs77, 255;
	setp.eq.s16 	%p58, %rs158, 0;
	or.pred  	%p59, %p57, %p58;
	@%p59 bra 	$L__BB3_105;
	min.s64 	%rd329, %rd99, %rd329;
	mov.b16 	%rs311, 1;
	bra.uni 	$L__BB3_106;
$L__BB3_105:
	setp.eq.s16 	%p60, %rs157, 0;
	selp.b16 	%rs311, %rs77, %rs311, %p60;
	selp.b64 	%rd329, %rd99, %rd329, %p60;
$L__BB3_106:
	setp.ne.s32 	%p61, %r48, 0;
	@%p61 bra 	$L__BB3_108;
	shr.u32 	%r154, %r16, 1;
	and.b32  	%r155, %r154, 496;
	mov.u32 	%r156, _ZZN3cub18CUB_300001_SM_10006detail6reduce28DeviceReduceSingleTileKernelINS2_10policy_hubIN4cuda3std3__45tupleIJblEEEjN6thrust24THRUST_300001_SM_1000_NS8cuda_cub9__find_if7functorIS9_EEE10Policy1000EPS9_SI_iSF_S9_S9_NS7_10__identityEEEvT0_T1_T2_T3_T4_T6_E12temp_storage;
	add.s32 	%r157, %r156, %r155;
	st.shared.u8 	[%r157+8], %rs311;
	st.shared.u64 	[%r157+16], %rd329;
$L__BB3_108:
	bar.sync 	0;
	setp.ne.s32 	%p62, %r16, 0;
	@%p62 bra 	$L__BB3_110;
	ld.shared.u8 	%rs161, [_ZZN3cub18CUB_300001_SM_10006detail6reduce28DeviceReduceSingleTileKernelINS2_10policy_hubIN4cuda3std3__45tupleIJblEEEjN6thrust24THRUST_300001_SM_1000_NS8cuda_cub9__find_if7functorIS9_EEE10Policy1000EPS9_SI_iSF_S9_S9_NS7_10__identityEEEvT0_T1_T2_T3_T4_T6_E12temp_storage+24];
	ld.shared.u64 	%rd202, [_ZZN3cub18CUB_300001_SM_10006detail6reduce28DeviceReduceSingleTileKernelINS2_10policy_hubIN4cuda3std3__45tupleIJblEEEjN6thrust24THRUST_300001_SM_1000_NS8cuda_cub9__find_if7functorIS9_EEE10Policy1000EPS9_SI_iSF_S9_S9_NS7_10__identityEEEvT0_T1_T2_T3_T4_T6_E12temp_storage+32];
	and.b16  	%rs162, %rs311, 255;
	setp.eq.s16 	%p63, %rs162, 0;
	setp.eq.s16 	%p64, %rs161, 0;
	min.s64 	%rd203, %rd202, %rd329;
	selp.b16 	%rs163, %rs311, 1, %p64;
	selp.b16 	%rs164, %rs161, %rs163, %p63;
	and.b16  	%rs165, %rs164, 255;
	selp.b64 	%rd204, %rd329, %rd203, %p64;
	selp.b64 	%rd205, %rd202, %rd204, %p63;
	ld.shared.u8 	%rs166, [_ZZN3cub18CUB_300001_SM_10006detail6reduce28DeviceReduceSingleTileKernelINS2_10policy_hubIN4cuda3std3__45tupleIJblEEEjN6thrust24THRUST_300001_SM_1000_NS8cuda_cub9__find_if7functorIS9_EEE10Policy1000EPS9_SI_iSF_S9_S9_NS7_10__identityEEEvT0_T1_T2_T3_T4_T6_E12temp_storage+40];
	ld.shared.u64 	%rd206, [_ZZN3cub18CUB_300001_SM_10006detail6reduce28DeviceReduceSingleTileKernelINS2_10policy_hubIN4cuda3std3__45tupleIJblEEEjN6thrust24THRUST_300001_SM_1000_NS8cuda_cub9__find_if7functorIS9_EEE10Policy1000EPS9_SI_iSF_S9_S9_NS7_10__identityEEEvT0_T1_T2_T3_T4_T6_E12temp_storage+48];
	setp.eq.s16 	%p65, %rs165, 0;
	setp.eq.s16 	%p66, %rs166, 0;
	min.s64 	%rd207, %rd206, %rd205;
	selp.b16 	%rs167, %rs164, 1, %p66;
	selp.b16 	%rs168, %rs166, %rs167, %p65;
	and.b16  	%rs169, %rs168, 255;
	selp.b64 	%rd208, %rd205, %rd207, %p66;
	selp.b64 	%rd209, %rd206, %rd208, %p65;
	ld.shared.u8 	%rs170, [_ZZN3cub18CUB_300001_SM_10006detail6reduce28DeviceReduceSingleTileKernelINS2_10policy_hubIN4cuda3std3__45tupleIJblEEEjN6thrust24THRUST_300001_SM_1000_NS8cuda_cub9__find_if7functorIS9_EEE10Policy1000EPS9_SI_iSF_S9_S9_NS7_10__identityEEEvT0_T1_T2_T3_T4_T6_E12temp_storage+56];
	ld.shared.u64 	%rd210, [_ZZN3cub18CUB_300001_SM_10006detail6reduce28DeviceReduceSingleTileKernelINS2_10policy_hubIN4cuda3std3__45tupleIJblEEEjN6thrust24THRUST_300001_SM_1000_NS8cuda_cub9__find_if7functorIS9_EEE10Policy1000EPS9_SI_iSF_S9_S9_NS7_10__identityEEEvT0_T1_T2_T3_T4_T6_E12temp_storage+64];
	setp.eq.s16 	%p67, %rs169, 0;
	setp.eq.s16 	%p68, %rs170, 0;
	min.s64 	%rd211, %rd210, %rd209;
	selp.b16 	%rs171, %rs168, 1, %p68;
	selp.b16 	%rs172, %rs170, %rs171, %p67;
	and.b16  	%rs173, %rs172, 255;
	selp.b64 	%rd212, %rd209, %rd211, %p68;
	selp.b64 	%rd213, %rd210, %rd212, %p67;
	ld.shared.u8 	%rs174, [_ZZN3cub18CUB_300001_SM_10006detail6reduce28DeviceReduceSingleTileKernelINS2_10policy_hubIN4cuda3std3__45tupleIJblEEEjN6thrust24THRUST_300001_SM_1000_NS8cuda_cub9__find_if7functorIS9_EEE10Policy1000EPS9_SI_iSF_S9_S9_NS7_10__identityEEEvT0_T1_T2_T3_T4_T6_E12temp_storage+72];
	ld.shared.u64 	%rd214, [_ZZN3cub18CUB_300001_SM_10006detail6reduce28DeviceReduceSingleTileKernelINS2_10policy_hubIN4cuda3std3__45tupleIJblEEEjN6thrust24THRUST_300001_SM_1000_NS8cuda_cub9__find_if7functorIS9_EEE10Policy1000EPS9_SI_iSF_S9_S9_NS7_10__identityEEEvT0_T1_T2_T3_T4_T6_E12temp_storage+80];
	setp.eq.s16 	%p69, %rs173, 0;
	setp.eq.s16 	%p70, %rs174, 0;
	min.s64 	%rd215, %rd214, %rd213;
	selp.b16 	%rs175, %rs172, 1, %p70;
	selp.b16 	%rs176, %rs174, %rs175, %p69;
	and.b16  	%rs177, %rs176, 255;
	selp.b64 	%rd216, %rd213, %rd215, %p70;
	selp.b64 	%rd217, %rd214, %rd216, %p69;
	ld.shared.u8 	%rs178, [_ZZN3cub18CUB_300001_SM_10006detail6reduce28DeviceReduceSingleTileKernelINS2_10policy_hubIN4cuda3std3__45tupleIJblEEEjN6thrust24THRUST_300001_SM_1000_NS8cuda_cub9__find_if7functorIS9_EEE10Policy1000EPS9_SI_iSF_S9_S9_NS7_10__identityEEEvT0_T1_T2_T3_T4_T6_E12temp_storage+88];
	ld.shared.u64 	%rd218, [_ZZN3cub18CUB_300001_SM_10006detail6reduce28DeviceReduceSingleTileKernelINS2_10policy_hubIN4cuda3std3__45tupleIJblEEEjN6thrust24THRUST_300001_SM_1000_NS8cuda_cub9__find_if7functorIS9_EEE10Policy1000EPS9_SI_iSF_S9_S9_NS7_10__identityEEEvT0_T1_T2_T3_T4_T6_E12temp_storage+96];
	setp.eq.s16 	%p71, %rs177, 0;
	setp.eq.s16 	%p72, %rs178, 0;
	min.s64 	%rd219, %rd218, %rd217;
	selp.b16 	%rs179, %rs176, 1, %p72;
	selp.b16 	%rs180, %rs178, %rs179, %p71;
	and.b16  	%rs181, %rs180, 255;
	selp.b64 	%rd220, %rd217, %rd219, %p72;
	selp.b64 	%rd221, %rd218, %rd220, %p71;
	ld.shared.u8 	%rs182, [_ZZN3cub18CUB_300001_SM_10006detail6reduce28DeviceReduceSingleTileKernelINS2_10policy_hubIN4cuda3std3__45tupleIJblEEEjN6thrust24THRUST_300001_SM_1000_NS8cuda_cub9__find_if7functorIS9_EEE10Policy1000EPS9_SI_iSF_S9_S9_NS7_10__identityEEEvT0_T1_T2_T3_T4_T6_E12temp_storage+104];
	ld.shared.u64 	%rd222, [_ZZN3cub18CUB_300001_SM_10006detail6reduce28DeviceReduceSingleTileKernelINS2_10policy_hubIN4cuda3std3__45tupleIJblEEEjN6thrust24THRUST_300001_SM_1000_NS8cuda_cub9__find_if7functorIS9_EEE10Policy1000EPS9_SI_iSF_S9_S9_NS7_10__identityEEEvT0_T1_T2_T3_T4_T6_E12temp_storage+112];
	setp.eq.s16 	%p73, %rs181, 0;
	setp.eq.s16 	%p74, %rs182, 0;
	min.s64 	%rd223, %rd222, %rd221;
	selp.b16 	%rs183, %rs180, 1, %p74;
	selp.b16 	%rs184, %rs182, %rs183, %p73;
	and.b16  	%rs185, %rs184, 255;
	selp.b64 	%rd224, %rd221, %rd223, %p74;
	selp.b64 	%rd225, %rd222, %rd224, %p73;
	ld.shared.u8 	%rs186, [_ZZN3cub18CUB_300001_SM_10006detail6reduce28DeviceReduceSingleTileKernelINS2_10policy_hubIN4cuda3std3__45tupleIJblEEEjN6thrust24THRUST_300001_SM_1000_NS8cuda_cub9__find_if7functorIS9_EEE10Policy1000EPS9_SI_iSF_S9_S9_NS7_10__identityEEEvT0_T1_T2_T3_T4_T6_E12temp_storage+120];
	ld.shared.u64 	%rd226, [_ZZN3cub18CUB_300001_SM_10006detail6reduce28DeviceReduceSingleTileKernelINS2_10policy_hubIN4cuda3std3__45tupleIJblEEEjN6thrust24THRUST_300001_SM_1000_NS8cuda_cub9__find_if7functorIS9_EEE10Policy1000EPS9_SI_iSF_S9_S9_NS7_10__identityEEEvT0_T1_T2_T3_T4_T6_E12temp_storage+128];
	setp.eq.s16 	%p75, %rs185, 0;
	setp.eq.s16 	%p76, %rs186, 0;
	min.s64 	%rd227, %rd226, %rd225;
	selp.b16 	%rs187, %rs184, 1, %p76;
	selp.b16 	%rs311, %rs186, %rs187, %p75;
	selp.b64 	%rd228, %rd225, %rd227, %p76;
	selp.b64 	%rd329, %rd226, %rd228, %p75;
$L__BB3_110:
	mov.u32 	%r391, %tid.x;
	setp.ne.s32 	%p184, %r391, 0;
	@%p184 bra 	$L__BB3_112;
	setp.eq.s16 	%p185, %rs82, 0;
	and.b16  	%rs302, %rs311, 255;
	setp.eq.s16 	%p186, %rs302, 0;
	min.s64 	%rd319, %rd329, %rd106;
	selp.b16 	%rs303, %rs82, 1, %p186;
	selp.b16 	%rs304, %rs311, %rs303, %p185;
	selp.b64 	%rd320, %rd106, %rd319, %p186;
	selp.b64 	%rd321, %rd329, %rd320, %p185;
	st.global.u8 	[%rd1], %rs304;
	st.global.u64 	[%rd1+8], %rd321;
$L__BB3_112:
	ret;

}
	// .globl	_ZN3cub18CUB_300001_SM_10006detail6reduce28DeviceReduceSingleTileKernelINS2_10policy_hubIN4cuda3std3__45tupleIJblEEEyN6thrust24THRUST_300001_SM_1000_NS8cuda_cub9__find_if7functorIS9_EEE10Policy1000ENSB_12zip_iteratorINS8_IJNSD_26transform_input_iterator_tIbNSC_6detail35transform_pair_of_input_iterators_tIbNSB_6detail15normal_iteratorINSB_10device_ptrIfEEEESQ_NS7_8equal_toIfEEEENS7_10__not_fn_tINS7_10__identityEEEEENSB_17counting_iteratorIlNSB_11use_defaultESZ_SZ_EEEEEEEPS9_ySF_S9_S9_SV_EEvT0_T1_T2_T3_T4_T6_
.visible .entry _ZN3cub18CUB_300001_SM_10006detail6reduce28DeviceReduceSingleTileKernelINS2_10policy_hubIN4cuda3std3__45tupleIJblEEEyN6thrust24THRUST_300001_SM_1000_NS8cuda_cub9__find_if7functorIS9_EEE10Policy1000ENSB_12zip_iteratorINS8_IJNSD_26transform_input_iterator_tIbNSC_6detail35transform_pair_of_input_iterators_tIbNSB_6detail15normal_iteratorINSB_10device_ptrIfEEEESQ_NS7_8equal_toIfEEEENS7_10__not_fn_tINS7_10__identityEEEEENSB_17counting_iteratorIlNSB_11use_defaultESZ_SZ_EEEEEEEPS9_ySF_S9_S9_SV_EEvT0_T1_T2_T3_T4_T6_(
	.param .align 8 .b8 _ZN3cub18CUB_300001_SM_10006detail6reduce28DeviceReduceSingleTileKernelINS2_10policy_hubIN4cuda3std3__45tupleIJblEEEyN6thrust24THRUST_300001_SM_1000_NS8cuda_cub9__find_if7functorIS9_EEE10Policy1000ENSB_12zip_iteratorINS8_IJNSD_26transform_input_iterator_tIbNSC_6detail35transform_pair_of_input_iterators_tIbNSB_6detail15normal_iteratorINSB_10device_ptrIfEEEESQ_NS7_8equal_toIfEEEENS7_10__not_fn_tINS7_10__identityEEEEENSB_17counting_iteratorIlNSB_11use_defaultESZ_SZ_EEEEEEEPS9_ySF_S9_S9_SV_EEvT0_T1_T2_T3_T4_T6__param_0[40],
	.param .u64 .ptr .align 1 _ZN3cub18CUB_300001_SM_10006detail6reduce28DeviceReduceSingleTileKernelINS2_10policy_hubIN4cuda3std3__45tupleIJblEEEyN6thrust24THRUST_300001_SM_1000_NS8cuda_cub9__find_if7functorIS9_EEE10Policy1000ENSB_12zip_iteratorINS8_IJNSD_26transform_input_iterator_tIbNSC_6detail35transform_pair_of_input_iterators_tIbNSB_6detail15normal_iteratorINSB_10device_ptrIfEEEESQ_NS7_8equal_toIfEEEENS7_10__not_fn_tINS7_10__identityEEEEENSB_17counting_iteratorIlNSB_11use_defaultESZ_SZ_EEEEEEEPS9_ySF_S9_S9_SV_EEvT0_T1_T2_T3_T4_T6__param_1,
	.param .u64 _ZN3cub18CUB_300001_SM_10006detail6reduce28DeviceReduceSingleTileKernelINS2_10policy_hubIN4cuda3std3__45tupleIJblEEEyN6thrust24THRUST_300001_SM_1000_NS8cuda_cub9__find_if7functorIS9_EEE10Policy1000ENSB_12zip_iteratorINS8_IJNSD_26transform_input_iterator_tIbNSC_6detail35transform_pair_of_input_iterators_tIbNSB_6detail15normal_iteratorINSB_10device_ptrIfEEEESQ_NS7_8equal_toIfEEEENS7_10__not_fn_tINS7_10__identityEEEEENSB_17counting_iteratorIlNSB_11use_defaultESZ_SZ_EEEEEEEPS9_ySF_S9_S9_SV_EEvT0_T1_T2_T3_T4_T6__param_2,
	.param .align 1 .b8 _ZN3cub18CUB_300001_SM_10006detail6reduce28DeviceReduceSingleTileKernelINS2_10policy_hubIN4cuda3std3__45tupleIJblEEEyN6thrust24THRUST_300001_SM_1000_NS8cuda_cub9__find_if7functorIS9_EEE10Policy1000ENSB_12zip_iteratorINS8_IJNSD_26transform_input_iterator_tIbNSC_6detail35transform_pair_of_input_iterators_tIbNSB_6detail15normal_iteratorINSB_10device_ptrIfEEEESQ_NS7_8equal_toIfEEEENS7_10__not_fn_tINS7_10__identityEEEEENSB_17counting_iteratorIlNSB_11use_defaultESZ_SZ_EEEEEEEPS9_ySF_S9_S9_SV_EEvT0_T1_T2_T3_T4_T6__param_3[1],
	.param .align 8 .b8 _ZN3cub18CUB_300001_SM_10006detail6reduce28DeviceReduceSingleTileKernelINS2_10policy_hubIN4cuda3std3__45tupleIJblEEEyN6thrust24THRUST_300001_SM_1000_NS8cuda_cub9__find_if7functorIS9_EEE10Policy1000ENSB_12zip_iteratorINS8_IJNSD_26transform_input_iterator_tIbNSC_6detail35transform_pair_of_input_iterators_tIbNSB_6detail15normal_iteratorINSB_10device_ptrIfEEEESQ_NS7_8equal_toIfEEEENS7_10__not_fn_tINS7_10__identityEEEEENSB_17counting_iteratorIlNSB_11use_defaultESZ_SZ_EEEEEEEPS9_ySF_S9_S9_SV_EEvT0_T1_T2_T3_T4_T6__param_4[16],
	.param .align 1 .b8 _ZN3cub18CUB_300001_SM_10006detail6reduce28DeviceReduceSingleTileKernelINS2_10policy_hubIN4cuda3std3__45tupleIJblEEEyN6thrust24THRUST_300001_SM_1000_NS8cuda_cub9__find_if7functorIS9_EEE10Policy1000ENSB_12zip_iteratorINS8_IJNSD_26transform_input_iterator_tIbNSC_6detail35transform_pair_of_input_iterators_tIbNSB_6detail15normal_iteratorINSB_10device_ptrIfEEEESQ_NS7_8equal_toIfEEEENS7_10__not_fn_tINS7_10__identityEEEEENSB_17counting_iteratorIlNSB_11use_defaultESZ_SZ_EEEEEEEPS9_ySF_S9_S9_SV_EEvT0_T1_T2_T3_T4_T6__param_5[1]
)
.maxntid 256
.minnctapersm 1
{
	.reg .pred 	%p<331>;
	.reg .b16 	%rs<424>;
	.reg .b32 	%r<434>;
	.reg .b32 	%f<81>;
	.reg .b64 	%rd<450>;
	// demoted variable
	.shared .align 8 .b8 _ZZN3cub18CUB_300001_SM_10006detail6reduce28DeviceReduceSingleTileKernelINS2_10policy_hubIN4cuda3std3__45tupleIJblEEEyN6thrust24THRUST_300001_SM_1000_NS8cuda_cub9__find_if7functorIS9_EEE10Policy1000ENSB_12zip_iteratorINS8_IJNSD_26transform_input_iterator_tIbNSC_6detail35transform_pair_of_input_iterators_tIbNSB_6detail15normal_iteratorINSB_10device_ptrIfEEEESQ_NS7_8equal_toIfEEEENS7_10__not_fn_tINS7_10__identityEEEEENSB_17counting_iteratorIlNSB_11use_defaultESZ_SZ_EEEEEEEPS9_ySF_S9_S9_SV_EEvT0_T1_T2_T3_T4_T6_E12temp_storage[152];
	ld.param.u64 	%rd125, [_ZN3cub18CUB_300001_SM_10006detail6reduce28DeviceReduceSingleTileKernelINS2_10policy_hubIN4cuda3std3__45tupleIJblEEEyN6thrust24THRUST_300001_SM_1000_NS8cuda_cub9__find_if7functorIS9_EEE10Policy1000ENSB_12zip_iteratorINS8_IJNSD_26transform_input_iterator_tIbNSC_6detail35transform_pair_of_input_iterators_tIbNSB_6detail15normal_iteratorINSB_10device_ptrIfEEEESQ_NS7_8equal_toIfEEEENS7_10__not_fn_tINS7_10__identityEEEEENSB_17counting_iteratorIlNSB_11use_defaultESZ_SZ_EEEEEEEPS9_ySF_S9_S9_SV_EEvT0_T1_T2_T3_T4_T6__param_4+8];
	ld.param.u64 	%rd123, [_ZN3cub18CUB_300001_SM_10006detail6reduce28DeviceReduceSingleTileKernelINS2_10policy_hubIN4cuda3std3__45tupleIJblEEEyN6thrust24THRUST_300001_SM_1000_NS8cuda_cub9__find_if7functorIS9_EEE10Policy1000ENSB_12zip_iteratorINS8_IJNSD_26transform_input_iterator_tIbNSC_6detail35transform_pair_of_input_iterators_tIbNSB_6detail15normal_iteratorINSB_10device_ptrIfEEEESQ_NS7_8equal_toIfEEEENS7_10__not_fn_tINS7_10__identityEEEEENSB_17counting_iteratorIlNSB_11use_defaultESZ_SZ_EEEEEEEPS9_ySF_S9_S9_SV_EEvT0_T1_T2_T3_T4_T6__param_0+32];
	ld.param.u64 	%rd122, [_ZN3cub18CUB_300001_SM_10006detail6reduce28DeviceReduceSingleTileKernelINS2_10policy_hubIN4cuda3std3__45tupleIJblEEEyN6thrust24THRUST_300001_SM_1000_NS8cuda_cub9__find_if7functorIS9_EEE10Policy1000ENSB_12zip_iteratorINS8_IJNSD_26transform_input_iterator_tIbNSC_6detail35transform_pair_of_input_iterators_tIbNSB_6detail15normal_iteratorINSB_10device_ptrIfEEEESQ_NS7_8equal_toIfEEEENS7_10__not_fn_tINS7_10__identityEEEEENSB_17counting_iteratorIlNSB_11use_defaultESZ_SZ_EEEEEEEPS9_ySF_S9_S9_SV_EEvT0_T1_T2_T3_T4_T6__param_0+8];
	ld.param.u64 	%rd121, [_ZN3cub18CUB_300001_SM_10006detail6reduce28DeviceReduceSingleTileKernelINS2_10policy_hubIN4cuda3std3__45tupleIJblEEEyN6thrust24THRUST_300001_SM_1000_NS8cuda_cub9__find_if7functorIS9_EEE10Policy1000ENSB_12zip_iteratorINS8_IJNSD_26transform_input_iterator_tIbNSC_6detail35transform_pair_of_input_iterators_tIbNSB_6detail15normal_iteratorINSB_10device_ptrIfEEEESQ_NS7_8equal_toIfEEEENS7_10__not_fn_tINS7_10__identityEEEEENSB_17counting_iteratorIlNSB_11use_defaultESZ_SZ_EEEEEEEPS9_ySF_S9_S9_SV_EEvT0_T1_T2_T3_T4_T6__param_0];
	ld.param.u64 	%rd126, [_ZN3cub18CUB_300001_SM_10006detail6reduce28DeviceReduceSingleTileKernelINS2_10policy_hubIN4cuda3std3__45tupleIJblEEEyN6thrust24THRUST_300001_SM_1000_NS8cuda_cub9__find_if7functorIS9_EEE10Policy1000ENSB_12zip_iteratorINS8_IJNSD_26transform_input_iterator_tIbNSC_6detail35transform_pair_of_input_iterators_tIbNSB_6detail15normal_iteratorINSB_10device_ptrIfEEEESQ_NS7_8equal_toIfEEEENS7_10__not_fn_tINS7_10__identityEEEEENSB_17counting_iteratorIlNSB_11use_defaultESZ_SZ_EEEEEEEPS9_ySF_S9_S9_SV_EEvT0_T1_T2_T3_T4_T6__param_1];
	ld.param.u64 	%rd124, [_ZN3cub18CUB_300001_SM_10006detail6reduce28DeviceReduceSingleTileKernelINS2_10policy_hubIN4cuda3std3__45tupleIJblEEEyN6thrust24THRUST_300001_SM_1000_NS8cuda_cub9__find_if7functorIS9_EEE10Policy1000ENSB_12zip_iteratorINS8_IJNSD_26transform_input_iterator_tIbNSC_6detail35transform_pair_of_input_iterators_tIbNSB_6detail15normal_iteratorINSB_10device_ptrIfEEEESQ_NS7_8equal_toIfEEEENS7_10__not_fn_tINS7_10__identityEEEEENSB_17counting_iteratorIlNSB_11use_defaultESZ_SZ_EEEEEEEPS9_ySF_S9_S9_SV_EEvT0_T1_T2_T3_T4_T6__param_2];
	ld.param.u8 	%rs110, [_ZN3cub18CUB_300001_SM_10006detail6reduce28DeviceReduceSingleTileKernelINS2_10policy_hubIN4cuda3std3__45tupleIJblEEEyN6thrust24THRUST_300001_SM_1000_NS8cuda_cub9__find_if7functorIS9_EEE10Policy1000ENSB_12zip_iteratorINS8_IJNSD_26transform_input_iterator_tIbNSC_6detail35transform_pair_of_input_iterators_tIbNSB_6detail15normal_iteratorINSB_10device_ptrIfEEEESQ_NS7_8equal_toIfEEEENS7_10__not_fn_tINS7_10__identityEEEEENSB_17counting_iteratorIlNSB_11use_defaultESZ_SZ_EEEEEEEPS9_ySF_S9_S9_SV_EEvT0_T1_T2_T3_T4_T6__param_4];
	cvta.to.global.u64 	%rd1, %rd126;
	setp.ne.s64 	%p1, %rd124, 0;
	@%p1 bra 	$L__BB4_3;
	mov.u32 	%r422, %tid.x;
	setp.ne.s32 	%p330, %r422, 0;
	@%p330 bra 	$L__BB4_126;
	st.global.u8 	[%rd1], %rs110;
	st.global.u64 	[%rd1+8], %rd125;
	bra.uni 	$L__BB4_126;
$L__BB4_3:
	cvta.to.global.u64 	%rd2, %rd121;
	cvta.to.global.u64 	%rd3, %rd122;
	setp.gt.u64 	%p2, %rd124, 1023;
	@%p2 bra 	$L__BB4_80;
	cvt.u32.u64 	%r1, %rd124;
	mov.u32 	%r2, %tid.x;
	setp.ge.u32 	%p151, %r2, %r1;
	mov.b16 	%rs391, 0;
	mov.b64 	%rd415, 0;
	mov.u32 	%r426, %r2;
	@%p151 bra 	$L__BB4_6;
	cvt.u64.u32 	%rd272, %r2;
	mul.wide.u32 	%rd273, %r2, 4;
	add.s64 	%rd274, %rd2, %rd273;
	add.s64 	%rd275, %rd3, %rd273;
	add.s64 	%rd415, %rd123, %rd272;
	ld.global.f32 	%f49, [%rd274];
	ld.global.f32 	%f50, [%rd275];
	setp.neu.f32 	%p152, %f49, %f50;
	selp.u16 	%rs391, 1, 0, %p152;
	add.s32 	%r426, %r2, 256;
$L__BB4_6:
	setp.ge.u32 	%p153, %r426, %r1;
	@%p153 bra 	$L__BB4_18;
	not.b32 	%r184, %r426;
	add.s32 	%r5, %r184, %r1;
	shr.u32 	%r185, %r5, 8;
	add.s32 	%r6, %r185, 1;
	and.b32  	%r7, %r6, 7;
	setp.lt.u32 	%p154, %r5, 1792;
	@%p154 bra 	$L__BB4_10;
	and.b32  	%r186, %r6, 33554424;
	neg.s32 	%r424, %r186;
$L__BB4_9:
	.pragma "nounroll";
	cvt.u64.u32 	%rd277, %r426;
	mul.wide.u32 	%rd278, %r426, 4;
	add.s64 	%rd279, %rd2, %rd278;
	add.s64 	%rd280, %rd3, %rd278;
	add.s64 	%rd281, %rd123, %rd277;
	ld.global.f32 	%f51, [%rd279];
	ld.global.f32 	%f52, [%rd280];
	setp.neu.f32 	%p155, %f51, %f52;
	selp.u16 	%rs232, 1, 0, %p155;
	and.b16  	%rs233, %rs391, 255;
	setp.ne.s16 	%p157, %rs233, 0;
	and.pred  	%p158, %p157, %p155;
	min.s64 	%rd282, %rd281, %rd415;
	setp.eq.s16 	%p159, %rs233, 0;
	selp.b64 	%rd283, %rd281, %rd415, %p159;
	selp.b16 	%rs234, %rs232, %rs391, %p159;
	selp.b64 	%rd284, %rd282, %rd283, %p158;
	selp.b16 	%rs235, 1, %rs234, %p158;
	and.b16  	%rs236, %rs235, 255;
	add.s64 	%rd285, %rd281, 256;
	ld.global.f32 	%f53, [%rd279+1024];
	ld.global.f32 	%f54, [%rd280+1024];
	setp.neu.f32 	%p160, %f53, %f54;
	selp.u16 	%rs237, 1, 0, %p160;
	setp.ne.s16 	%p162, %rs236, 0;
	and.pred  	%p163, %p162, %p160;
	min.s64 	%rd286, %rd285, %rd284;
	setp.eq.s16 	%p164, %rs236, 0;
	selp.b64 	%rd287, %rd285, %rd284, %p164;
	selp.b16 	%rs238, %rs237, %rs235, %p164;
	selp.b64 	%rd288, %rd286, %rd287, %p163;
	selp.b16 	%rs239, 1, %rs238, %p163;
	and.b16  	%rs240, %rs239, 255;
	add.s64 	%rd289, %rd281, 512;
	ld.global.f32 	%f55, [%rd279+2048];
	ld.global.f32 	%f56, [%rd280+2048];
	setp.neu.f32 	%p165, %f55, %f56;
	selp.u16 	%rs241, 1, 0, %p165;
	setp.ne.s16 	%p167, %rs240, 0;
	and.pred  	%p168, %p167, %p165;
	min.s64 	%rd290, %rd289, %rd288;
	setp.eq.s16 	%p169, %rs240, 0;
	selp.b64 	%rd291, %rd289, %rd288, %p169;
	selp.b16 	%rs242, %rs241, %rs239, %p169;
	selp.b64 	%rd292, %rd290, %rd291, %p168;
	selp.b16 	%rs243, 1, %rs242, %p168;
	and.b16  	%rs244, %rs243, 255;
	add.s64 	%rd293, %rd281, 768;
	ld.global.f32 	%f57, [%rd279+3072];
	ld.global.f32 	%f58, [%rd280+3072];
	setp.neu.f32 	%p170, %f57, %f58;
	selp.u16 	%rs245, 1, 0, %p170;
	setp.ne.s16 	%p172, %rs244, 0;
	and.pred  	%p173, %p172, %p170;
	min.s64 	%rd294, %rd293, %rd292;
	setp.eq.s16 	%p174, %rs244, 0;
	selp.b64 	%rd295, %rd293, %rd292, %p174;
	selp.b16 	%rs246, %rs245, %rs243, %p174;
	selp.b64 	%rd296, %rd294, %rd295, %p173;
	selp.b16 	%rs247, 1, %rs246, %p173;
	and.b16  	%rs248, %rs247, 255;
	add.s64 	%rd297, %rd281, 1024;
	ld.global.f32 	%f59, [%rd279+4096];
	ld.global.f32 	%f60, [%rd280+4096];
	setp.neu.f32 	%p175, %f59, %f60;
	selp.u16 	%rs249, 1, 0, %p175;
	setp.ne.s16 	%p177, %rs248, 0;
	and.pred  	%p178, %p177, %p175;
	min.s64 	%rd298, %rd297, %rd296;
	setp.eq.s16 	%p179, %rs248, 0;
	selp.b64 	%rd299, %rd297, %rd296, %p179;
	selp.b16 	%rs250, %rs249, %rs247, %p179;
	selp.b64 	%rd300, %rd298, %rd299, %p178;
	selp.b16 	%rs251, 1, %rs250, %p178;
	and.b16  	%rs252, %rs251, 255;
	add.s64 	%rd301, %rd281, 1280;
	ld.global.f32 	%f61, [%rd279+5120];
	ld.global.f32 	%f62, [%rd280+5120];
	setp.neu.f32 	%p180, %f61, %f62;
	selp.u16 	%rs253, 1, 0, %p180;
	setp.ne.s16 	%p182, %rs252, 0;
	and.pred  	%p183, %p182, %p180;
	min.s64 	%rd302, %rd301, %rd300;
	setp.eq.s16 	%p184, %rs252, 0;
	selp.b64 	%rd303, %rd301, %rd300, %p184;
	selp.b16 	%rs254, %rs253, %rs251, %p184;
	selp.b64 	%rd304, %rd302, %rd303, %p183;
	selp.b16 	%rs255, 1, %rs254, %p183;
	and.b16  	%rs256, %rs255, 255;
	add.s64 	%rd305, %rd281, 1536;
	ld.global.f32 	%f63, [%rd279+6144];
	ld.global.f32 	%f64, [%rd280+6144];
	setp.neu.f32 	%p185, %f63, %f64;
	selp.u16 	%rs257, 1, 0, %p185;
	setp.ne.s16 	%p187, %rs256, 0;
	and.pred  	%p188, %p187, %p185;
	min.s64 	%rd306, %rd305, %rd304;
	setp.eq.s16 	%p189, %rs256, 0;
	selp.b64 	%rd307, %rd305, %rd304, %p189;
	selp.b16 	%rs258, %rs257, %rs255, %p189;
	selp.b64 	%rd308, %rd306, %rd307, %p188;
	selp.b16 	%rs259, 1, %rs258, %p188;
	and.b16  	%rs260, %rs259, 255;
	add.s64 	%rd309, %rd281, 1792;
	ld.global.f32 	%f65, [%rd279+7168];
	ld.global.f32 	%f66, [%rd280+7168];
	setp.neu.f32 	%p190, %f65, %f66;
	selp.u16 	%rs261, 1, 0, %p190;
	setp.ne.s16 	%p192, %rs260, 0;
	and.pred  	%p193, %p192, %p190;
	min.s64 	%rd310, %rd309, %rd308;
	setp.eq.s16 	%p194, %rs260, 0;
	selp.b64 	%rd311, %rd309, %rd308, %p194;
	selp.b16 	%rs262, %rs261, %rs259, %p194;
	selp.b64 	%rd415, %rd310, %rd311, %p193;
	selp.b16 	%rs391, 1, %rs262, %p193;
	add.s32 	%r426, %r426, 2048;
	add.s32 	%r424, %r424, 8;
	setp.ne.s32 	%p195, %r424, 0;
	@%p195 bra 	$L__BB4_9;
$L__BB4_10:
	setp.eq.s32 	%p196, %r7, 0;
	@%p196 bra 	$L__BB4_18;
	setp.lt.u32 	%p197, %r7, 4;
	@%p197 bra 	$L__BB4_13;
	cvt.u64.u32 	%rd313, %r426;
	mul.wide.u32 	%rd314, %r426, 4;
	add.s64 	%rd315, %rd2, %rd314;
	add.s64 	%rd316, %rd3, %rd314;
	add.s64 	%rd317, %rd123, %rd313;
	ld.global.f32 	%f67, [%rd315];
	ld.global.f32 	%f68, [%rd316];
	setp.neu.f32 	%p198, %f67, %f68;
	selp.u16 	%rs264, 1, 0, %p198;
	and.b16  	%rs265, %rs391, 255;
	setp.ne.s16 	%p200, %rs265, 0;
	and.pred  	%p201, %p200, %p198;
	min.s64 	%rd318, %rd317, %rd415;
	setp.eq.s16 	%p202, %rs265, 0;
	selp.b64 	%rd319, %rd317, %rd415, %p202;
	selp.b16 	%rs266, %rs264, %rs391, %p202;
	selp.b64 	%rd320, %rd318, %rd319, %p201;
	selp.b16 	%rs267, 1, %rs266, %p201;
	and.b16  	%rs268, %rs267, 255;
	add.s32 	%r187, %r426, 256;
	cvt.u64.u32 	%rd321, %r187;
	add.s64 	%rd322, %rd123, %rd321;
	ld.global.f32 	%f69, [%rd315+1024];
	ld.global.f32 	%f70, [%rd316+1024];
	setp.neu.f32 	%p203, %f69, %f70;
	selp.u16 	%rs269, 1, 0, %p203;
	setp.ne.s16 	%p205, %rs268, 0;
	and.pred  	%p206, %p205, %p203;
	min.s64 	%rd323, %rd322, %rd320;
	setp.eq.s16 	%p207, %rs268, 0;
	selp.b64 	%rd324, %rd322, %rd320, %p207;
	selp.b16 	%rs270, %rs269, %rs267, %p207;
	selp.b64 	%rd325, %rd323, %rd324, %p206;
	selp.b16 	%rs271, 1, %rs270, %p206;
	and.b16  	%rs272, %rs271, 255;
	add.s32 	%r188, %r426, 512;
	cvt.u64.u32 	%rd326, %r188;
	add.s64 	%rd327, %rd123, %rd326;
	ld.global.f32 	%f71, [%rd315+2048];
	ld.global.f32 	%f72, [%rd316+2048];
	setp.neu.f32 	%p208, %f71, %f72;
	selp.u16 	%rs273, 1, 0, %p208;
	setp.ne.s16 	%p210, %rs272, 0;
	and.pred  	%p211, %p210, %p208;
	min.s64 	%rd328, %rd327, %rd325;
	setp.eq.s16 	%p212, %rs272, 0;
	selp.b64 	%rd329, %rd327, %rd325, %p212;
	selp.b16 	%rs274, %rs273, %rs271, %p212;
	selp.b64 	%rd330, %rd328, %rd329, %p211;
	selp.b16 	%rs275, 1, %rs274, %p211;
	and.b16  	%rs276, %rs275, 255;
	add.s32 	%r189, %r426, 768;
	cvt.u64.u32 	%rd331, %r189;
	add.s64 	%rd332, %rd123, %rd331;
	ld.global.f32 	%f73, [%rd315+3072];
	ld.global.f32 	%f74, [%rd316+3072];
	setp.neu.f32 	%p213, %f73, %f74;
	selp.u16 	%rs277, 1, 0, %p213;
	setp.ne.s16 	%p215, %rs276, 0;
	and.pred  	%p216, %p215, %p213;
	min.s64 	%rd333, %rd332, %rd330;
	setp.eq.s16 	%p217, %rs276, 0;
	selp.b64 	%rd334, %rd332, %rd330, %p217;
	selp.b16 	%rs278, %rs277, %rs275, %p217;
	selp.b64 	%rd415, %rd333, %rd334, %p216;
	selp.b16 	%rs391, 1, %rs278, %p216;
	add.s32 	%r426, %r426, 1024;
$L__BB4_13:
	and.b32  	%r190, %r6, 3;
	setp.eq.s32 	%p218, %r190, 0;
	@%p218 bra 	$L__BB4_18;
	setp.eq.s32 	%p219, %r190, 1;
	@%p219 bra 	$L__BB4_16;
	cvt.u64.u32 	%rd336, %r426;
	mul.wide.u32 	%rd337, %r426, 4;
	add.s64 	%rd338, %rd2, %rd337;
	add.s64 	%rd339, %rd3, %rd337;
	add.s64 	%rd340, %rd123, %rd336;
	ld.global.f32 	%f75, [%rd338];
	ld.global.f32 	%f76, [%rd339];
	setp.neu.f32 	%p220, %f75, %f76;
	selp.u16 	%rs280, 1, 0, %p220;
	and.b16  	%rs281, %rs391, 255;
	setp.ne.s16 	%p222, %rs281, 0;
	and.pred  	%p223, %p222, %p220;
	min.s64 	%rd341, %rd340, %rd415;
	setp.eq.s16 	%p224, %rs281, 0;
	selp.b64 	%rd342, %rd340, %rd415, %p224;
	selp.b16 	%rs282, %rs280, %rs391, %p224;
	selp.b64 	%rd343, %rd341, %rd342, %p223;
	selp.b16 	%rs283, 1, %rs282, %p223;
	and.b16  	%rs284, %rs283, 255;
	add.s32 	%r191, %r426, 256;
	cvt.u64.u32 	%rd344, %r191;
	add.s64 	%rd345, %rd123, %rd344;
	ld.global.f32 	%f77, [%rd338+1024];
	ld.global.f32 	%f78, [%rd339+1024];
	setp.neu.f32 	%p225, %f77, %f78;
	selp.u16 	%rs285, 1, 0, %p225;
	setp.ne.s16 	%p227, %rs284, 0;
	and.pred  	%p228, %p227, %p225;
	min.s64 	%rd346, %rd345, %rd343;
	setp.eq.s16 	%p229, %rs284, 0;
	selp.b64 	%rd347, %rd345, %rd343, %p229;
	selp.b16 	%rs286, %rs285, %rs283, %p229;
	selp.b64 	%rd415, %rd346, %rd347, %p228;
	selp.b16 	%rs391, 1, %rs286, %p228;
	add.s32 	%r426, %r426, 512;
$L__BB4_16:
	and.b32  	%r192, %r5, 256;
	setp.ne.s32 	%p230, %r192, 0;
	@%p230 bra 	$L__BB4_18;
	cvt.u64.u32 	%rd348, %r426;
	mul.wide.u32 	%rd349, %r426, 4;
	add.s64 	%rd350, %rd2, %rd349;
	add.s64 	%rd351, %rd3, %rd349;
	add.s64 	%rd352, %rd123, %rd348;
	ld.global.f32 	%f79, [%rd350];
	ld.global.f32 	%f80, [%rd351];
	setp.neu.f32 	%p231, %f79, %f80;
	selp.u16 	%rs287, 1, 0, %p231;
	and.b16  	%rs288, %rs391, 255;
	setp.ne.s16 	%p233, %rs288, 0;
	and.pred  	%p234, %p233, %p231;
	min.s64 	%rd353, %rd352, %rd415;
	setp.eq.s16 	%p235, %rs288, 0;
	selp.b64 	%rd354, %rd352, %rd415, %p235;
	selp.b16 	%rs289, %rs287, %rs391, %p235;
	selp.b64 	%rd415, %rd353, %rd354, %p234;
	selp.b16 	%rs391, 1, %rs289, %p234;
$L__BB4_18:
	setp.lt.u64 	%p236, %rd124, 256;
	@%p236 bra 	$L__BB4_43;
	// begin inline asm
	mov.u32 %r311, %laneid;
	// end inline asm
	cvt.u32.u16 	%r332, %rs391;
	and.b32  	%r313, %r332, 255;
	mov.b32 	%r329, 1;
	mov.b32 	%r330, 31;
	mov.b32 	%r331, -1;
	// begin inline asm
	shfl.sync.down.b32 %r312, %r313, %r329, %r330, %r331;
	// end inline asm
	// begin inline asm
	shfl.sync.down.b32 %r317, %r318, %r329, %r330, %r331;
	// end inline asm
	mov.b64 	{%r323, %r328}, %rd415;
	// begin inline asm
	shfl.sync.down.b32 %r322, %r323, %r329, %r330, %r331;
	// end inline asm
	// begin inline asm
	shfl.sync.down.b32 %r327, %r328, %r329, %r330, %r331;
	// end inline asm
	mov.b64 	%rd19, {%r322, %r327};
	cvt.u16.u32 	%rs15, %r312;
	setp.gt.s32 	%p286, %r311, 30;
	@%p286 bra 	$L__BB4_23;
	and.b16  	%rs331, %rs391, 255;
	setp.eq.s16 	%p287, %rs331, 0;
	and.b16  	%rs332, %rs15, 255;
	setp.eq.s16 	%p288, %rs332, 0;
	or.pred  	%p289, %p287, %p288;
	@%p289 bra 	$L__BB4_22;
	min.s64 	%rd415, %rd19, %rd415;
	mov.b16 	%rs391, 1;
	bra.uni 	$L__BB4_23;
$L__BB4_22:
	setp.eq.s16 	%p290, %rs331, 0;
	selp.b64 	%rd415, %rd19, %rd415, %p290;
	selp.b16 	%rs391, %rs15, %rs391, %p290;
$L__BB4_23:
	cvt.u32.u16 	%r353, %rs391;
	and.b32  	%r334, %r353, 255;
	mov.b32 	%r350, 2;
	mov.b32 	%r351, 31;
	mov.b32 	%r352, -1;
	// begin inline asm
	shfl.sync.down.b32 %r333, %r334, %r350, %r351, %r352;
	// end inline asm
	// begin inline asm
	shfl.sync.down.b32 %r338, %r339, %r350, %r351, %r352;
	// end inline asm
	mov.b64 	{%r344, %r349}, %rd415;
	// begin inline asm
	shfl.sync.down.b32 %r343, %r344, %r350, %r351, %r352;
	// end inline asm
	// begin inline asm
	shfl.sync.down.b32 %r348, %r349, %r350, %r351, %r352;
	// end inline asm
	mov.b64 	%rd23, {%r343, %r348};
	cvt.u16.u32 	%rs18, %r333;
	setp.gt.s32 	%p291, %r311, 29;
	@%p291 bra 	$L__BB4_27;
	and.b16  	%rs335, %rs391, 255;
	setp.eq.s16 	%p292, %rs335, 0;
	and.b16  	%rs336, %rs18, 255;
	setp.eq.s16 	%p293, %rs336, 0;
	or.pred  	%p294, %p292, %p293;
	@%p294 bra 	$L__BB4_26;
	min.s64 	%rd415, %rd23, %rd415;
	mov.b16 	%rs391, 1;
	bra.uni 	$L__BB4_27;
$L__BB4_26:
	setp.eq.s16 	%p295, %rs335, 0;
	selp.b16 	%rs391, %rs18, %rs391, %p295;
	selp.b64 	%rd415, %rd23, %rd415, %p295;
$L__BB4_27:
	cvt.u32.u16 	%r374, %rs391;
	and.b32  	%r355, %r374, 255;
	mov.b32 	%r371, 4;
	mov.b32 	%r372, 31;
	mov.b32 	%r373, -1;
	// begin inline asm
	shfl.sync.down.b32 %r354, %r355, %r371, %r372, %r373;
	// end inline asm
	// begin inline asm
	shfl.sync.down.b32 %r359, %r360, %r371, %r372, %r373;
	// end inline asm
	mov.b64 	{%r365, %r370}, %rd415;
	// begin inline asm
	shfl.sync.down.b32 %r364, %r365, %r371, %r372, %r373;
	// end inline asm
	// begin inline asm
	shfl.sync.down.b32 %r369, %r370, %r371, %r372, %r373;
	// end inline asm
	mov.b64 	%rd27, {%r364, %r369};
	cvt.u16.u32 	%rs21, %r354;
	setp.gt.s32 	%p296, %r311, 27;
	@%p296 bra 	$L__BB4_31;
	and.b16  	%rs339, %rs391, 255;
	setp.eq.s16 	%p297, %rs339, 0;
	and.b16  	%rs340, %rs21, 255;
	setp.eq.s16 	%p298, %rs340, 0;
	or.pred  	%p299, %p297, %p298;
	@%p299 bra 	$L__BB4_30;
	min.s64 	%rd415, %rd27, %rd415;
	mov.b16 	%rs391, 1;
	bra.uni 	$L__BB4_31;
$L__BB4_30:
	setp.eq.s16 	%p300, %rs339, 0;
	selp.b16 	%rs391, %rs21, %rs391, %p300;
	selp.b64 	%rd415, %rd27, %rd415, %p300;
$L__BB4_31:
	cvt.u32.u16 	%r395, %rs391;
	and.b32  	%r376, %r395, 255;
	mov.b32 	%r392, 8;
	mov.b32 	%r393, 31;
	mov.b32 	%r394, -1;
	// begin inline asm
	shfl.sync.down.b32 %r375, %r376, %r392, %r393, %r394;
	// end inline asm
	// begin inline asm
	shfl.sync.down.b32 %r380, %r381, %r392, %r393, %r394;
	// end inline asm
	mov.b64 	{%r386, %r391}, %rd415;
	// begin inline asm
	shfl.sync.down.b32 %r385, %r386, %r392, %r393, %r394;
	// end inline asm
	// begin inline asm
	shfl.sync.down.b32 %r390, %r391, %r392, %r393, %r394;
	// end inline asm
	mov.b64 	%rd31, {%r385, %r390};
	cvt.u16.u32 	%rs24, %r375;
	setp.gt.s32 	%p301, %r311, 23;
	@%p301 bra 	$L__BB4_35;
	and.b16  	%rs343, %rs391, 255;
	setp.eq.s16 	%p302, %rs343, 0;
	and.b16  	%rs344, %rs24, 255;
	setp.eq.s16 	%p303, %rs344, 0;
	or.pred  	%p304, %p302, %p303;
	@%p304 bra 	$L__BB4_34;
	min.s64 	%rd415, %rd31, %rd415;
	mov.b16 	%rs391, 1;
	bra.uni 	$L__BB4_35;
$L__BB4_34:
	setp.eq.s16 	%p305, %rs343, 0;
	selp.b16 	%rs391, %rs24, %rs391, %p305;
	selp.b64 	%rd415, %rd31, %rd415, %p305;
$L__BB4_35:
	cvt.u32.u16 	%r416, %rs391;
	and.b32  	%r397, %r416, 255;
	mov.b32 	%r413, 16;
	mov.b32 	%r414, 31;
	mov.b32 	%r415, -1;
	// begin inline asm
	shfl.sync.down.b32 %r396, %r397, %r413, %r414, %r415;
	// end inline asm
	// begin inline asm
	shfl.sync.down.b32 %r401, %r402, %r413, %r414, %r415;
	// end inline asm
	mov.b64 	{%r407, %r412}, %rd415;
	// begin inline asm
	shfl.sync.down.b32 %r406, %r407, %r413, %r414, %r415;
	// end inline asm
	// begin inline asm
	shfl.sync.down.b32 %r411, %r412, %r413, %r414, %r415;
	// end inline asm
	mov.b64 	%rd35, {%r406, %r411};
	cvt.u16.u32 	%rs27, %r396;
	setp.gt.s32 	%p306, %r311, 15;
	@%p306 bra 	$L__BB4_39;
	and.b16  	%rs347, %rs391, 255;
	setp.eq.s16 	%p307, %rs347, 0;
	and.b16  	%rs348, %rs27, 255;
	setp.eq.s16 	%p308, %rs348, 0;
	or.pred  	%p309, %p307, %p308;
	@%p309 bra 	$L__BB4_38;
	min.s64 	%rd415, %rd35, %rd415;
	mov.b16 	%rs391, 1;
	bra.uni 	$L__BB4_39;
$L__BB4_38:
	setp.eq.s16 	%p310, %rs347, 0;
	selp.b16 	%rs391, %rs27, %rs391, %p310;
	selp.b64 	%rd415, %rd35, %rd415, %p310;
$L__BB4_39:
	setp.ne.s32 	%p311, %r311, 0;
	@%p311 bra 	$L__BB4_41;
	shr.u32 	%r417, %r2, 1;
	and.b32  	%r418, %r417, 496;
	mov.u32 	%r419, _ZZN3cub18CUB_300001_SM_10006detail6reduce28DeviceReduceSingleTileKernelINS2_10policy_hubIN4cuda3std3__45tupleIJblEEEyN6thrust24THRUST_300001_SM_1000_NS8cuda_cub9__find_if7functorIS9_EEE10Policy1000ENSB_12zip_iteratorINS8_IJNSD_26transform_input_iterator_tIbNSC_6detail35transform_pair_of_input_iterators_tIbNSB_6detail15normal_iteratorINSB_10device_ptrIfEEEESQ_NS7_8equal_toIfEEEENS7_10__not_fn_tINS7_10__identityEEEEENSB_17counting_iteratorIlNSB_11use_defaultESZ_SZ_EEEEEEEPS9_ySF_S9_S9_SV_EEvT0_T1_T2_T3_T4_T6_E12temp_storage;
	add.s32 	%r420, %r419, %r418;
	st.shared.u8 	[%r420+8], %rs391;
	st.shared.u64 	[%r420+16], %rd415;
$L__BB4_41:
	bar.sync 	0;
	setp.ne.s32 	%p312, %r2, 0;
	@%p312 bra 	$L__BB4_124;
	ld.shared.u8 	%rs351, [_ZZN3cub18CUB_300001_SM_10006detail6reduce28DeviceReduceSingleTileKernelINS2_10policy_hubIN4cuda3std3__45tupleIJblEEEyN6thrust24THRUST_300001_SM_1000_NS8cuda_cub9__find_if7functorIS9_EEE10Policy1000ENSB_12zip_iteratorINS8_IJNSD_26transform_input_iterator_tIbNSC_6detail35transform_pair_of_input_iterators_tIbNSB_6detail15normal_iteratorINSB_10device_ptrIfEEEESQ_NS7_8equal_toIfEEEENS7_10__not_fn_tINS7_10__identityEEEEENSB_17counting_iteratorIlNSB_11use_defaultESZ_SZ_EEEEEEEPS9_ySF_S9_S9_SV_EEvT0_T1_T2_T3_T4_T6_E12temp_storage+24];
	ld.shared.u64 	%rd376, [_ZZN3cub18CUB_300001_SM_10006detail6reduce28DeviceReduceSingleTileKernelINS2_10policy_hubIN4cuda3std3__45tupleIJblEEEyN6thrust24THRUST_300001_SM_1000_NS8cuda_cub9__find_if7functorIS9_EEE10Policy1000ENSB_12zip_iteratorINS8_IJNSD_26transform_input_iterator_tIbNSC_6detail35transform_pair_of_input_iterators_tIbNSB_6detail15normal_iteratorINSB_10device_ptrIfEEEESQ_NS7_8equal_toIfEEEENS7_10__not_fn_tINS7_10__identityEEEEENSB_17counting_iteratorIlNSB_11use_defaultESZ_SZ_EEEEEEEPS9_ySF_S9_S9_SV_EEvT0_T1_T2_T3_T4_T6_E12temp_storage+32];
	and.b16  	%rs352, %rs391, 255;
	setp.eq.s16 	%p313, %rs352, 0;
	setp.eq.s16 	%p314, %rs351, 0;
	min.s64 	%rd377, %rd376, %rd415;
	selp.b16 	%rs353, %rs391, 1, %p314;
	selp.b16 	%rs354, %rs351, %rs353, %p313;
	and.b16  	%rs355, %rs354, 255;
	selp.b64 	%rd378, %rd415, %rd377, %p314;
	selp.b64 	%rd379, %rd376, %rd378, %p313;
	ld.shared.u8 	%rs356, [_ZZN3cub18CUB_300001_SM_10006detail6reduce28DeviceReduceSingleTileKernelINS2_10policy_hubIN4cuda3std3__45tupleIJblEEEyN6thrust24THRUST_300001_SM_1000_NS8cuda_cub9__find_if7functorIS9_EEE10Policy1000ENSB_12zip_iteratorINS8_IJNSD_26transform_input_iterator_tIbNSC_6detail35transform_pair_of_input_iterators_tIbNSB_6detail15normal_iteratorINSB_10device_ptrIfEEEESQ_NS7_8equal_toIfEEEENS7_10__not_fn_tINS7_10__identityEEEEENSB_17counting_iteratorIlNSB_11use_defaultESZ_SZ_EEEEEEEPS9_ySF_S9_S9_SV_EEvT0_T1_T2_T3_T4_T6_E12temp_storage+40];
	ld.shared.u64 	%rd380, [_ZZN3cub18CUB_300001_SM_10006detail6reduce28DeviceReduceSingleTileKernelINS2_10policy_hubIN4cuda3std3__45tupleIJblEEEyN6thrust24THRUST_300001_SM_1000_NS8cuda_cub9__find_if7functorIS9_EEE10Policy1000ENSB_12zip_iteratorINS8_IJNSD_26transform_input_iterator_tIbNSC_6detail35transform_pair_of_input_iterators_tIbNSB_6detail15normal_iteratorINSB_10device_ptrIfEEEESQ_NS7_8equal_toIfEEEENS7_10__not_fn_tINS7_10__identityEEEEENSB_17counting_iteratorIlNSB_11use_defaultESZ_SZ_EEEEEEEPS9_ySF_S9_S9_SV_EEvT0_T1_T2_T3_T4_T6_E12temp_storage+48];
	setp.eq.s16 	%p315, %rs355, 0;
	setp.eq.s16 	%p316, %rs356, 0;
	min.s64 	%rd381, %rd380, %rd379;
	selp.b16 	%rs357, %rs354, 1, %p316;
	selp.b16 	%rs358, %rs356, %rs357, %p315;
	and.b16  	%rs359, %rs358, 255;
	selp.b64 	%rd382, %rd379, %rd381, %p316;
	selp.b64 	%rd383, %rd380, %rd382, %p315;
	ld.shared.u8 	%rs360, [_ZZN3cub18CUB_300001_SM_10006detail6reduce28DeviceReduceSingleTileKernelINS2_10policy_hubIN4cuda3std3__45tupleIJblEEEyN6thrust24THRUST_300001_SM_1000_NS8cuda_cub9__find_if7functorIS9_EEE10Policy1000ENSB_12zip_iteratorINS8_IJNSD_26transform_input_iterator_tIbNSC_6detail35transform_pair_of_input_iterators_tIbNSB_6detail15normal_iteratorINSB_10device_ptrIfEEEESQ_NS7_8equal_toIfEEEENS7_10__not_fn_tINS7_10__identityEEEEENSB_17counting_iteratorIlNSB_11use_defaultESZ_SZ_EEEEEEEPS9_ySF_S9_S9_SV_EEvT0_T1_T2_T3_T4_T6_E12temp_storage+56];
	ld.shared.u64 	%rd384, [_ZZN3cub18CUB_300001_SM_10006detail6reduce28DeviceReduceSingleTileKernelINS2_10policy_hubIN4cuda3std3__45tupleIJblEEEyN6thrust24THRUST_300001_SM_1000_NS8cuda_cub9__find_if7functorIS9_EEE10Policy1000ENSB_12zip_iteratorINS8_IJNSD_26transform_input_iterator_tIbNSC_6detail35transform_pair_of_input_iterators_tIbNSB_6detail15normal_iteratorINSB_10device_ptrIfEEEESQ_NS7_8equal_toIfEEEENS7_10__not_fn_tINS7_10__identityEEEEENSB_17counting_iteratorIlNSB_11use_defaultESZ_SZ_EEEEEEEPS9_ySF_S9_S9_SV_EEvT0_T1_T2_T3_T4_T6_E12temp_storage+64];
	setp.eq.s16 	%p317, %rs359, 0;
	setp.eq.s16 	%p318, %rs360, 0;
	min.s64 	%rd385, %rd384, %rd383;
	selp.b16 	%rs361, %rs358, 1, %p318;
	selp.b16 	%rs362, %rs360, %rs361, %p317;
	and.b16  	%rs363, %rs362, 255;
	selp.b64 	%rd386, %rd383, %rd385, %p318;
	selp.b64 	%rd387, %rd384, %rd386, %p317;
	ld.shared.u8 	%rs364, [_ZZN3cub18CUB_300001_SM_10006detail6reduce28DeviceReduceSingleTileKernelINS2_10policy_hubIN4cuda3std3__45tupleIJblEEEyN6thrust24THRUST_300001_SM_1000_NS8cuda_cub9__find_if7functorIS9_EEE10Policy1000ENSB_12zip_iteratorINS8_IJNSD_26transform_input_iterator_tIbNSC_6detail35transform_pair_of_input_iterators_tIbNSB_6detail15normal_iteratorINSB_10device_ptrIfEEEESQ_NS7_8equal_toIfEEEENS7_10__not_fn_tINS7_10__identityEEEEENSB_17counting_iteratorIlNSB_11use_defaultESZ_SZ_EEEEEEEPS9_ySF_S9_S9_SV_EEvT0_T1_T2_T3_T4_T6_E12temp_storage+72];
	ld.shared.u64 	%rd388, [_ZZN3cub18CUB_300001_SM_10006detail6reduce28DeviceReduceSingleTileKernelINS2_10policy_hubIN4cuda3std3__45tupleIJblEEEyN6thrust24THRUST_300001_SM_1000_NS8cuda_cub9__find_if7functorIS9_EEE10Policy1000ENSB_12zip_iteratorINS8_IJNSD_26transform_input_iterator_tIbNSC_6detail35transform_pair_of_input_iterators_tIbNSB_6detail15normal_iteratorINSB_10device_ptrIfEEEESQ_NS7_8equal_toIfEEEENS7_10__not_fn_tINS7_10__identityEEEEENSB_17counting_iteratorIlNSB_11use_defaultESZ_SZ_EEEEEEEPS9_ySF_S9_S9_SV_EEvT0_T1_T2_T3_T4_T6_E12temp_storage+80];
	setp.eq.s16 	%p319, %rs363, 0;
	setp.eq.s16 	%p320, %rs364, 0;
	min.s64 	%rd389, %rd388, %rd387;
	selp.b16 	%rs365, %rs362, 1, %p320;
	selp.b16 	%rs366, %rs364, %rs365, %p319;
	and.b16  	%rs367, %rs366, 255;
	selp.b64 	%rd390, %rd387, %rd389, %p320;
	selp.b64 	%rd391, %rd388, %rd390, %p319;
	ld.shared.u8 	%rs368, [_ZZN3cub18CUB_300001_SM_10006detail6reduce28DeviceReduceSingleTileKernelINS2_10policy_hubIN4cuda3std3__45tupleIJblEEEyN6thrust24THRUST_300001_SM_1000_NS8cuda_cub9__find_if7functorIS9_EEE10Policy1000ENSB_12zip_iteratorINS8_IJNSD_26transform_input_iterator_tIbNSC_6detail35transform_pair_of_input_iterators_tIbNSB_6detail15normal_iteratorINSB_10device_ptrIfEEEESQ_NS7_8equal_toIfEEEENS7_10__not_fn_tINS7_10__identityEEEEENSB_17counting_iteratorIlNSB_11use_defaultESZ_SZ_EEEEEEEPS9_ySF_S9_S9_SV_EEvT0_T1_T2_T3_T4_T6_E12temp_storage+88];
	ld.shared.u64 	%rd392, [_ZZN3cub18CUB_300001_SM_10006detail6reduce28DeviceReduceSingleTileKernelINS2_10policy_hubIN4cuda3std3__45tupleIJblEEEyN6thrust24THRUST_300001_SM_1000_NS8cuda_cub9__find_if7functorIS9_EEE10Policy1000ENSB_12zip_iteratorINS8_IJNSD_26transform_input_iterator_tIbNSC_6detail35transform_pair_of_input_iterators_tIbNSB_6detail15normal_iteratorINSB_10device_ptrIfEEEESQ_NS7_8equal_toIfEEEENS7_10__not_fn_tINS7_10__identityEEEEENSB_17counting_iteratorIlNSB_11use_defaultESZ_SZ_EEEEEEEPS9_ySF_S9_S9_SV_EEvT0_T1_T2_T3_T4_T6_E12temp_storage+96];
	setp.eq.s16 	%p321, %rs367, 0;
	setp.eq.s16 	%p322, %rs368, 0;
	min.s64 	%rd393, %rd392, %rd391;
	selp.b16 	%rs369, %rs366, 1, %p322;
	selp.b16 	%rs370, %rs368, %rs369, %p321;
	and.b16  	%rs371, %rs370, 255;
	selp.b64 	%rd394, %rd391, %rd393, %p322;
	selp.b64 	%rd395, %rd392, %rd394, %p321;
	ld.shared.u8 	%rs372, [_ZZN3cub18CUB_300001_SM_10006detail6reduce28DeviceReduceSingleTileKernelINS2_10policy_hubIN4cuda3std3__45tupleIJblEEEyN6thrust24THRUST_300001_SM_1000_NS8cuda_cub9__find_if7functorIS9_EEE10Policy1000ENSB_12zip_iteratorINS8_IJNSD_26transform_input_iterator_tIbNSC_6detail35transform_pair_of_input_iterators_tIbNSB_6detail15normal_iteratorINSB_10device_ptrIfEEEESQ_NS7_8equal_toIfEEEENS7_10__not_fn_tINS7_10__identityEEEEENSB_17counting_iteratorIlNSB_11use_defaultESZ_SZ_EEEEEEEPS9_ySF_S9_S9_SV_EEvT0_T1_T2_T3_T4_T6_E12temp_storage+104];
	ld.shared.u64 	%rd396, [_ZZN3cub18CUB_300001_SM_10006detail6reduce28DeviceReduceSingleTileKernelINS2_10policy_hubIN4cuda3std3__45tupleIJblEEEyN6thrust24THRUST_300001_SM_1000_NS8cuda_cub9__find_if7functorIS9_EEE10Policy1000ENSB_12zip_iteratorINS8_IJNSD_26transform_input_iterator_tIbNSC_6detail35transform_pair_of_input_iterators_tIbNSB_6detail15normal_iteratorINSB_10device_ptrIfEEEESQ_NS7_8equal_toIfEEEENS7_10__not_fn_tINS7_10__identityEEEEENSB_17counting_iteratorIlNSB_11use_defaultESZ_SZ_EEEEEEEPS9_ySF_S9_S9_SV_EEvT0_T1_T2_T3_T4_T6_E12temp_storage+112];
	setp.eq.s16 	%p323, %rs371, 0;
	setp.eq.s16 	%p324, %rs372, 0;
	min.s64 	%rd397, %rd396, %rd395;
	selp.b16 	%rs373, %rs370, 1, %p324;
	selp.b16 	%rs374, %rs372, %rs373, %p323;
	and.b16  	%rs375, %rs374, 255;
	selp.b64 	%rd398, %rd395, %rd397, %p324;
	selp.b64 	%rd399, %rd396, %rd398, %p323;
	ld.shared.u8 	%rs376, [_ZZN3cub18CUB_300001_SM_10006detail6reduce28DeviceReduceSingleTileKernelINS2_10policy_hubIN4cuda3std3__45tupleIJblEEEyN6thrust24THRUST_300001_SM_1000_NS8cuda_cub9__find_if7functorIS9_EEE10Policy1000ENSB_12zip_iteratorINS8_IJNSD_26transform_input_iterator_tIbNSC_6detail35transform_pair_of_input_iterators_tIbNSB_6detail15normal_iteratorINSB_10device_ptrIfEEEESQ_NS7_8equal_toIfEEEENS7_10__not_fn_tINS7_10__identityEEEEENSB_17counting_iteratorIlNSB_11use_defaultESZ_SZ_EEEEEEEPS9_ySF_S9_S9_SV_EEvT0_T1_T2_T3_T4_T6_E12temp_storage+120];
	ld.shared.u64 	%rd400, [_ZZN3cub18CUB_300001_SM_10006detail6reduce28DeviceReduceSingleTileKernelINS2_10policy_hubIN4cuda3std3__45tupleIJblEEEyN6thrust24THRUST_300001_SM_1000_NS8cuda_cub9__find_if7functorIS9_EEE10Policy1000ENSB_12zip_iteratorINS8_IJNSD_26transform_input_iterator_tIbNSC_6detail35transform_pair_of_input_iterators_tIbNSB_6detail15normal_iteratorINSB_10device_ptrIfEEEESQ_NS7_8equal_toIfEEEENS7_10__not_fn_tINS7_10__identityEEEEENSB_17counting_iteratorIlNSB_11use_defaultESZ_SZ_EEEEEEEPS9_ySF_S9_S9_SV_EEvT0_T1_T2_T3_T4_T6_E12temp_storage+128];
	setp.eq.s16 	%p325, %rs375, 0;
	setp.eq.s16 	%p326, %rs376, 0;
	min.s64 	%rd401, %rd400, %rd399;
	selp.b16 	%rs377, %rs374, 1, %p326;
	selp.b16 	%rs391, %rs376, %rs377, %p325;
	selp.b64 	%rd402, %rd399, %rd401, %p326;
	selp.b64 	%rd415, %rd400, %rd402, %p325;
	bra.uni 	$L__BB4_124;
$L__BB4_43:
	// begin inline asm
	mov.u32 %r193, %laneid;
	// end inline asm
	and.b32  	%r214, %r2, 992;
	add.s32 	%r215, %r214, 32;
	setp.gt.u32 	%p237, %r215, %r1;
	not.b32 	%r216, %r214;
	add.s32 	%r217, %r1, %r216;
	selp.b32 	%r212, %r217, 31, %p237;
	cvt.u32.u16 	%r218, %rs391;
	and.b32  	%r195, %r218, 255;
	mov.b32 	%r211, 1;
	mov.b32 	%r213, -1;
	// begin inline asm
	shfl.sync.down.b32 %r194, %r195, %r211, %r212, %r213;
	// end inline asm
	// begin inline asm
	shfl.sync.down.b32 %r199, %r200, %r211, %r212, %r213;
	// end inline asm
	mov.b64 	{%r205, %r210}, %rd415;
	// begin inline asm
	shfl.sync.down.b32 %r204, %r205, %r211, %r212, %r213;
	// end inline asm
	// begin inline asm
	shfl.sync.down.b32 %r209, %r210, %r211, %r212, %r213;
	// end inline asm
	mov.b64 	%rd40, {%r204, %r209};
	cvt.u16.u32 	%rs31, %r194;
	setp.ge.s32 	%p238, %r193, %r212;
	@%p238 bra 	$L__BB4_47;
	and.b16  	%rs290, %rs391, 255;
	setp.eq.s16 	%p239, %rs290, 0;
	and.b16  	%rs291, %rs31, 255;
	setp.eq.s16 	%p240, %rs291, 0;
	or.pred  	%p241, %p239, %p240;
	@%p241 bra 	$L__BB4_46;
	min.s64 	%rd415, %rd40, %rd415;
	mov.b16 	%rs391, 1;
	bra.uni 	$L__BB4_47;
$L__BB4_46:
	setp.eq.s16 	%p242, %rs290, 0;
	selp.b16 	%rs391, %rs31, %rs391, %p242;
	selp.b64 	%rd415, %rd40, %rd415, %p242;
$L__BB4_47:
	cvt.u32.u16 	%r239, %rs391;
	and.b32  	%r220, %r239, 255;
	mov.b32 	%r236, 2;
	mov.b32 	%r238, -1;
	// begin inline asm
	shfl.sync.down.b32 %r219, %r220, %r236, %r212, %r238;
	// end inline asm
	// begin inline asm
	shfl.sync.down.b32 %r224, %r225, %r236, %r212, %r238;
	// end inline asm
	mov.b64 	{%r230, %r235}, %rd415;
	// begin inline asm
	shfl.sync.down.b32 %r229, %r230, %r236, %r212, %r238;
	// end inline asm
	// begin inline asm
	shfl.sync.down.b32 %r234, %r235, %r236, %r212, %r238;
	// end inline asm
	mov.b64 	%rd44, {%r229, %r234};
	cvt.u16.u32 	%rs34, %r219;
	add.s32 	%r240, %r193, 2;
	setp.gt.s32 	%p243, %r240, %r212;
	@%p243 bra 	$L__BB4_51;
	and.b16  	%rs294, %rs391, 255;
	setp.eq.s16 	%p244, %rs294, 0;
	and.b16  	%rs295, %rs34, 255;
	setp.eq.s16 	%p245, %rs295, 0;
	or.pred  	%p246, %p244, %p245;
	@%p246 bra 	$L__BB4_50;
	min.s64 	%rd415, %rd44, %rd415;
	mov.b16 	%rs391, 1;
	bra.uni 	$L__BB4_51;
$L__BB4_50:
	setp.eq.s16 	%p247, %rs294, 0;
	selp.b16 	%rs391, %rs34, %rs391, %p247;
	selp.b64 	%rd415, %rd44, %rd415, %p247;
$L__BB4_51:
	cvt.u32.u16 	%r261, %rs391;
	and.b32  	%r242, %r261, 255;
	mov.b32 	%r258, 4;
	mov.b32 	%r260, -1;
	// begin inline asm
	shfl.sync.down.b32 %r241, %r242, %r258, %r212, %r260;
	// end inline asm
	// begin inline asm
	shfl.sync.down.b32 %r246, %r247, %r258, %r212, %r260;
	// end inline asm
	mov.b64 	{%r252, %r257}, %rd415;
	// begin inline asm
	shfl.sync.down.b32 %r251, %r252, %r258, %r212, %r260;
	// end inline asm
	// begin inline asm
	shfl.sync.down.b32 %r256, %r257, %r258, %r212, %r260;
	// end inline asm
	mov.b64 	%rd48, {%r251, %r256};
	cvt.u16.u32 	%rs37, %r241;
	add.s32 	%r262, %r193, 4;
	setp.gt.s32 	%p248, %r262, %r212;
	@%p248 bra 	$L__BB4_55;
	and.b16  	%rs298, %rs391, 255;
	setp.eq.s16 	%p249, %rs298, 0;
	and.b16  	%rs299, %rs37, 255;
	setp.eq.s16 	%p250, %rs299, 0;
	or.pred  	%p251, %p249, %p250;
	@%p251 bra 	$L__BB4_54;
	min.s64 	%rd415, %rd48, %rd415;
	mov.b16 	%rs391, 1;
	bra.uni 	$L__BB4_55;
$L__BB4_54:
	setp.eq.s16 	%p252, %rs298, 0;
	selp.b16 	%rs391, %rs37, %rs391, %p252;
	selp.b64 	%rd415, %rd48, %rd415, %p252;
$L__BB4_55:
	cvt.u32.u16 	%r283, %rs391;
	and.b32  	%r264, %r283, 255;
	mov.b32 	%r280, 8;
	mov.b32 	%r282, -1;
	// begin inline asm
	shfl.sync.down.b32 %r263, %r264, %r280, %r212, %r282;
	// end inline asm
	// begin inline asm
	shfl.sync.down.b32 %r268, %r269, %r280, %r212, %r282;
	// end inline asm
	mov.b64 	{%r274, %r279}, %rd415;
	// begin inline asm
	shfl.sync.down.b32 %r273, %r274, %r280, %r212, %r282;
	// end inline asm
	// begin inline asm
	shfl.sync.down.b32 %r278, %r279, %r280, %r212, %r282;
	// end inline asm
	mov.b64 	%rd52, {%r273, %r278};
	cvt.u16.u32 	%rs40, %r263;
	add.s32 	%r284, %r193, 8;
	setp.gt.s32 	%p253, %r284, %r212;
	@%p253 bra 	$L__BB4_59;
	and.b16  	%rs302, %rs391, 255;
	setp.eq.s16 	%p254, %rs302, 0;
	and.b16  	%rs303, %rs40, 255;
	setp.eq.s16 	%p255, %rs303, 0;
	or.pred  	%p256, %p254, %p255;
	@%p256 bra 	$L__BB4_58;
	min.s64 	%rd415, %rd52, %rd415;
	mov.b16 	%rs391, 1;
	bra.uni 	$L__BB4_59;
$L__BB4_58:
	setp.eq.s16 	%p257, %rs302, 0;
	selp.b16 	%rs391, %rs40, %rs391, %p257;
	selp.b64 	%rd415, %rd52, %rd415, %p257;
$L__BB4_59:
	cvt.u32.u16 	%r305, %rs391;
	and.b32  	%r286, %r305, 255;
	mov.b32 	%r302, 16;
	mov.b32 	%r304, -1;
	// begin inline asm
	shfl.sync.down.b32 %r285, %r286, %r302, %r212, %r304;
	// end inline asm
	// begin inline asm
	shfl.sync.down.b32 %r290, %r291, %r302, %r212, %r304;
	// end inline asm
	mov.b64 	{%r296, %r301}, %rd415;
	// begin inline asm
	shfl.sync.down.b32 %r295, %r296, %r302, %r212, %r304;
	// end inline asm
	// begin inline asm
	shfl.sync.down.b32 %r300, %r301, %r302, %r212, %r304;
	// end inline asm
	mov.b64 	%rd56, {%r295, %r300};
	cvt.u16.u32 	%rs43, %r285;
	add.s32 	%r306, %r193, 16;
	setp.gt.s32 	%p258, %r306, %r212;
	@%p258 bra 	$L__BB4_63;
	and.b16  	%rs306, %rs391, 255;
	setp.eq.s16 	%p259, %rs306, 0;
	and.b16  	%rs307, %rs43, 255;
	setp.eq.s16 	%p260, %rs307, 0;
	or.pred  	%p261, %p259, %p260;
	@%p261 bra 	$L__BB4_62;
	min.s64 	%rd415, %rd56, %rd415;
	mov.b16 	%rs391, 1;
	bra.uni 	$L__BB4_63;
$L__BB4_62:
	setp.eq.s16 	%p262, %rs306, 0;
	selp.b16 	%rs391, %rs43, %rs391, %p262;
	selp.b64 	%rd415, %rd56, %rd415, %p262;
$L__BB4_63:
	setp.ne.s32 	%p263, %r193, 0;
	@%p263 bra 	$L__BB4_65;
	shr.u32 	%r307, %r2, 1;
	and.b32  	%r308, %r307, 496;
	mov.u32 	%r309, _ZZN3cub18CUB_300001_SM_10006detail6reduce28DeviceReduceSingleTileKernelINS2_10policy_hubIN4cuda3std3__45tupleIJblEEEyN6thrust24THRUST_300001_SM_1000_NS8cuda_cub9__find_if7functorIS9_EEE10Policy1000ENSB_12zip_iteratorINS8_IJNSD_26transform_input_iterator_tIbNSC_6detail35transform_pair_of_input_iterators_tIbNSB_6detail15normal_iteratorINSB_10device_ptrIfEEEESQ_NS7_8equal_toIfEEEENS7_10__not_fn_tINS7_10__identityEEEEENSB_17counting_iteratorIlNSB_11use_defaultESZ_SZ_EEEEEEEPS9_ySF_S9_S9_SV_EEvT0_T1_T2_T3_T4_T6_E12temp_storage;
	add.s32 	%r310, %r309, %r308;
	st.shared.u8 	[%r310+8], %rs391;
	st.shared.u64 	[%r310+16], %rd415;
$L__BB4_65:
	bar.sync 	0;
	setp.ne.s32 	%p264, %r2, 0;
	@%p264 bra 	$L__BB4_124;
	setp.lt.u64 	%p265, %rd124, 33;
	@%p265 bra 	$L__BB4_68;
	ld.shared.u8 	%rs310, [_ZZN3cub18CUB_300001_SM_10006detail6reduce28DeviceReduceSingleTileKernelINS2_10policy_hubIN4cuda3std3__45tupleIJblEEEyN6thrust24THRUST_300001_SM_1000_NS8cuda_cub9__find_if7functorIS9_EEE10Policy1000ENSB_12zip_iteratorINS8_IJNSD_26transform_input_iterator_tIbNSC_6detail35transform_pair_of_input_iterators_tIbNSB_6detail15normal_iteratorINSB_10device_ptrIfEEEESQ_NS7_8equal_toIfEEEENS7_10__not_fn_tINS7_10__identityEEEEENSB_17counting_iteratorIlNSB_11use_defaultESZ_SZ_EEEEEEEPS9_ySF_S9_S9_SV_EEvT0_T1_T2_T3_T4_T6_E12temp_storage+24];
	ld.shared.u64 	%rd355, [_ZZN3cub18CUB_300001_SM_10006detail6reduce28DeviceReduceSingleTileKernelINS2_10policy_hubIN4cuda3std3__45tupleIJblEEEyN6thrust24THRUST_300001_SM_1000_NS8cuda_cub9__find_if7functorIS9_EEE10Policy1000ENSB_12zip_iteratorINS8_IJNSD_26transform_input_iterator_tIbNSC_6detail35transform_pair_of_input_iterators_tIbNSB_6detail15normal_iteratorINSB_10device_ptrIfEEEESQ_NS7_8equal_toIfEEEENS7_10__not_fn_tINS7_10__identityEEEEENSB_17counting_iteratorIlNSB_11use_defaultESZ_SZ_EEEEEEEPS9_ySF_S9_S9_SV_EEvT0_T1_T2_T3_T4_T6_E12temp_storage+32];
	and.b16  	%rs311, %rs391, 255;
	setp.eq.s16 	%p266, %rs311, 0;
	setp.eq.s16 	%p267, %rs310, 0;
	min.s64 	%rd356, %rd355, %rd415;
	selp.b16 	%rs312, %rs391, 1, %p267;
	selp.b16 	%rs391, %rs310, %rs312, %p266;
	selp.b64 	%rd357, %rd415, %rd356, %p267;
	selp.b64 	%rd415, %rd355, %rd357, %p266;
$L__BB4_68:
	setp.lt.u64 	%p268, %rd124, 65;
	@%p268 bra 	$L__BB4_70;
	ld.shared.u8 	%rs313, [_ZZN3cub18CUB_300001_SM_10006detail6reduce28DeviceReduceSingleTileKernelINS2_10policy_hubIN4cuda3std3__45tupleIJblEEEyN6thrust24THRUST_300001_SM_1000_NS8cuda_cub9__find_if7functorIS9_EEE10Policy1000ENSB_12zip_iteratorINS8_IJNSD_26transform_input_iterator_tIbNSC_6detail35transform_pair_of_input_iterators_tIbNSB_6detail15normal_iteratorINSB_10device_ptrIfEEEESQ_NS7_8equal_toIfEEEENS7_10__not_fn_tINS7_10__identityEEEEENSB_17counting_iteratorIlNSB_11use_defaultESZ_SZ_EEEEEEEPS9_ySF_S9_S9_SV_EEvT0_T1_T2_T3_T4_T6_E12temp_storage+40];
	ld.shared.u64 	%rd358, [_ZZN3cub18CUB_300001_SM_10006detail6reduce28DeviceReduceSingleTileKernelINS2_10policy_hubIN4cuda3std3__45tupleIJblEEEyN6thrust24THRUST_300001_SM_1000_NS8cuda_cub9__find_if7functorIS9_EEE10Policy1000ENSB_12zip_iteratorINS8_IJNSD_26transform_input_iterator_tIbNSC_6detail35transform_pair_of_input_iterators_tIbNSB_6detail15normal_iteratorINSB_10device_ptrIfEEEESQ_NS7_8equal_toIfEEEENS7_10__not_fn_tINS7_10__identityEEEEENSB_17counting_iteratorIlNSB_11use_defaultESZ_SZ_EEEEEEEPS9_ySF_S9_S9_SV_EEvT0_T1_T2_T3_T4_T6_E12temp_storage+48];
	and.b16  	%rs314, %rs391, 255;
	setp.eq.s16 	%p269, %rs314, 0;
	setp.eq.s16 	%p270, %rs313, 0;
	min.s64 	%rd359, %rd358, %rd415;
	selp.b16 	%rs315, %rs391, 1, %p270;
	selp.b16 	%rs391, %rs313, %rs315, %p269;
	selp.b64 	%rd360, %rd415, %rd359, %p270;
	selp.b64 	%rd415, %rd358, %rd360, %p269;
$L__BB4_70:
	setp.lt.u64 	%p271, %rd124, 97;
	@%p271 bra 	$L__BB4_72;
	ld.shared.u8 	%rs316, [_ZZN3cub18CUB_300001_SM_10006detail6reduce28DeviceReduceSingleTileKernelINS2_10policy_hubIN4cuda3std3__45tupleIJblEEEyN6thrust24THRUST_300001_SM_1000_NS8cuda_cub9__find_if7functorIS9_EEE10Policy1000ENSB_12zip_iteratorINS8_IJNSD_26transform_input_iterator_tIbNSC_6detail35transform_pair_of_input_iterators_tIbNSB_6detail15normal_iteratorINSB_10device_ptrIfEEEESQ_NS7_8equal_toIfEEEENS7_10__not_fn_tINS7_10__identityEEEEENSB_17counting_iteratorIlNSB_11use_defaultESZ_SZ_EEEEEEEPS9_ySF_S9_S9_SV_EEvT0_T1_T2_T3_T4_T6_E12temp_storage+56];
	ld.shared.u64 	%rd361, [_ZZN3cub18CUB_300001_SM_10006detail6reduce28DeviceReduceSingleTileKernelINS2_10policy_hubIN4cuda3std3__45tupleIJblEEEyN6thrust24THRUST_300001_SM_1000_NS8cuda_cub9__find_if7functorIS9_EEE10Policy1000ENSB_12zip_iteratorINS8_IJNSD_26transform_input_iterator_tIbNSC_6detail35transform_pair_of_input_iterators_tIbNSB_6detail15normal_iteratorINSB_10device_ptrIfEEEESQ_NS7_8equal_toIfEEEENS7_10__not_fn_tINS7_10__identityEEEEENSB_17counting_iteratorIlNSB_11use_defaultESZ_SZ_EEEEEEEPS9_ySF_S9_S9_SV_EEvT0_T1_T2_T3_T4_T6_E12temp_storage+64];
	and.b16  	%rs317, %rs391, 255;
	setp.eq.s16 	%p272, %rs317, 0;
	setp.eq.s16 	%p273, %rs316, 0;
	min.s64 	%rd362, %rd361, %rd415;
	selp.b16 	%rs318, %rs391, 1, %p273;
	selp.b16 	%rs391, %rs316, %rs318, %p272;
	selp.b64 	%rd363, %rd415, %rd362, %p273;
	selp.b64 	%rd415, %rd361, %rd363, %p272;
$L__BB4_72:
	setp.lt.u64 	%p274, %rd124, 129;
	@%p274 bra 	$L__BB4_74;
	ld.shared.u8 	%rs319, [_ZZN3cub18CUB_300001_SM_10006detail6reduce28DeviceReduceSingleTileKernelINS2_10policy_hubIN4cuda3std3__45tupleIJblEEEyN6thrust24THRUST_300001_SM_1000_NS8cuda_cub9__find_if7functorIS9_EEE10Policy1000ENSB_12zip_iteratorINS8_IJNSD_26transform_input_iterator_tIbNSC_6detail35transform_pair_of_input_iterators_tIbNSB_6detail15normal_iteratorINSB_10device_ptrIfEEEESQ_NS7_8equal_toIfEEEENS7_10__not_fn_tINS7_10__identityEEEEENSB_17counting_iteratorIlNSB_11use_defaultESZ_SZ_EEEEEEEPS9_ySF_S9_S9_SV_EEvT0_T1_T2_T3_T4_T6_E12temp_storage+72];
	ld.shared.u64 	%rd364, [_ZZN3cub18CUB_300001_SM_10006detail6reduce28DeviceReduceSingleTileKernelINS2_10policy_hubIN4cuda3std3__45tupleIJblEEEyN6thrust24THRUST_300001_SM_1000_NS8cuda_cub9__find_if7functorIS9_EEE10Policy1000ENSB_12zip_iteratorINS8_IJNSD_26transform_input_iterator_tIbNSC_6detail35transform_pair_of_input_iterators_tIbNSB_6detail15normal_iteratorINSB_10device_ptrIfEEEESQ_NS7_8equal_toIfEEEENS7_10__not_fn_tINS7_10__identityEEEEENSB_17counting_iteratorIlNSB_11use_defaultESZ_SZ_EEEEEEEPS9_ySF_S9_S9_SV_EEvT0_T1_T2_T3_T4_T6_E12temp_storage+80];
	and.b16  	%rs320, %rs391, 255;
	setp.eq.s16 	%p275, %rs320, 0;
	setp.eq.s16 	%p276, %rs319, 0;
	min.s64 	%rd365, %rd364, %rd415;
	selp.b16 	%rs321, %rs391, 1, %p276;
	selp.b16 	%rs391, %rs319, %rs321, %p275;
	selp.b64 	%rd366, %rd415, %rd365, %p276;
	selp.b64 	%rd415, %rd364, %rd366, %p275;
$L__BB4_74:
	setp.lt.u64 	%p277, %rd124, 161;
	@%p277 bra 	$L__BB4_76;
	ld.shared.u8 	%rs322, [_ZZN3cub18CUB_300001_SM_10006detail6reduce28DeviceReduceSingleTileKernelINS2_10policy_hubIN4cuda3std3__45tupleIJblEEEyN6thrust24THRUST_300001_SM_1000_NS8cuda_cub9__find_if7functorIS9_EEE10Policy1000ENSB_12zip_iteratorINS8_IJNSD_26transform_input_iterator_tIbNSC_6detail35transform_pair_of_input_iterators_tIbNSB_6detail15normal_iteratorINSB_10device_ptrIfEEEESQ_NS7_8equal_toIfEEEENS7_10__not_fn_tINS7_10__identityEEEEENSB_17counting_iteratorIlNSB_11use_defaultESZ_SZ_EEEEEEEPS9_ySF_S9_S9_SV_EEvT0_T1_T2_T3_T4_T6_E12temp_storage+88];
	ld.shared.u64 	%rd367, [_ZZN3cub18CUB_300001_SM_10006detail6reduce28DeviceReduceSingleTileKernelINS2_10policy_hubIN4cuda3std3__45tupleIJblEEEyN6thrust24THRUST_300001_SM_1000_NS8cuda_cub9__find_if7functorIS9_EEE10Policy1000ENSB_12zip_iteratorINS8_IJNSD_26transform_input_iterator_tIbNSC_6detail35transform_pair_of_input_iterators_tIbNSB_6detail15normal_iteratorINSB_10device_ptrIfEEEESQ_NS7_8equal_toIfEEEENS7_10__not_fn_tINS7_10__identityEEEEENSB_17counting_iteratorIlNSB_11use_defaultESZ_SZ_EEEEEEEPS9_ySF_S9_S9_SV_EEvT0_T1_T2_T3_T4_T6_E12temp_storage+96];
	and.b16  	%rs323, %rs391, 255;
	setp.eq.s16 	%p278, %rs323, 0;
	setp.eq.s16 	%p279, %rs322, 0;
	min.s64 	%rd368, %rd367, %rd415;
	selp.b16 	%rs324, %rs391, 1, %p279;
	selp.b16 	%rs391, %rs322, %rs324, %p278;
	selp.b64 	%rd369, %rd415, %rd368, %p279;
	selp.b64 	%rd415, %rd367, %rd369, %p278;
$L__BB4_76:
	setp.lt.u64 	%p280, %rd124, 193;
	@%p280 bra 	$L__BB4_78;
	ld.shared.u8 	%rs325, [_ZZN3cub18CUB_300001_SM_10006detail6reduce28DeviceReduceSingleTileKernelINS2_10policy_hubIN4cuda3std3__45tupleIJblEEEyN6thrust24THRUST_300001_SM_1000_NS8cuda_cub9__find_if7functorIS9_EEE10Policy1000ENSB_12zip_iteratorINS8_IJNSD_26transform_input_iterator_tIbNSC_6detail35transform_pair_of_input_iterators_tIbNSB_6detail15normal_iteratorINSB_10device_ptrIfEEEESQ_NS7_8equal_toIfEEEENS7_10__not_fn_tINS7_10__identityEEEEENSB_17counting_iteratorIlNSB_11use_defaultESZ_SZ_EEEEEEEPS9_ySF_S9_S9_SV_EEvT0_T1_T2_T3_T4_T6_E12temp_storage+104];
	ld.shared.u64 	%rd370, [_ZZN3cub18CUB_300001_SM_10006detail6reduce28DeviceReduceSingleTileKernelINS2_10policy_hubIN4cuda3std3__45tupleIJblEEEyN6thrust24THRUST_300001_SM_1000_NS8cuda_cub9__find_if7functorIS9_EEE10Policy1000ENSB_12zip_iteratorINS8_IJNSD_26transform_input_iterator_tIbNSC_6detail35transform_pair_of_input_iterators_tIbNSB_6detail15normal_iteratorINSB_10device_ptrIfEEEESQ_NS7_8equal_toIfEEEENS7_10__not_fn_tINS7_10__identityEEEEENSB_17counting_iteratorIlNSB_11use_defaultESZ_SZ_EEEEEEEPS9_ySF_S9_S9_SV_EEvT0_T1_T2_T3_T4_T6_E12temp_storage+112];
	and.b16  	%rs326, %rs391, 255;
	setp.eq.s16 	%p281, %rs326, 0;
	setp.eq.s16 	%p282, %rs325, 0;
	min.s64 	%rd371, %rd370, %rd415;
	selp.b16 	%rs327, %rs391, 1, %p282;
	selp.b16 	%rs391, %rs325, %rs327, %p281;
	selp.b64 	%rd372, %rd415, %rd371, %p282;
	selp.b64 	%rd415, %rd370, %rd372, %p281;
$L__BB4_78:
	setp.lt.u64 	%p283, %rd124, 225;
	@%p283 bra 	$L__BB4_124;
	ld.shared.u8 	%rs328, [_ZZN3cub18CUB_300001_SM_10006detail6reduce28DeviceReduceSingleTileKernelINS2_10policy_hubIN4cuda3std3__45tupleIJblEEEyN6thrust24THRUST_300001_SM_1000_NS8cuda_cub9__find_if7functorIS9_EEE10Policy1000ENSB_12zip_iteratorINS8_IJNSD_26transform_input_iterator_tIbNSC_6detail35transform_pair_of_input_iterators_tIbNSB_6detail15normal_iteratorINSB_10device_ptrIfEEEESQ_NS7_8equal_toIfEEEENS7_10__not_fn_tINS7_10__identityEEEEENSB_17counting_iteratorIlNSB_11use_defaultESZ_SZ_EEEEEEEPS9_ySF_S9_S9_SV_EEvT0_T1_T2_T3_T4_T6_E12temp_storage+120];
	ld.shared.u64 	%rd373, [_ZZN3cub18CUB_300001_SM_10006detail6reduce28DeviceReduceSingleTileKernelINS2_10policy_hubIN4cuda3std3__45tupleIJblEEEyN6thrust24THRUST_300001_SM_1000_NS8cuda_cub9__find_if7functorIS9_EEE10Policy1000ENSB_12zip_iteratorINS8_IJNSD_26transform_input_iterator_tIbNSC_6detail35transform_pair_of_input_iterators_tIbNSB_6detail15normal_iteratorINSB_10device_ptrIfEEEESQ_NS7_8equal_toIfEEEENS7_10__not_fn_tINS7_10__identityEEEEENSB_17counting_iteratorIlNSB_11use_defaultESZ_SZ_EEEEEEEPS9_ySF_S9_S9_SV_EEvT0_T1_T2_T3_T4_T6_E12temp_storage+128];
	and.b16  	%rs329, %rs391, 255;
	setp.eq.s16 	%p284, %rs329, 0;
	setp.eq.s16 	%p285, %rs328, 0;
	min.s64 	%rd374, %rd373, %rd415;
	selp.b16 	%rs330, %rs391, 1, %p285;
	selp.b16 	%rs391, %rs328, %rs330, %p284;
	selp.b64 	%rd375, %rd415, %rd374, %p285;
	selp.b64 	%rd415, %rd373, %rd375, %p284;
	bra.uni 	$L__BB4_124;
$L__BB4_80:
	mov.u32 	%r21, %tid.x;
	cvt.u64.u32 	%rd73, %r21;
	mul.wide.u32 	%rd128, %r21, 4;
	add.s64 	%rd74, %rd2, %rd128;
	add.s64 	%rd75, %rd3, %rd128;
	ld.global.f32 	%f9, [%rd74];
	ld.global.f32 	%f10, [%rd75];
	setp.eq.f32 	%p3, %f9, %f10;
	add.s32 	%r56, %r21, 256;
	cvt.u64.u32 	%rd129, %r56;
	ld.global.f32 	%f11, [%rd74+1024];
	ld.global.f32 	%f13, [%rd75+1024];
	setp.eq.f32 	%p4, %f11, %f13;
	add.s32 	%r57, %r21, 512;
	cvt.u64.u32 	%rd130, %r57;
	add.s64 	%rd131, %rd123, %rd130;
	ld.global.f32 	%f15, [%rd74+2048];
	ld.global.f32 	%f16, [%rd75+2048];
	setp.eq.f32 	%p5, %f15, %f16;
	add.s64 	%rd132, %rd131, 256;
	ld.global.f32 	%f17, [%rd74+3072];
	ld.global.f32 	%f18, [%rd75+3072];
	setp.neu.f32 	%p7, %f17, %f18;
	and.pred  	%p9, %p3, %p4;
	selp.b64 	%rd133, %rd129, %rd73, %p3;
	add.s64 	%rd134, %rd123, %rd133;
	min.s64 	%rd135, %rd131, %rd134;
	and.pred  	%p10, %p9, %p5;
	selp.b64 	%rd136, %rd134, %rd135, %p5;
	selp.b64 	%rd137, %rd131, %rd136, %p9;
	min.s64 	%rd138, %rd132, %rd137;
	not.pred 	%p11, %p10;
	or.pred  	%p12, %p11, %p7;
	selp.u16 	%rs391, 1, 0, %p12;
	selp.b64 	%rd139, %rd138, %rd137, %p7;
	selp.b64 	%rd415, %rd132, %rd139, %p10;
	add.s64 	%rd77, %rd124, -1024;
	setp.lt.u64 	%p13, %rd77, 1024;
	mov.b64 	%rd435, 1024;
	@%p13 bra 	$L__BB4_88;
	mov.b64 	%rd435, 1024;
$L__BB4_82:
	add.s64 	%rd141, %rd435, %rd73;
	shl.b64 	%rd142, %rd435, 2;
	add.s64 	%rd143, %rd74, %rd142;
	add.s64 	%rd144, %rd75, %rd142;
	add.s64 	%rd80, %rd141, %rd123;
	ld.global.f32 	%f1, [%rd143];
	ld.global.f32 	%f2, [%rd144];
	ld.global.f32 	%f3, [%rd143+1024];
	ld.global.f32 	%f4, [%rd144+1024];
	ld.global.f32 	%f5, [%rd143+2048];
	ld.global.f32 	%f6, [%rd144+2048];
	ld.global.f32 	%f7, [%rd143+3072];
	ld.global.f32 	%f8, [%rd144+3072];
	and.b16  	%rs111, %rs391, 255;
	setp.eq.s16 	%p14, %rs111, 0;
	@%p14 bra 	$L__BB4_85;
	setp.eq.f32 	%p15, %f1, %f2;
	@%p15 bra 	$L__BB4_86;
	min.s64 	%rd415, %rd80, %rd415;
	mov.b16 	%rs391, 1;
	bra.uni 	$L__BB4_86;
$L__BB4_85:
	setp.neu.f32 	%p16, %f1, %f2;
	selp.u16 	%rs391, 1, 0, %p16;
	mov.u64 	%rd415, %rd80;
$L__BB4_86:
	add.s64 	%rd145, %rd80, 256;
	add.s64 	%rd146, %rd80, 512;
	add.s64 	%rd147, %rd80, 768;
	setp.neu.f32 	%p17, %f7, %f8;
	setp.neu.f32 	%p18, %f5, %f6;
	setp.neu.f32 	%p19, %f3, %f4;
	and.b16  	%rs113, %rs391, 255;
	setp.eq.s16 	%p20, %rs113, 0;
	min.s64 	%rd148, %rd145, %rd415;
	selp.b16 	%rs114, 1, %rs391, %p19;
	selp.u16 	%rs115, 1, 0, %p19;
	selp.b16 	%rs116, %rs115, %rs114, %p20;
	and.b16  	%rs117, %rs116, 255;
	selp.b64 	%rd149, %rd148, %rd415, %p19;
	selp.b64 	%rd150, %rd145, %rd149, %p20;
	setp.eq.s16 	%p21, %rs117, 0;
	min.s64 	%rd151, %rd146, %rd150;
	selp.b16 	%rs118, 1, %rs116, %p18;
	selp.u16 	%rs119, 1, 0, %p18;
	selp.b16 	%rs120, %rs119, %rs118, %p21;
	and.b16  	%rs121, %rs120, 255;
	selp.b64 	%rd152, %rd151, %rd150, %p18;
	selp.b64 	%rd153, %rd146, %rd152, %p21;
	setp.eq.s16 	%p22, %rs121, 0;
	min.s64 	%rd154, %rd147, %rd153;
	selp.b16 	%rs122, 1, %rs120, %p17;
	selp.u16 	%rs123, 1, 0, %p17;
	selp.b16 	%rs391, %rs123, %rs122, %p22;
	selp.b64 	%rd155, %rd154, %rd153, %p17;
	selp.b64 	%rd415, %rd147, %rd155, %p22;
	sub.s64 	%rd156, %rd124, %rd435;
	setp.lt.u64 	%p23, %rd156, 1024;
	@%p23 bra 	$L__BB4_100;
	add.s64 	%rd435, %rd435, 1024;
	setp.le.u64 	%p24, %rd435, %rd77;
	@%p24 bra 	$L__BB4_82;
$L__BB4_88:
	setp.le.u64 	%p25, %rd124, %rd435;
	cvt.u32.u64 	%r58, %rd435;
	cvt.u32.u64 	%r59, %rd124;
	sub.s32 	%r60, %r59, %r58;
	setp.ge.s32 	%p26, %r21, %r60;
	or.pred  	%p27, %p25, %p26;
	@%p27 bra 	$L__BB4_100;
	not.b32 	%r63, %r21;
	add.s32 	%r64, %r63, %r59;
	sub.s32 	%r22, %r64, %r58;
	shr.u32 	%r66, %r22, 8;
	add.s32 	%r23, %r66, 1;
	and.b32  	%r24, %r23, 7;
	setp.lt.u32 	%p28, %r22, 1792;
	mov.u32 	%r431, %r21;
	@%p28 bra 	$L__BB4_92;
	and.b32  	%r67, %r23, 33554424;
	neg.s32 	%r429, %r67;
	mov.u32 	%r431, %r21;
$L__BB4_91:
	.pragma "nounroll";
	cvt.u64.u32 	%rd158, %r431;
	add.s64 	%rd159, %rd435, %rd158;
	shl.b64 	%rd160, %rd159, 2;
	add.s64 	%rd161, %rd2, %rd160;
	add.s64 	%rd162, %rd3, %rd160;
	add.s64 	%rd163, %rd159, %rd123;
	ld.global.f32 	%f19, [%rd161];
	ld.global.f32 	%f20, [%rd162];
	setp.neu.f32 	%p29, %f19, %f20;
	selp.u16 	%rs125, 1, 0, %p29;
	and.b16  	%rs126, %rs391, 255;
	setp.ne.s16 	%p31, %rs126, 0;
	and.pred  	%p32, %p31, %p29;
	min.s64 	%rd164, %rd163, %rd415;
	setp.eq.s16 	%p33, %rs126, 0;
	selp.b16 	%rs127, %rs125, %rs391, %p33;
	selp.b64 	%rd165, %rd163, %rd415, %p33;
	selp.b16 	%rs128, 1, %rs127, %p32;
	and.b16  	%rs129, %rs128, 255;
	selp.b64 	%rd166, %rd164, %rd165, %p32;
	add.s64 	%rd167, %rd163, 256;
	ld.global.f32 	%f21, [%rd161+1024];
	ld.global.f32 	%f22, [%rd162+1024];
	setp.neu.f32 	%p34, %f21, %f22;
	selp.u16 	%rs130, 1, 0, %p34;
	setp.ne.s16 	%p36, %rs129, 0;
	and.pred  	%p37, %p36, %p34;
	min.s64 	%rd168, %rd167, %rd166;
	setp.eq.s16 	%p38, %rs129, 0;
	selp.b16 	%rs131, %rs130, %rs128, %p38;
	selp.b64 	%rd169, %rd167, %rd166, %p38;
	selp.b16 	%rs132, 1, %rs131, %p37;
	and.b16  	%rs133, %rs132, 255;
	selp.b64 	%rd170, %rd168, %rd169, %p37;
	add.s64 	%rd171, %rd163, 512;
	ld.global.f32 	%f23, [%rd161+2048];
	ld.global.f32 	%f24, [%rd162+2048];
	setp.neu.f32 	%p39, %f23, %f24;
	selp.u16 	%rs134, 1, 0, %p39;
	setp.ne.s16 	%p41, %rs133, 0;
	and.pred  	%p42, %p41, %p39;
	min.s64 	%rd172, %rd171, %rd170;
	setp.eq.s16 	%p43, %rs133, 0;
	selp.b16 	%rs135, %rs134, %rs132, %p43;
	selp.b64 	%rd173, %rd171, %rd170, %p43;
	selp.b16 	%rs136, 1, %rs135, %p42;
	and.b16  	%rs137, %rs136, 255;
	selp.b64 	%rd174, %rd172, %rd173, %p42;
	add.s64 	%rd175, %rd163, 768;
	ld.global.f32 	%f25, [%rd161+3072];
	ld.global.f32 	%f26, [%rd162+3072];
	setp.neu.f32 	%p44, %f25, %f26;
	selp.u16 	%rs138, 1, 0, %p44;
	setp.ne.s16 	%p46, %rs137, 0;
	and.pred  	%p47, %p46, %p44;
	min.s64 	%rd176, %rd175, %rd174;
	setp.eq.s16 	%p48, %rs137, 0;
	selp.b16 	%rs139, %rs138, %rs136, %p48;
	selp.b64 	%rd177, %rd175, %rd174, %p48;
	selp.b16 	%rs140, 1, %rs139, %p47;
	and.b16  	%rs141, %rs140, 255;
	selp.b64 	%rd178, %rd176, %rd177, %p47;
	add.s64 	%rd179, %rd163, 1024;
	ld.global.f32 	%f27, [%rd161+4096];
	ld.global.f32 	%f28, [%rd162+4096];
	setp.neu.f32 	%p49, %f27, %f28;
	selp.u16 	%rs142, 1, 0, %p49;
	setp.ne.s16 	%p51, %rs141, 0;
	and.pred  	%p52, %p51, %p49;
	min.s64 	%rd180, %rd179, %rd178;
	setp.eq.s16 	%p53, %rs141, 0;
	selp.b16 	%rs143, %rs142, %rs140, %p53;
	selp.b64 	%rd181, %rd179, %rd178, %p53;
	selp.b16 	%rs144, 1, %rs143, %p52;
	and.b16  	%rs145, %rs144, 255;
	selp.b64 	%rd182, %rd180, %rd181, %p52;
	add.s64 	%rd183, %rd163, 1280;
	ld.global.f32 	%f29, [%rd161+5120];
	ld.global.f32 	%f30, [%rd162+5120];
	setp.neu.f32 	%p54, %f29, %f30;
	selp.u16 	%rs146, 1, 0, %p54;
	setp.ne.s16 	%p56, %rs145, 0;
	and.pred  	%p57, %p56, %p54;
	min.s64 	%rd184, %rd183, %rd182;
	setp.eq.s16 	%p58, %rs145, 0;
	selp.b16 	%rs147, %rs146, %rs144, %p58;
	selp.b64 	%rd185, %rd183, %rd182, %p58;
	selp.b16 	%rs148, 1, %rs147, %p57;
	and.b16  	%rs149, %rs148, 255;
	selp.b64 	%rd186, %rd184, %rd185, %p57;
	add.s64 	%rd187, %rd163, 1536;
	ld.global.f32 	%f31, [%rd161+6144];
	ld.global.f32 	%f32, [%rd162+6144];
	setp.neu.f32 	%p59, %f31, %f32;
	selp.u16 	%rs150, 1, 0, %p59;
	setp.ne.s16 	%p61, %rs149, 0;
	and.pred  	%p62, %p61, %p59;
	min.s64 	%rd188, %rd187, %rd186;
	setp.eq.s16 	%p63, %rs149, 0;
	selp.b16 	%rs151, %rs150, %rs148, %p63;
	selp.b64 	%rd189, %rd187, %rd186, %p63;
	selp.b16 	%rs152, 1, %rs151, %p62;
	and.b16  	%rs153, %rs152, 255;
	selp.b64 	%rd190, %rd188, %rd189, %p62;
	add.s64 	%rd191, %rd163, 1792;
	ld.global.f32 	%f33, [%rd161+7168];
	ld.global.f32 	%f34, [%rd162+7168];
	setp.neu.f32 	%p64, %f33, %f34;
	selp.u16 	%rs154, 1, 0, %p64;
	setp.ne.s16 	%p66, %rs153, 0;
	and.pred  	%p67, %p66, %p64;
	min.s64 	%rd192, %rd191, %rd190;
	setp.eq.s16 	%p68, %rs153, 0;
	selp.b16 	%rs155, %rs154, %rs152, %p68;
	selp.b64 	%rd193, %rd191, %rd190, %p68;
	selp.b16 	%rs391, 1, %rs155, %p67;
	selp.b64 	%rd415, %rd192, %rd193, %p67;
	add.s32 	%r431, %r431, 2048;
	add.s32 	%r429, %r429, 8;
	setp.ne.s32 	%p69, %r429, 0;
	@%p69 bra 	$L__BB4_91;
$L__BB4_92:
	setp.eq.s32 	%p70, %r24, 0;
	@%p70 bra 	$L__BB4_100;
	setp.lt.u32 	%p71, %r24, 4;
	@%p71 bra 	$L__BB4_95;
	cvt.u64.u32 	%rd195, %r431;
	add.s64 	%rd196, %rd435, %rd195;
	shl.b64 	%rd197, %rd196, 2;
	add.s64 	%rd198, %rd2, %rd197;
	add.s64 	%rd199, %rd3, %rd197;
	add.s64 	%rd200, %rd196, %rd123;
	ld.global.f32 	%f35, [%rd198];
	ld.global.f32 	%f36, [%rd199];
	setp.neu.f32 	%p72, %f35, %f36;
	selp.u16 	%rs157, 1, 0, %p72;
	and.b16  	%rs158, %rs391, 255;
	setp.ne.s16 	%p74, %rs158, 0;
	and.pred  	%p75, %p74, %p72;
	min.s64 	%rd201, %rd200, %rd415;
	setp.eq.s16 	%p76, %rs158, 0;
	selp.b16 	%rs159, %rs157, %rs391, %p76;
	selp.b64 	%rd202, %rd200, %rd415, %p76;
	selp.b16 	%rs160, 1, %rs159, %p75;
	and.b16  	%rs161, %rs160, 255;
	selp.b64 	%rd203, %rd201, %rd202, %p75;
	add.s32 	%r68, %r431, 256;
	cvt.u64.u32 	%rd204, %r68;
	add.s64 	%rd205, %rd435, %rd204;
	add.s64 	%rd206, %rd205, %rd123;
	ld.global.f32 	%f37, [%rd198+1024];
	ld.global.f32 	%f38, [%rd199+1024];
	setp.neu.f32 	%p77, %f37, %f38;
	selp.u16 	%rs162, 1, 0, %p77;
	setp.ne.s16 	%p79, %rs161, 0;
	and.pred  	%p80, %p79, %p77;
	min.s64 	%rd207, %rd206, %rd203;
	setp.eq.s16 	%p81, %rs161, 0;
	selp.b16 	%rs163, %rs162, %rs160, %p81;
	selp.b64 	%rd208, %rd206, %rd203, %p81;
	selp.b16 	%rs164, 1, %rs163, %p80;
	and.b16  	%rs165, %rs164, 255;
	selp.b64 	%rd209, %rd207, %rd208, %p80;
	add.s32 	%r69, %r431, 512;
	cvt.u64.u32 	%rd210, %r69;
	add.s64 	%rd211, %rd435, %rd210;
	add.s64 	%rd212, %rd211, %rd123;
	ld.global.f32 	%f39, [%rd198+2048];
	ld.global.f32 	%f40, [%rd199+2048];
	setp.neu.f32 	%p82, %f39, %f40;
	selp.u16 	%rs166, 1, 0, %p82;
	setp.ne.s16 	%p84, %rs165, 0;
	and.pred  	%p85, %p84, %p82;
	min.s64 	%rd213, %rd212, %rd209;
	setp.eq.s16 	%p86, %rs165, 0;
	selp.b16 	%rs167, %rs166, %rs164, %p86;
	selp.b64 	%rd214, %rd212, %rd209, %p86;
	selp.b16 	%rs168, 1, %rs167, %p85;
	and.b16  	%rs169, %rs168, 255;
	selp.b64 	%rd215, %rd213, %rd214, %p85;
	add.s32 	%r70, %r431, 768;
	cvt.u64.u32 	%rd216, %r70;
	add.s64 	%rd217, %rd435, %rd216;
	add.s64 	%rd218, %rd217, %rd123;
	ld.global.f32 	%f41, [%rd198+3072];
	ld.global.f32 	%f42, [%rd199+3072];
	setp.neu.f32 	%p87, %f41, %f42;
	selp.u16 	%rs170, 1, 0, %p87;
	setp.ne.s16 	%p89, %rs169, 0;
	and.pred  	%p90, %p89, %p87;
	min.s64 	%rd219, %rd218, %rd215;
	setp.eq.s16 	%p91, %rs169, 0;
	selp.b16 	%rs171, %rs170, %rs168, %p91;
	selp.b64 	%rd220, %rd218, %rd215, %p91;
	selp.b16 	%rs391, 1, %rs171, %p90;
	selp.b64 	%rd415, %rd219, %rd220, %p90;
	add.s32 	%r431, %r431, 1024;
$L__BB4_95:
	and.b32  	%r71, %r23, 3;
	setp.eq.s32 	%p92, %r71, 0;
	@%p92 bra 	$L__BB4_100;
	setp.eq.s32 	%p93, %r71, 1;
	@%p93 bra 	$L__BB4_98;
	cvt.u64.u32 	%rd222, %r431;
	add.s64 	%rd223, %rd435, %rd222;
	shl.b64 	%rd224, %rd223, 2;
	add.s64 	%rd225, %rd2, %rd224;
	add.s64 	%rd226, %rd3, %rd224;
	add.s64 	%rd227, %rd223, %rd123;
	ld.global.f32 	%f43, [%rd225];
	ld.global.f32 	%f44, [%rd226];
	setp.neu.f32 	%p94, %f43, %f44;
	selp.u16 	%rs173, 1, 0, %p94;
	and.b16  	%rs174, %rs391, 255;
	setp.ne.s16 	%p96, %rs174, 0;
	and.pred  	%p97, %p96, %p94;
	min.s64 	%rd228, %rd227, %rd415;
	setp.eq.s16 	%p98, %rs174, 0;
	selp.b16 	%rs175, %rs173, %rs391, %p98;
	selp.b64 	%rd229, %rd227, %rd415, %p98;
	selp.b16 	%rs176, 1, %rs175, %p97;
	and.b16  	%rs177, %rs176, 255;
	selp.b64 	%rd230, %rd228, %rd229, %p97;
	add.s32 	%r72, %r431, 256;
	cvt.u64.u32 	%rd231, %r72;
	add.s64 	%rd232, %rd435, %rd231;
	add.s64 	%rd233, %rd232, %rd123;
	ld.global.f32 	%f45, [%rd225+1024];
	ld.global.f32 	%f46, [%rd226+1024];
	setp.neu.f32 	%p99, %f45, %f46;
	selp.u16 	%rs178, 1, 0, %p99;
	setp.ne.s16 	%p101, %rs177, 0;
	and.pred  	%p102, %p101, %p99;
	min.s64 	%rd234, %rd233, %rd230;
	setp.eq.s16 	%p103, %rs177, 0;
	selp.b16 	%rs179, %rs178, %rs176, %p103;
	selp.b64 	%rd235, %rd233, %rd230, %p103;
	selp.b16 	%rs391, 1, %rs179, %p102;
	selp.b64 	%rd415, %rd234, %rd235, %p102;
	add.s32 	%r431, %r431, 512;
$L__BB4_98:
	and.b32  	%r73, %r22, 256;
	setp.ne.s32 	%p104, %r73, 0;
	@%p104 bra 	$L__BB4_100;
	cvt.u64.u32 	%rd236, %r431;
	add.s64 	%rd237, %rd435, %rd236;
	shl.b64 	%rd238, %rd237, 2;
	add.s64 	%rd239, %rd2, %rd238;
	add.s64 	%rd240, %rd3, %rd238;
	add.s64 	%rd241, %rd237, %rd123;
	ld.global.f32 	%f47, [%rd239];
	ld.global.f32 	%f48, [%rd240];
	setp.neu.f32 	%p105, %f47, %f48;
	selp.u16 	%rs180, 1, 0, %p105;
	and.b16  	%rs181, %rs391, 255;
	setp.ne.s16 	%p107, %rs181, 0;
	and.pred  	%p108, %p107, %p105;
	min.s64 	%rd242, %rd241, %rd415;
	setp.eq.s16 	%p109, %rs181, 0;
	selp.b16 	%rs182, %rs180, %rs391, %p109;
	selp.b64 	%rd243, %rd241, %rd415, %p109;
	selp.b16 	%rs391, 1, %rs182, %p108;
	selp.b64 	%rd415, %rd242, %rd243, %p108;
$L__BB4_100:
	// begin inline asm
	mov.u32 %r74, %laneid;
	// end inline asm
	cvt.u32.u16 	%r95, %rs391;
	and.b32  	%r76, %r95, 255;
	mov.b32 	%r92, 1;
	mov.b32 	%r93, 31;
	mov.b32 	%r94, -1;
	// begin inline asm
	shfl.sync.down.b32 %r75, %r76, %r92, %r93, %r94;
	// end inline asm
	// begin inline asm
	shfl.sync.down.b32 %r80, %r81, %r92, %r93, %r94;
	// end inline asm
	mov.b64 	{%r86, %r91}, %rd415;
	// begin inline asm
	shfl.sync.down.b32 %r85, %r86, %r92, %r93, %r94;
	// end inline asm
	// begin inline asm
	shfl.sync.down.b32 %r90, %r91, %r92, %r93, %r94;
	// end inline asm
	mov.b64 	%rd99, {%r85, %r90};
	cvt.u16.u32 	%rs77, %r75;
	setp.gt.s32 	%p110, %r74, 30;
	@%p110 bra 	$L__BB4_104;
	and.b16  	%rs183, %rs391, 255;
	setp.eq.s16 	%p111, %rs183, 0;
	and.b16  	%rs184, %rs77, 255;
	setp.eq.s16 	%p112, %rs184, 0;
	or.pred  	%p113, %p111, %p112;
	@%p113 bra 	$L__BB4_103;
	min.s64 	%rd415, %rd99, %rd415;
	mov.b16 	%rs391, 1;
	bra.uni 	$L__BB4_104;
$L__BB4_103:
	setp.eq.s16 	%p114, %rs183, 0;
	selp.b16 	%rs391, %rs77, %rs391, %p114;
	selp.b64 	%rd415, %rd99, %rd415, %p114;
$L__BB4_104:
	cvt.u32.u16 	%r116, %rs391;
	and.b32  	%r97, %r116, 255;
	mov.b32 	%r113, 2;
	mov.b32 	%r114, 31;
	mov.b32 	%r115, -1;
	// begin inline asm
	shfl.sync.down.b32 %r96, %r97, %r113, %r114, %r115;
	// end inline asm
	// begin inline asm
	shfl.sync.down.b32 %r101, %r102, %r113, %r114, %r115;
	// end inline asm
	mov.b64 	{%r107, %r112}, %rd415;
	// begin inline asm
	shfl.sync.down.b32 %r106, %r107, %r113, %r114, %r115;
	// end inline asm
	// begin inline asm
	shfl.sync.down.b32 %r111, %r112, %r113, %r114, %r115;
	// end inline asm
	mov.b64 	%rd103, {%r106, %r111};
	cvt.u16.u32 	%rs80, %r96;
	setp.gt.s32 	%p115, %r74, 29;
	@%p115 bra 	$L__BB4_108;
	and.b16  	%rs187, %rs391, 255;
	setp.eq.s16 	%p116, %rs187, 0;
	and.b16  	%rs188, %rs80, 255;
	setp.eq.s16 	%p117, %rs188, 0;
	or.pred  	%p118, %p116, %p117;
	@%p118 bra 	$L__BB4_107;
	min.s64 	%rd415, %rd103, %rd415;
	mov.b16 	%rs391, 1;
	bra.uni 	$L__BB4_108;
$L__BB4_107:
	setp.eq.s16 	%p119, %rs187, 0;
	selp.b16 	%rs391, %rs80, %rs391, %p119;
	selp.b64 	%rd415, %rd103, %rd415, %p119;
$L__BB4_108:
	cvt.u32.u16 	%r137, %rs391;
	and.b32  	%r118, %r137, 255;
	mov.b32 	%r134, 4;
	mov.b32 	%r135, 31;
	mov.b32 	%r136, -1;
	// begin inline asm
	shfl.sync.down.b32 %r117, %r118, %r134, %r135, %r136;
	// end inline asm
	// begin inline asm
	shfl.sync.down.b32 %r122, %r123, %r134, %r135, %r136;
	// end inline asm
	mov.b64 	{%r128, %r133}, %rd415;
	// begin inline asm
	shfl.sync.down.b32 %r127, %r128, %r134, %r135, %r136;
	// end inline asm
	// begin inline asm
	shfl.sync.down.b32 %r132, %r133, %r134, %r135, %r136;
	// end inline asm
	mov.b64 	%rd107, {%r127, %r132};
	cvt.u16.u32 	%rs83, %r117;
	setp.gt.s32 	%p120, %r74, 27;
	@%p120 bra 	$L__BB4_112;
	and.b16  	%rs191, %rs391, 255;
	setp.eq.s16 	%p121, %rs191, 0;
	and.b16  	%rs192, %rs83, 255;
	setp.eq.s16 	%p122, %rs192, 0;
	or.pred  	%p123, %p121, %p122;
	@%p123 bra 	$L__BB4_111;
	min.s64 	%rd415, %rd107, %rd415;
	mov.b16 	%rs391, 1;
	bra.uni 	$L__BB4_112;
$L__BB4_111:
	setp.eq.s16 	%p124, %rs191, 0;
	selp.b16 	%rs391, %rs83, %rs391, %p124;
	selp.b64 	%rd415, %rd107, %rd415, %p124;
$L__BB4_112:
	cvt.u32.u16 	%r158, %rs391;
	and.b32  	%r139, %r158, 255;
	mov.b32 	%r155, 8;
	mov.b32 	%r156, 31;
	mov.b32 	%r157, -1;
	// begin inline asm
	shfl.sync.down.b32 %r138, %r139, %r155, %r156, %r157;
	// end inline asm
	// begin inline asm
	shfl.sync.down.b32 %r143, %r144, %r155, %r156, %r157;
	// end inline asm
	mov.b64 	{%r149, %r154}, %rd415;
	// begin inline asm
	shfl.sync.down.b32 %r148, %r149, %r155, %r156, %r157;
	// end inline asm
	// begin inline asm
	shfl.sync.down.b32 %r153, %r154, %r155, %r156, %r157;
	// end inline asm
	mov.b64 	%rd111, {%r148, %r153};
	cvt.u16.u32 	%rs86, %r138;
	setp.gt.s32 	%p125, %r74, 23;
	@%p125 bra 	$L__BB4_116;
	and.b16  	%rs195, %rs391, 255;
	setp.eq.s16 	%p126, %rs195, 0;
	and.b16  	%rs196, %rs86, 255;
	setp.eq.s16 	%p127, %rs196, 0;
	or.pred  	%p128, %p126, %p127;
	@%p128 bra 	$L__BB4_115;
	min.s64 	%rd415, %rd111, %rd415;
	mov.b16 	%rs391, 1;
	bra.uni 	$L__BB4_116;
$L__BB4_115:
	setp.eq.s16 	%p129, %rs195, 0;
	selp.b16 	%rs391, %rs86, %rs391, %p129;
	selp.b64 	%rd415, %rd111, %rd415, %p129;
$L__BB4_116:
	cvt.u32.u16 	%r179, %rs391;
	and.b32  	%r160, %r179, 255;
	mov.b32 	%r176, 16;
	mov.b32 	%r177, 31;
	mov.b32 	%r178, -1;
	// begin inline asm
	shfl.sync.down.b32 %r159, %r160, %r176, %r177, %r178;
	// end inline asm
	// begin inline asm
	shfl.sync.down.b32 %r164, %r165, %r176, %r177, %r178;
	// end inline asm
	mov.b64 	{%r170, %r175}, %rd415;
	// begin inline asm
	shfl.sync.down.b32 %r169, %r170, %r176, %r177, %r178;
	// end inline asm
	// begin inline asm
	shfl.sync.down.b32 %r174, %r175, %r176, %r177, %r178;
	// end inline asm
	mov.b64 	%rd115, {%r169, %r174};
	cvt.u16.u32 	%rs89, %r159;
	setp.gt.s32 	%p130, %r74, 15;
	@%p130 bra 	$L__BB4_120;
	and.b16  	%rs199, %rs391, 255;
	setp.eq.s16 	%p131, %rs199, 0;
	and.b16  	%rs200, %rs89, 255;
	setp.eq.s16 	%p132, %rs200, 0;
	or.pred  	%p133, %p131, %p132;
	@%p133 bra 	$L__BB4_119;
	min.s64 	%rd415, %rd115, %rd415;
	mov.b16 	%rs391, 1;
	bra.uni 	$L__BB4_120;
$L__BB4_119:
	setp.eq.s16 	%p134, %rs199, 0;
	selp.b16 	%rs391, %rs89, %rs391, %p134;
	selp.b64 	%rd415, %rd115, %rd415, %p134;
$L__BB4_120:
	setp.ne.s32 	%p135, %r74, 0;
	@%p135 bra 	$L__BB4_122;
	shr.u32 	%r180, %r21, 1;
	and.b32  	%r181, %r180, 496;
	mov.u32 	%r182, _ZZN3cub18CUB_300001_SM_10006detail6reduce28DeviceReduceSingleTileKernelINS2_10policy_hubIN4cuda3std3__45tupleIJblEEEyN6thrust24THRUST_300001_SM_1000_NS8cuda_cub9__find_if7functorIS9_EEE10Policy1000ENSB_12zip_iteratorINS8_IJNSD_26transform_input_iterator_tIbNSC_6detail35transform_pair_of_input_iterators_tIbNSB_6detail15normal_iteratorINSB_10device_ptrIfEEEESQ_NS7_8equal_toIfEEEENS7_10__not_fn_tINS7_10__identityEEEEENSB_17counting_iteratorIlNSB_11use_defaultESZ_SZ_EEEEEEEPS9_ySF_S9_S9_SV_EEvT0_T1_T2_T3_T4_T6_E12temp_storage;
	add.s32 	%r183, %r182, %r181;
	st.shared.u8 	[%r183+8], %rs391;
	st.shared.u64 	[%r183+16], %rd415;
$L__BB4_122:
	bar.sync 	0;
	setp.ne.s32 	%p136, %r21, 0;
	@%p136 bra 	$L__BB4_124;
	ld.shared.u8 	%rs203, [_ZZN3cub18CUB_300001_SM_10006detail6reduce28DeviceReduceSingleTileKernelINS2_10policy_hubIN4cuda3std3__45tupleIJblEEEyN6thrust24THRUST_300001_SM_1000_NS8cuda_cub9__find_if7functorIS9_EEE10Policy1000ENSB_12zip_iteratorINS8_IJNSD_26transform_input_iterator_tIbNSC_6detail35transform_pair_of_input_iterators_tIbNSB_6detail15normal_iteratorINSB_10device_ptrIfEEEESQ_NS7_8equal_toIfEEEENS7_10__not_fn_tINS7_10__identityEEEEENSB_17counting_iteratorIlNSB_11use_defaultESZ_SZ_EEEEEEEPS9_ySF_S9_S9_SV_EEvT0_T1_T2_T3_T4_T6_E12temp_storage+24];
	ld.shared.u64 	%rd244, [_ZZN3cub18CUB_300001_SM_10006detail6reduce28DeviceReduceSingleTileKernelINS2_10policy_hubIN4cuda3std3__45tupleIJblEEEyN6thrust24THRUST_300001_SM_1000_NS8cuda_cub9__find_if7functorIS9_EEE10Policy1000ENSB_12zip_iteratorINS8_IJNSD_26transform_input_iterator_tIbNSC_6detail35transform_pair_of_input_iterators_tIbNSB_6detail15normal_iteratorINSB_10device_ptrIfEEEESQ_NS7_8equal_toIfEEEENS7_10__not_fn_tINS7_10__identityEEEEENSB_17counting_iteratorIlNSB_11use_defaultESZ_SZ_EEEEEEEPS9_ySF_S9_S9_SV_EEvT0_T1_T2_T3_T4_T6_E12temp_storage+32];
	and.b16  	%rs204, %rs391, 255;
	setp.eq.s16 	%p137, %rs204, 0;
	setp.eq.s16 	%p138, %rs203, 0;
	min.s64 	%rd245, %rd244, %rd415;
	selp.b16 	%rs205, %rs391, 1, %p138;
	selp.b16 	%rs206, %rs203, %rs205, %p137;
	and.b16  	%rs207, %rs206, 255;
	selp.b64 	%rd246, %rd415, %rd245, %p138;
	selp.b64 	%rd247, %rd244, %rd246, %p137;
	ld.shared.u8 	%rs208, [_ZZN3cub18CUB_300001_SM_10006detail6reduce28DeviceReduceSingleTileKernelINS2_10policy_hubIN4cuda3std3__45tupleIJblEEEyN6thrust24THRUST_300001_SM_1000_NS8cuda_cub9__find_if7functorIS9_EEE10Policy1000ENSB_12zip_iteratorINS8_IJNSD_26transform_input_iterator_tIbNSC_6detail35transform_pair_of_input_iterators_tIbNSB_6detail15normal_iteratorINSB_10device_ptrIfEEEESQ_NS7_8equal_toIfEEEENS7_10__not_fn_tINS7_10__identityEEEEENSB_17counting_iteratorIlNSB_11use_defaultESZ_SZ_EEEEEEEPS9_ySF_S9_S9_SV_EEvT0_T1_T2_T3_T4_T6_E12temp_storage+40];
	ld.shared.u64 	%rd248, [_ZZN3cub18CUB_300001_SM_10006detail6reduce28DeviceReduceSingleTileKernelINS2_10policy_hubIN4cuda3std3__45tupleIJblEEEyN6thrust24THRUST_300001_SM_1000_NS8cuda_cub9__find_if7functorIS9_EEE10Policy1000ENSB_12zip_iteratorINS8_IJNSD_26transform_input_iterator_tIbNSC_6detail35transform_pair_of_input_iterators_tIbNSB_6detail15normal_iteratorINSB_10device_ptrIfEEEESQ_NS7_8equal_toIfEEEENS7_10__not_fn_tINS7_10__identityEEEEENSB_17counting_iteratorIlNSB_11use_defaultESZ_SZ_EEEEEEEPS9_ySF_S9_S9_SV_EEvT0_T1_T2_T3_T4_T6_E12temp_storage+48];
	setp.eq.s16 	%p139, %rs207, 0;
	setp.eq.s16 	%p140, %rs208, 0;
	min.s64 	%rd249, %rd248, %rd247;
	selp.b16 	%rs209, %rs206, 1, %p140;
	selp.b16 	%rs210, %rs208, %rs209, %p139;
	and.b16  	%rs211, %rs210, 255;
	selp.b64 	%rd250, %rd247, %rd249, %p140;
	selp.b64 	%rd251, %rd248, %rd250, %p139;
	ld.shared.u8 	%rs212, [_ZZN3cub18CUB_300001_SM_10006detail6reduce28DeviceReduceSingleTileKernelINS2_10policy_hubIN4cuda3std3__45tupleIJblEEEyN6thrust24THRUST_300001_SM_1000_NS8cuda_cub9__find_if7functorIS9_EEE10Policy1000ENSB_12zip_iteratorINS8_IJNSD_26transform_input_iterator_tIbNSC_6detail35transform_pair_of_input_iterators_tIbNSB_6detail15normal_iteratorINSB_10device_ptrIfEEEESQ_NS7_8equal_toIfEEEENS7_10__not_fn_tINS7_10__identityEEEEENSB_17counting_iteratorIlNSB_11use_defaultESZ_SZ_EEEEEEEPS9_ySF_S9_S9_SV_EEvT0_T1_T2_T3_T4_T6_E12temp_storage+56];
	ld.shared.u64 	%rd252, [_ZZN3cub18CUB_300001_SM_10006detail6reduce28DeviceReduceSingleTileKernelINS2_10policy_hubIN4cuda3std3__45tupleIJblEEEyN6thrust24THRUST_300001_SM_1000_NS8cuda_cub9__find_if7functorIS9_EEE10Policy1000ENSB_12zip_iteratorINS8_IJNSD_26transform_input_iterator_tIbNSC_6detail35transform_pair_of_input_iterators_tIbNSB_6detail15normal_iteratorINSB_10device_ptrIfEEEESQ_NS7_8equal_toIfEEEENS7_10__not_fn_tINS7_10__identityEEEEENSB_17counting_iteratorIlNSB_11use_defaultESZ_SZ_EEEEEEEPS9_ySF_S9_S9_SV_EEvT0_T1_T2_T3_T4_T6_E12temp_storage+64];
	setp.eq.s16 	%p141, %rs211, 0;
	setp.eq.s16 	%p142, %rs212, 0;
	min.s64 	%rd253, %rd252, %rd251;
	selp.b16 	%rs213, %rs210, 1, %p142;
	selp.b16 	%rs214, %rs212, %rs213, %p141;
	and.b16  	%rs215, %rs214, 255;
	selp.b64 	%rd254, %rd251, %rd253, %p142;
	selp.b64 	%rd255, %rd252, %rd254, %p141;
	ld.shared.u8 	%rs216, [_ZZN3cub18CUB_300001_SM_10006detail6reduce28DeviceReduceSingleTileKernelINS2_10policy_hubIN4cuda3std3__45tupleIJblEEEyN6thrust24THRUST_300001_SM_1000_NS8cuda_cub9__find_if7functorIS9_EEE10Policy1000ENSB_12zip_iteratorINS8_IJNSD_26transform_input_iterator_tIbNSC_6detail35transform_pair_of_input_iterators_tIbNSB_6detail15normal_iteratorINSB_10device_ptrIfEEEESQ_NS7_8equal_toIfEEEENS7_10__not_fn_tINS7_10__identityEEEEENSB_17counting_iteratorIlNSB_11use_defaultESZ_SZ_EEEEEEEPS9_ySF_S9_S9_SV_EEvT0_T1_T2_T3_T4_T6_E12temp_storage+72];
	ld.shared.u64 	%rd256, [_ZZN3cub18CUB_300001_SM_10006detail6reduce28DeviceReduceSingleTileKernelINS2_10policy_hubIN4cuda3std3__45tupleIJblEEEyN6thrust24THRUST_300001_SM_1000_NS8cuda_cub9__find_if7functorIS9_EEE10Policy1000ENSB_12zip_iteratorINS8_IJNSD_26transform_input_iterator_tIbNSC_6detail35transform_pair_of_input_iterators_tIbNSB_6detail15normal_iteratorINSB_10device_ptrIfEEEESQ_NS7_8equal_toIfEEEENS7_10__not_fn_tINS7_10__identityEEEEENSB_17counting_iteratorIlNSB_11use_defaultESZ_SZ_EEEEEEEPS9_ySF_S9_S9_SV_EEvT0_T1_T2_T3_T4_T6_E12temp_storage+80];
	setp.eq.s16 	%p143, %rs215, 0;
	setp.eq.s16 	%p144, %rs216, 0;
	min.s64 	%rd257, %rd256, %rd255;
	selp.b16 	%rs217, %rs214, 1, %p144;
	selp.b16 	%rs218, %rs216, %rs217, %p143;
	and.b16  	%rs219, %rs218, 255;
	selp.b64 	%rd258, %rd255, %rd257, %p144;
	selp.b64 	%rd259, %rd256, %rd258, %p143;
	ld.shared.u8 	%rs220, [_ZZN3cub18CUB_300001_SM_10006detail6reduce28DeviceReduceSingleTileKernelINS2_10policy_hubIN4cuda3std3__45tupleIJblEEEyN6thrust24THRUST_300001_SM_1000_NS8cuda_cub9__find_if7functorIS9_EEE10Policy1000ENSB_12zip_iteratorINS8_IJNSD_26transform_input_iterator_tIbNSC_6detail35transform_pair_of_input_iterators_tIbNSB_6detail15normal_iteratorINSB_10device_ptrIfEEEESQ_NS7_8equal_toIfEEEENS7_10__not_fn_tINS7_10__identityEEEEENSB_17counting_iteratorIlNSB_11use_defaultESZ_SZ_EEEEEEEPS9_ySF_S9_S9_SV_EEvT0_T1_T2_T3_T4_T6_E12temp_storage+88];
	ld.shared.u64 	%rd260, [_ZZN3cub18CUB_300001_SM_10006detail6reduce28DeviceReduceSingleTileKernelINS2_10policy_hubIN4cuda3std3__45tupleIJblEEEyN6thrust24THRUST_300001_SM_1000_NS8cuda_cub9__find_if7functorIS9_EEE10Policy1000ENSB_12zip_iteratorINS8_IJNSD_26transform_input_iterator_tIbNSC_6detail35transform_pair_of_input_iterators_tIbNSB_6detail15normal_iteratorINSB_10device_ptrIfEEEESQ_NS7_8equal_toIfEEEENS7_10__not_fn_tINS7_10__identityEEEEENSB_17counting_iteratorIlNSB_11use_defaultESZ_SZ_EEEEEEEPS9_ySF_S9_S9_SV_EEvT0_T1_T2_T3_T4_T6_E12temp_storage+96];
	setp.eq.s16 	%p145, %rs219, 0;
	setp.eq.s16 	%p146, %rs220, 0;
	min.s64 	%rd261, %rd260, %rd259;
	selp.b16 	%rs221, %rs218, 1, %p146;
	selp.b16 	%rs222, %rs220, %rs221, %p145;
	and.b16  	%rs223, %rs222, 255;
	selp.b64 	%rd262, %rd259, %rd261, %p146;
	selp.b64 	%rd263, %rd260, %rd262, %p145;
	ld.shared.u8 	%rs224, [_ZZN3cub18CUB_300001_SM_10006detail6reduce28DeviceReduceSingleTileKernelINS2_10policy_hubIN4cuda3std3__45tupleIJblEEEyN6thrust24THRUST_300001_SM_1000_NS8cuda_cub9__find_if7functorIS9_EEE10Policy1000ENSB_12zip_iteratorINS8_IJNSD_26transform_input_iterator_tIbNSC_6detail35transform_pair_of_input_iterators_tIbNSB_6detail15normal_iteratorINSB_10device_ptrIfEEEESQ_NS7_8equal_toIfEEEENS7_10__not_fn_tINS7_10__identityEEEEENSB_17counting_iteratorIlNSB_11use_defaultESZ_SZ_EEEEEEEPS9_ySF_S9_S9_SV_EEvT0_T1_T2_T3_T4_T6_E12temp_storage+104];
	ld.shared.u64 	%rd264, [_ZZN3cub18CUB_300001_SM_10006detail6reduce28DeviceReduceSingleTileKernelINS2_10policy_hubIN4cuda3std3__45tupleIJblEEEyN6thrust24THRUST_300001_SM_1000_NS8cuda_cub9__find_if7functorIS9_EEE10Policy1000ENSB_12zip_iteratorINS8_IJNSD_26transform_input_iterator_tIbNSC_6detail35transform_pair_of_input_iterators_tIbNSB_6detail15normal_iteratorINSB_10device_ptrIfEEEESQ_NS7_8equal_toIfEEEENS7_10__not_fn_tINS7_10__identityEEEEENSB_17counting_iteratorIlNSB_11use_defaultESZ_SZ_EEEEEEEPS9_ySF_S9_S9_SV_EEvT0_T1_T2_T3_T4_T6_E12temp_storage+112];
	setp.eq.s16 	%p147, %rs223, 0;
	setp.eq.s16 	%p148, %rs224, 0;
	min.s64 	%rd265, %rd264, %rd263;
	selp.b16 	%rs225, %rs222, 1, %p148;
	selp.b16 	%rs226, %rs224, %rs225, %p147;
	and.b16  	%rs227, %rs226, 255;
	selp.b64 	%rd266, %rd263, %rd265, %p148;
	selp.b64 	%rd267, %rd264, %rd266, %p147;
	ld.shared.u8 	%rs228, [_ZZN3cub18CUB_300001_SM_10006detail6reduce28DeviceReduceSingleTileKernelINS2_10policy_hubIN4cuda3std3__45tupleIJblEEEyN6thrust24THRUST_300001_SM_1000_NS8cuda_cub9__find_if7functorIS9_EEE10Policy1000ENSB_12zip_iteratorINS8_IJNSD_26transform_input_iterator_tIbNSC_6detail35transform_pair_of_input_iterators_tIbNSB_6detail15normal_iteratorINSB_10device_ptrIfEEEESQ_NS7_8equal_toIfEEEENS7_10__not_fn_tINS7_10__identityEEEEENSB_17counting_iteratorIlNSB_11use_defaultESZ_SZ_EEEEEEEPS9_ySF_S9_S9_SV_EEvT0_T1_T2_T3_T4_T6_E12temp_storage+120];
	ld.shared.u64 	%rd268, [_ZZN3cub18CUB_300001_SM_10006detail6reduce28DeviceReduceSingleTileKernelINS2_10policy_hubIN4cuda3std3__45tupleIJblEEEyN6thrust24THRUST_300001_SM_1000_NS8cuda_cub9__find_if7functorIS9_EEE10Policy1000ENSB_12zip_iteratorINS8_IJNSD_26transform_input_iterator_tIbNSC_6detail35transform_pair_of_input_iterators_tIbNSB_6detail15normal_iteratorINSB_10device_ptrIfEEEESQ_NS7_8equal_toIfEEEENS7_10__not_fn_tINS7_10__identityEEEEENSB_17counting_iteratorIlNSB_11use_defaultESZ_SZ_EEEEEEEPS9_ySF_S9_S9_SV_EEvT0_T1_T2_T3_T4_T6_E12temp_storage+128];
	setp.eq.s16 	%p149, %rs227, 0;
	setp.eq.s16 	%p150, %rs228, 0;
	min.s64 	%rd269, %rd268, %rd267;
	selp.b16 	%rs229, %rs226, 1, %p150;
	selp.b16 	%rs391, %rs228, %rs229, %p149;
	selp.b64 	%rd270, %rd267, %rd269, %p150;
	selp.b64 	%rd415, %rd268, %rd270, %p149;
$L__BB4_124:
	mov.u32 	%r421, %tid.x;
	setp.ne.s32 	%p327, %r421, 0;
	@%p327 bra 	$L__BB4_126;
	setp.eq.s16 	%p328, %rs110, 0;
	and.b16  	%rs379, %rs391, 255;
	setp.eq.s16 	%p329, %rs379, 0;
	min.s64 	%rd403, %rd415, %rd125;
	selp.b16 	%rs380, %rs110, 1, %p329;
	selp.b16 	%rs381, %rs391, %rs380, %p328;
	selp.b64 	%rd404, %rd125, %rd403, %p329;
	selp.b64 	%rd405, %rd415, %rd404, %p328;
	st.global.u8 	[%rd1], %rs381;
	st.global.u64 	[%rd1+8], %rd405;
$L__BB4_126:
	ret;

}
	// .globl	_ZN3cub18CUB_300001_SM_10006detail6reduce18DeviceReduceKernelINS2_10policy_hubIN4cuda3std3__45tupleIJblEEEyN6thrust24THRUST_300001_SM_1000_NS8cuda_cub9__find_if7functorIS9_EEE10Policy1000ENSB_12zip_iteratorINS8_IJNSD_26transform_input_iterator_tIbNSC_6detail35transform_pair_of_input_iterators_tIbNSB_6detail15normal_iteratorINSB_10device_ptrIfEEEESQ_NS7_8equal_toIfEEEENS7_10__not_fn_tINS7_10__identityEEEEENSB_17counting_iteratorIlNSB_11use_defaultESZ_SZ_EEEEEEEySF_S9_SV_EEvT0_PT3_T1_NS0_13GridEvenShareIS16_EET2_T4_
.visible .entry _ZN3cub18CUB_300001_SM_10006detail6reduce18DeviceReduceKernelINS2_10policy_hubIN4cuda3std3__45tupleIJblEEEyN6thrust24THRUST_300001_SM_1000_NS8cuda_cub9__find_if7functorIS9_EEE10Policy1000ENSB_12zip_iteratorINS8_IJNSD_26transform_input_iterator_tIbNSC_6detail35transform_pair_of_input_iterators_tIbNSB_6detail15normal_iteratorINSB_10device_ptrIfEEEESQ_NS7_8equal_toIfEEEENS7_10__not_fn_tINS7_10__identityEEEEENSB_17counting_iteratorIlNSB_11use_defaultESZ_SZ_EEEEEEEySF_S9_SV_EEvT0_PT3_T1_NS0_13GridEvenShareIS16_EET2_T4_(
	.param .align 8 .b8 _ZN3cub18CUB_300001_SM_10006detail6reduce18DeviceReduceKernelINS2_10policy_hubIN4cuda3std3__45tupleIJblEEEyN6thrust24THRUST_300001_SM_1000_NS8cuda_cub9__find_if7functorIS9_EEE10Policy1000ENSB_12zip_iteratorINS8_IJNSD_26transform_input_iterator_tIbNSC_6detail35transform_pair_of_input_iterators_tIbNSB_6detail15normal_iteratorINSB_10device_ptrIfEEEESQ_NS7_8equal_toIfEEEENS7_10__not_fn_tINS7_10__identityEEEEENSB_17counting_iteratorIlNSB_11use_defaultESZ_SZ_EEEEEEEySF_S9_SV_EEvT0_PT3_T1_NS0_13GridEvenShareIS16_EET2_T4__param_0[40],
	.param .u64 .ptr .align 1 _ZN3cub18CUB_300001_SM_10006detail6reduce18DeviceReduceKernelINS2_10policy_hubIN4cuda3std3__45tupleIJblEEEyN6thrust24THRUST_300001_SM_1000_NS8cuda_cub9__find_if7functorIS9_EEE10Policy1000ENSB_12zip_iteratorINS8_IJNSD_26transform_input_iterator_tIbNSC_6detail35transform_pair_of_input_iterators_tIbNSB_6detail15normal_iteratorINSB_10device_ptrIfEEEESQ_NS7_8equal_toIfEEEENS7_10__not_fn_tINS7_10__identityEEEEENSB_17counting_iteratorIlNSB_11use_defaultESZ_SZ_EEEEEEEySF_S9_SV_EEvT0_PT3_T1_NS0_13GridEvenShareIS16_EET2_T4__param_1,
	.param .u64 _ZN3cub18CUB_300001_SM_10006detail6reduce18DeviceReduceKernelINS2_10policy_hubIN4cuda3std3__45tupleIJblEEEyN6thrust24THRUST_300001_SM_1000_NS8cuda_cub9__find_if7functorIS9_EEE10Policy1000ENSB_12zip_iteratorINS8_IJNSD_26transform_input_iterator_tIbNSC_6detail35transform_pair_of_input_iterators_tIbNSB_6detail15normal_iteratorINSB_10device_ptrIfEEEESQ_NS7_8equal_toIfEEEENS7_10__not_fn_tINS7_10__identityEEEEENSB_17counting_iteratorIlNSB_11use_defaultESZ_SZ_EEEEEEEySF_S9_SV_EEvT0_PT3_T1_NS0_13GridEvenShareIS16_EET2_T4__param_2,
	.param .align 8 .b8 _ZN3cub18CUB_300001_SM_10006detail6reduce18DeviceReduceKernelINS2_10policy_hubIN4cuda3std3__45tupleIJblEEEyN6thrust24THRUST_300001_SM_1000_NS8cuda_cub9__find_if7functorIS9_EEE10Policy1000ENSB_12zip_iteratorINS8_IJNSD_26transform_input_iterator_tIbNSC_6detail35transform_pair_of_input_iterators_tIbNSB_6detail15normal_iteratorINSB_10device_ptrIfEEEESQ_NS7_8equal_toIfEEEENS7_10__not_fn_tINS7_10__identityEEEEENSB_17counting_iteratorIlNSB_11use_defaultESZ_SZ_EEEEEEEySF_S9_SV_EEvT0_PT3_T1_NS0_13GridEvenShareIS16_EET2_T4__param_3[72],
	.param .align 1 .b8 _ZN3cub18CUB_300001_SM_10006detail6reduce18DeviceReduceKernelINS2_10policy_hubIN4cuda3std3__45tupleIJblEEEyN6thrust24THRUST_300001_SM_1000_NS8cuda_cub9__find_if7functorIS9_EEE10Policy1000ENSB_12zip_iteratorINS8_IJNSD_26transform_input_iterator_tIbNSC_6detail35transform_pair_of_input_iterators_tIbNSB_6detail15normal_iteratorINSB_10device_ptrIfEEEESQ_NS7_8equal_toIfEEEENS7_10__not_fn_tINS7_10__identityEEEEENSB_17counting_iteratorIlNSB_11use_defaultESZ_SZ_EEEEEEEySF_S9_SV_EEvT0_PT3_T1_NS0_13GridEvenShareIS16_EET2_T4__param_4[1],
	.param .align 1 .b8 _ZN3cub18CUB_300001_SM_10006detail6reduce18DeviceReduceKernelINS2_10policy_hubIN4cuda3std3__45tupleIJblEEEyN6thrust24THRUST_300001_SM_1000_NS8cuda_cub9__find_if7functorIS9_EEE10Policy1000ENSB_12zip_iteratorINS8_IJNSD_26transform_input_iterator_tIbNSC_6detail35transform_pair_of_input_iterators_tIbNSB_6detail15normal_iteratorINSB_10device_ptrIfEEEESQ_NS7_8equal_toIfEEEENS7_10__not_fn_tINS7_10__identityEEEEENSB_17counting_iteratorIlNSB_11use_defaultESZ_SZ_EEEEEEEySF_S9_SV_EEvT0_PT3_T1_NS0_13GridEvenShareIS16_EET2_T4__param_5[1]
)
.maxntid 256
{
	.reg .pred 	%p<327>;
	.reg .b16 	%rs<401>;
	.reg .b32 	%r<453>;
	.reg .b32 	%f<81>;
	.reg .b64 	%rd<471>;
	// demoted variable
	.shared .align 8 .b8 _ZZN3cub18CUB_300001_SM_10006detail6reduce18DeviceReduceKernelINS2_10policy_hubIN4cuda3std3__45tupleIJblEEEyN6thrust24THRUST_300001_SM_1000_NS8cuda_cub9__find_if7functorIS9_EEE10Policy1000ENSB_12zip_iteratorINS8_IJNSD_26transform_input_iterator_tIbNSC_6detail35transform_pair_of_input_iterators_tIbNSB_6detail15normal_iteratorINSB_10device_ptrIfEEEESQ_NS7_8equal_toIfEEEENS7_10__not_fn_tINS7_10__identityEEEEENSB_17counting_iteratorIlNSB_11use_defaultESZ_SZ_EEEEEEEySF_S9_SV_EEvT0_PT3_T1_NS0_13GridEvenShareIS16_EET2_T4_E12temp_storage[152];
	ld.param.u64 	%rd4, [_ZN3cub18CUB_300001_SM_10006detail6reduce18DeviceReduceKernelINS2_10policy_hubIN4cuda3std3__45tupleIJblEEEyN6thrust24THRUST_300001_SM_1000_NS8cuda_cub9__find_if7functorIS9_EEE10Policy1000ENSB_12zip_iteratorINS8_IJNSD_26transform_input_iterator_tIbNSC_6detail35transform_pair_of_input_iterators_tIbNSB_6detail15normal_iteratorINSB_10device_ptrIfEEEESQ_NS7_8equal_toIfEEEENS7_10__not_fn_tINS7_10__identityEEEEENSB_17counting_iteratorIlNSB_11use_defaultESZ_SZ_EEEEEEEySF_S9_SV_EEvT0_PT3_T1_NS0_13GridEvenShareIS16_EET2_T4__param_0+32];
	ld.param.u64 	%rd1, [_ZN3cub18CUB_300001_SM_10006detail6reduce18DeviceReduceKernelINS2_10policy_hubIN4cuda3std3__45tupleIJblEEEyN6thrust24THRUST_300001_SM_1000_NS8cuda_cub9__find_if7functorIS9_EEE10Policy1000ENSB_12zip_iteratorINS8_IJNSD_26transform_input_iterator_tIbNSC_6detail35transform_pair_of_input_iterators_tIbNSB_6detail15normal_iteratorINSB_10device_ptrIfEEEESQ_NS7_8equal_toIfEEEENS7_10__not_fn_tINS7_10__identityEEEEENSB_17counting_iteratorIlNSB_11use_defaultESZ_SZ_EEEEEEEySF_S9_SV_EEvT0_PT3_T1_NS0_13GridEvenShareIS16_EET2_T4__param_3+32];
	ld.param.u32 	%r1, [_ZN3cub18CUB_300001_SM_10006detail6reduce18DeviceReduceKernelINS2_10policy_hubIN4cuda3std3__45tupleIJblEEEyN6thrust24THRUST_300001_SM_1000_NS8cuda_cub9__find_if7functorIS9_EEE10Policy1000ENSB_12zip_iteratorINS8_IJNSD_26transform_input_iterator_tIbNSC_6detail35transform_pair_of_input_iterators_tIbNSB_6detail15normal_iteratorINSB_10device_ptrIfEEEESQ_NS7_8equal_toIfEEEENS7_10__not_fn_tINS7_10__identityEEEEENSB_17counting_iteratorIlNSB_11use_defaultESZ_SZ_EEEEEEEySF_S9_SV_EEvT0_PT3_T1_NS0_13GridEvenShareIS16_EET2_T4__param_3+40];
	ld.param.u64 	%rd120, [_ZN3cub18CUB_300001_SM_10006detail6reduce18DeviceReduceKernelINS2_10policy_hubIN4cuda3std3__45tupleIJblEEEyN6thrust24THRUST_300001_SM_1000_NS8cuda_cub9__find_if7functorIS9_EEE10Policy1000ENSB_12zip_iteratorINS8_IJNSD_26transform_input_iterator_tIbNSC_6detail35transform_pair_of_input_iterators_tIbNSB_6detail15normal_iteratorINSB_10device_ptrIfEEEESQ_NS7_8equal_toIfEEEENS7_10__not_fn_tINS7_10__identityEEEEENSB_17counting_iteratorIlNSB_11use_defaultESZ_SZ_EEEEEEEySF_S9_SV_EEvT0_PT3_T1_NS0_13GridEvenShareIS16_EET2_T4__param_0+8];
	ld.param.u64 	%rd121, [_ZN3cub18CUB_300001_SM_10006detail6reduce18DeviceReduceKernelINS2_10policy_hubIN4cuda3std3__45tupleIJblEEEyN6thrust24THRUST_300001_SM_1000_NS8cuda_cub9__find_if7functorIS9_EEE10Policy1000ENSB_12zip_iteratorINS8_IJNSD_26transform_input_iterator_tIbNSC_6detail35transform_pair_of_input_iterators_tIbNSB_6detail15normal_iteratorINSB_10device_ptrIfEEEESQ_NS7_8equal_toIfEEEENS7_10__not_fn_tINS7_10__identityEEEEENSB_17counting_iteratorIlNSB_11use_defaultESZ_SZ_EEEEEEEySF_S9_SV_EEvT0_PT3_T1_NS0_13GridEvenShareIS16_EET2_T4__param_0];
	cvta.to.global.u64 	%rd2, %rd121;
	cvta.to.global.u64 	%rd3, %rd120;
	mov.u32 	%r2, %ctaid.x;
	shl.b32 	%r47, %r1, 10;
	cvt.s64.s32 	%rd5, %r47;
	shl.b32 	%r48, %r2, 10;
	cvt.u64.u32 	%rd6, %r48;
	sub.s64 	%rd7, %rd1, %rd6;
	setp.gt.u64 	%p1, %rd7, 1023;
	@%p1 bra 	$L__BB5_78;
	cvt.u32.u64 	%r190, %rd6;
	cvt.u32.u64 	%r3, %rd1;
	sub.s32 	%r4, %r3, %r190;
	mov.u32 	%r5, %tid.x;
	setp.ge.s32 	%p150, %r5, %r4;
	mov.b16 	%rs369, 0;
	mov.b64 	%rd438, 0;
	mov.u32 	%r443, %r5;
	@%p150 bra 	$L__BB5_3;
	add.s32 	%r192, %r190, %r5;
	cvt.u64.u32 	%rd272, %r192;
	mul.wide.u32 	%rd273, %r192, 4;
	add.s64 	%rd274, %rd2, %rd273;
	add.s64 	%rd275, %rd3, %rd273;
	add.s64 	%rd438, %rd4, %rd272;
	ld.global.f32 	%f49, [%rd274];
	ld.global.f32 	%f50, [%rd275];
	setp.neu.f32 	%p151, %f49, %f50;
	selp.u16 	%rs369, 1, 0, %p151;
	add.s32 	%r443, %r5, 256;
$L__BB5_3:
	setp.ge.s32 	%p152, %r443, %r4;
	@%p152 bra 	$L__BB5_16;
	not.b32 	%r194, %r443;
	add.s32 	%r8, %r194, %r3;
	sub.s32 	%r195, %r8, %r190;
	shr.u32 	%r196, %r195, 8;
	add.s32 	%r9, %r196, 1;
	and.b32  	%r10, %r9, 7;
	setp.lt.u32 	%p153, %r195, 1792;
	@%p153 bra 	$L__BB5_8;
	add.s32 	%r442, %r443, 1024;
	and.b32  	%r197, %r9, 33554424;
	neg.s32 	%r441, %r197;
$L__BB5_6:
	.pragma "nounroll";
	add.s32 	%r198, %r442, -1024;
	cvt.s64.s32 	%rd277, %r198;
	add.s64 	%rd278, %rd277, %rd6;
	shl.b64 	%rd279, %rd278, 2;
	add.s64 	%rd280, %rd2, %rd279;
	add.s64 	%rd281, %rd3, %rd279;
	add.s64 	%rd282, %rd278, %rd4;
	ld.global.f32 	%f51, [%rd280];
	ld.global.f32 	%f52, [%rd281];
	setp.neu.f32 	%p154, %f51, %f52;
	selp.u16 	%rs214, 1, 0, %p154;
	and.b16  	%rs215, %rs369, 255;
	setp.ne.s16 	%p156, %rs215, 0;
	and.pred  	%p157, %p156, %p154;
	min.s64 	%rd283, %rd282, %rd438;
	setp.eq.s16 	%p158, %rs215, 0;
	selp.b64 	%rd284, %rd282, %rd438, %p158;
	selp.b16 	%rs216, %rs214, %rs369, %p158;
	selp.b64 	%rd285, %rd283, %rd284, %p157;
	selp.b16 	%rs217, 1, %rs216, %p157;
	and.b16  	%rs218, %rs217, 255;
	add.s32 	%r199, %r442, -768;
	cvt.s64.s32 	%rd286, %r199;
	add.s64 	%rd287, %rd286, %rd6;
	add.s64 	%rd288, %rd287, %rd4;
	ld.global.f32 	%f53, [%rd280+1024];
	ld.global.f32 	%f54, [%rd281+1024];
	setp.neu.f32 	%p159, %f53, %f54;
	selp.u16 	%rs219, 1, 0, %p159;
	setp.ne.s16 	%p161, %rs218, 0;
	and.pred  	%p162, %p161, %p159;
	min.s64 	%rd289, %rd288, %rd285;
	setp.eq.s16 	%p163, %rs218, 0;
	selp.b64 	%rd290, %rd288, %rd285, %p163;
	selp.b16 	%rs220, %rs219, %rs217, %p163;
	selp.b64 	%rd291, %rd289, %rd290, %p162;
	selp.b16 	%rs221, 1, %rs220, %p162;
	and.b16  	%rs222, %rs221, 255;
	add.s32 	%r200, %r442, -512;
	cvt.s64.s32 	%rd292, %r200;
	add.s64 	%rd293, %rd292, %rd6;
	add.s64 	%rd294, %rd293, %rd4;
	ld.global.f32 	%f55, [%rd280+2048];
	ld.global.f32 	%f56, [%rd281+2048];
	setp.neu.f32 	%p164, %f55, %f56;
	selp.u16 	%rs223, 1, 0, %p164;
	setp.ne.s16 	%p166, %rs222, 0;
	and.pred  	%p167, %p166, %p164;
	min.s64 	%rd295, %rd294, %rd291;
	setp.eq.s16 	%p168, %rs222, 0;
	selp.b64 	%rd296, %rd294, %rd291, %p168;
	selp.b16 	%rs224, %rs223, %rs221, %p168;
	selp.b64 	%rd297, %rd295, %rd296, %p167;
	selp.b16 	%rs225, 1, %rs224, %p167;
	and.b16  	%rs226, %rs225, 255;
	add.s32 	%r201, %r442, -256;
	cvt.s64.s32 	%rd298, %r201;
	add.s64 	%rd299, %rd298, %rd6;
	add.s64 	%rd300, %rd299, %rd4;
	ld.global.f32 	%f57, [%rd280+3072];
	ld.global.f32 	%f58, [%rd281+3072];
	setp.neu.f32 	%p169, %f57, %f58;
	selp.u16 	%rs227, 1, 0, %p169;
	setp.ne.s16 	%p171, %rs226, 0;
	and.pred  	%p172, %p171, %p169;
	min.s64 	%rd301, %rd300, %rd297;
	setp.eq.s16 	%p173, %rs226, 0;
	selp.b64 	%rd302, %rd300, %rd297, %p173;
	selp.b16 	%rs228, %rs227, %rs225, %p173;
	selp.b64 	%rd303, %rd301, %rd302, %p172;
	selp.b16 	%rs229, 1, %rs228, %p172;
	and.b16  	%rs230, %rs229, 255;
	add.s32 	%r202, %r442, 768;
	cvt.s64.s32 	%rd304, %r442;
	add.s64 	%rd305, %rd304, %rd6;
	add.s64 	%rd306, %rd305, %rd4;
	ld.global.f32 	%f59, [%rd280+4096];
	ld.global.f32 	%f60, [%rd281+4096];
	setp.neu.f32 	%p174, %f59, %f60;
	selp.u16 	%rs231, 1, 0, %p174;
	setp.ne.s16 	%p176, %rs230, 0;
	and.pred  	%p177, %p176, %p174;
	min.s64 	%rd307, %rd306, %rd303;
	setp.eq.s16 	%p178, %rs230, 0;
	selp.b64 	%rd308, %rd306, %rd303, %p178;
	selp.b16 	%rs232, %rs231, %rs229, %p178;
	selp.b64 	%rd309, %rd307, %rd308, %p177;
	selp.b16 	%rs233, 1, %rs232, %p177;
	and.b16  	%rs234, %rs233, 255;
	add.s32 	%r203, %r442, 256;
	cvt.s64.s32 	%rd310, %r203;
	add.s64 	%rd311, %rd310, %rd6;
	add.s64 	%rd312, %rd311, %rd4;
	ld.global.f32 	%f61, [%rd280+5120];
	ld.global.f32 	%f62, [%rd281+5120];
	setp.neu.f32 	%p179, %f61, %f62;
	selp.u16 	%rs235, 1, 0, %p179;
	setp.ne.s16 	%p181, %rs234, 0;
	and.pred  	%p182, %p181, %p179;
	min.s64 	%rd313, %rd312, %rd309;
	setp.eq.s16 	%p183, %rs234, 0;
	selp.b64 	%rd314, %rd312, %rd309, %p183;
	selp.b16 	%rs236, %rs235, %rs233, %p183;
	selp.b64 	%rd315, %rd313, %rd314, %p182;
	selp.b16 	%rs237, 1, %rs236, %p182;
	and.b16  	%rs238, %rs237, 255;
	add.s32 	%r204, %r442, 512;
	cvt.s64.s32 	%rd316, %r204;
	add.s64 	%rd317, %rd316, %rd6;
	add.s64 	%rd318, %rd317, %rd4;
	ld.global.f32 	%f63, [%rd280+6144];
	ld.global.f32 	%f64, [%rd281+6144];
	setp.neu.f32 	%p184, %f63, %f64;
	selp.u16 	%rs239, 1, 0, %p184;
	setp.ne.s16 	%p186, %rs238, 0;
	and.pred  	%p187, %p186, %p184;
	min.s64 	%rd319, %rd318, %rd315;
	setp.eq.s16 	%p188, %rs238, 0;
	selp.b64 	%rd320, %rd318, %rd315, %p188;
	selp.b16 	%rs240, %rs239, %rs237, %p188;
	selp.b64 	%rd321, %rd319, %rd320, %p187;
	selp.b16 	%rs241, 1, %rs240, %p187;
	and.b16  	%rs242, %rs241, 255;
	cvt.s64.s32 	%rd322, %r202;
	add.s64 	%rd323, %rd322, %rd6;
	add.s64 	%rd324, %rd323, %rd4;
	ld.global.f32 	%f65, [%rd280+7168];
	ld.global.f32 	%f66, [%rd281+7168];
	setp.neu.f32 	%p189, %f65, %f66;
	selp.u16 	%rs243, 1, 0, %p189;
	setp.ne.s16 	%p191, %rs242, 0;
	and.pred  	%p192, %p191, %p189;
	min.s64 	%rd325, %rd324, %rd321;
	setp.eq.s16 	%p193, %rs242, 0;
	selp.b64 	%rd326, %rd324, %rd321, %p193;
	selp.b16 	%rs244, %rs243, %rs241, %p193;
	selp.b64 	%rd438, %rd325, %rd326, %p192;
	selp.b16 	%rs369, 1, %rs244, %p192;
	add.s32 	%r442, %r442, 2048;
	add.s32 	%r441, %r441, 8;
	setp.ne.s32 	%p194, %r441, 0;
	@%p194 bra 	$L__BB5_6;
	add.s32 	%r443, %r442, -1024;
$L__BB5_8:
	setp.eq.s32 	%p195, %r10, 0;
	@%p195 bra 	$L__BB5_16;
	setp.lt.u32 	%p196, %r10, 4;
	@%p196 bra 	$L__BB5_11;
	cvt.s64.s32 	%rd328, %r443;
	add.s64 	%rd329, %rd328, %rd6;
	shl.b64 	%rd330, %rd329, 2;
	add.s64 	%rd331, %rd2, %rd330;
	add.s64 	%rd332, %rd3, %rd330;
	add.s64 	%rd333, %rd329, %rd4;
	ld.global.f32 	%f67, [%rd331];
	ld.global.f32 	%f68, [%rd332];
	setp.neu.f32 	%p197, %f67, %f68;
	selp.u16 	%rs246, 1, 0, %p197;
	and.b16  	%rs247, %rs369, 255;
	setp.ne.s16 	%p199, %rs247, 0;
	and.pred  	%p200, %p199, %p197;
	min.s64 	%rd334, %rd333, %rd438;
	setp.eq.s16 	%p201, %rs247, 0;
	selp.b64 	%rd335, %rd333, %rd438, %p201;
	selp.b16 	%rs248, %rs246, %rs369, %p201;
	selp.b64 	%rd336, %rd334, %rd335, %p200;
	selp.b16 	%rs249, 1, %rs248, %p200;
	and.b16  	%rs250, %rs249, 255;
	add.s32 	%r205, %r443, 256;
	cvt.s64.s32 	%rd337, %r205;
	add.s64 	%rd338, %rd337, %rd6;
	add.s64 	%rd339, %rd338, %rd4;
	ld.global.f32 	%f69, [%rd331+1024];
	ld.global.f32 	%f70, [%rd332+1024];
	setp.neu.f32 	%p202, %f69, %f70;
	selp.u16 	%rs251, 1, 0, %p202;
	setp.ne.s16 	%p204, %rs250, 0;
	and.pred  	%p205, %p204, %p202;
	min.s64 	%rd340, %rd339, %rd336;
	setp.eq.s16 	%p206, %rs250, 0;
	selp.b64 	%rd341, %rd339, %rd336, %p206;
	selp.b16 	%rs252, %rs251, %rs249, %p206;
	selp.b64 	%rd342, %rd340, %rd341, %p205;
	selp.b16 	%rs253, 1, %rs252, %p205;
	and.b16  	%rs254, %rs253, 255;
	add.s32 	%r206, %r443, 512;
	cvt.s64.s32 	%rd343, %r206;
	add.s64 	%rd344, %rd343, %rd6;
	add.s64 	%rd345, %rd344, %rd4;
	ld.global.f32 	%f71, [%rd331+2048];
	ld.global.f32 	%f72, [%rd332+2048];
	setp.neu.f32 	%p207, %f71, %f72;
	selp.u16 	%rs255, 1, 0, %p207;
	setp.ne.s16 	%p209, %rs254, 0;
	and.pred  	%p210, %p209, %p207;
	min.s64 	%rd346, %rd345, %rd342;
	setp.eq.s16 	%p211, %rs254, 0;
	selp.b64 	%rd347, %rd345, %rd342, %p211;
	selp.b16 	%rs256, %rs255, %rs253, %p211;
	selp.b64 	%rd348, %rd346, %rd347, %p210;
	selp.b16 	%rs257, 1, %rs256, %p210;
	and.b16  	%rs258, %rs257, 255;
	add.s32 	%r207, %r443, 768;
	cvt.s64.s32 	%rd349, %r207;
	add.s64 	%rd350, %rd349, %rd6;
	add.s64 	%rd351, %rd350, %rd4;
	ld.global.f32 	%f73, [%rd331+3072];
	ld.global.f32 	%f74, [%rd332+3072];
	setp.neu.f32 	%p212, %f73, %f74;
	selp.u16 	%rs259, 1, 0, %p212;
	setp.ne.s16 	%p214, %rs258, 0;
	and.pred  	%p215, %p214, %p212;
	min.s64 	%rd352, %rd351, %rd348;
	setp.eq.s16 	%p216, %rs258, 0;
	selp.b64 	%rd353, %rd351, %rd348, %p216;
	selp.b16 	%rs260, %rs259, %rs257, %p216;
	selp.b64 	%rd438, %rd352, %rd353, %p215;
	selp.b16 	%rs369, 1, %rs260, %p215;
	add.s32 	%r443, %r443, 1024;
$L__BB5_11:
	and.b32  	%r208, %r9, 3;
	setp.eq.s32 	%p217, %r208, 0;
	@%p217 bra 	$L__BB5_16;
	setp.eq.s32 	%p218, %r208, 1;
	@%p218 bra 	$L__BB5_14;
	cvt.s64.s32 	%rd355, %r443;
	add.s64 	%rd356, %rd355, %rd6;
	shl.b64 	%rd357, %rd356, 2;
	add.s64 	%rd358, %rd2, %rd357;
	add.s64 	%rd359, %rd3, %rd357;
	add.s64 	%rd360, %rd356, %rd4;
	ld.global.f32 	%f75, [%rd358];
	ld.global.f32 	%f76, [%rd359];
	setp.neu.f32 	%p219, %f75, %f76;
	selp.u16 	%rs262, 1, 0, %p219;
	and.b16  	%rs263, %rs369, 255;
	setp.ne.s16 	%p221, %rs263, 0;
	and.pred  	%p222, %p221, %p219;
	min.s64 	%rd361, %rd360, %rd438;
	setp.eq.s16 	%p223, %rs263, 0;
	selp.b64 	%rd362, %rd360, %rd438, %p223;
	selp.b16 	%rs264, %rs262, %rs369, %p223;
	selp.b64 	%rd363, %rd361, %rd362, %p222;
	selp.b16 	%rs265, 1, %rs264, %p222;
	and.b16  	%rs266, %rs265, 255;
	add.s32 	%r209, %r443, 256;
	cvt.s64.s32 	%rd364, %r209;
	add.s64 	%rd365, %rd364, %rd6;
	add.s64 	%rd366, %rd365, %rd4;
	ld.global.f32 	%f77, [%rd358+1024];
	ld.global.f32 	%f78, [%rd359+1024];
	setp.neu.f32 	%p224, %f77, %f78;
	selp.u16 	%rs267, 1, 0, %p224;
	setp.ne.s16 	%p226, %rs266, 0;
	and.pred  	%p227, %p226, %p224;
	min.s64 	%rd367, %rd366, %rd363;
	setp.eq.s16 	%p228, %rs266, 0;
	selp.b64 	%rd368, %rd366, %rd363, %p228;
	selp.b16 	%rs268, %rs267, %rs265, %p228;
	selp.b64 	%rd438, %rd367, %rd368, %p227;
	selp.b16 	%rs369, 1, %rs268, %p227;
	add.s32 	%r443, %r443, 512;
$L__BB5_14:
	and.b32  	%r210, %r8, 256;
	setp.ne.s32 	%p229, %r210, 0;
	@%p229 bra 	$L__BB5_16;
	cvt.s64.s32 	%rd369, %r443;
	add.s64 	%rd370, %rd369, %rd6;
	shl.b64 	%rd371, %rd370, 2;
	add.s64 	%rd372, %rd2, %rd371;
	add.s64 	%rd373, %rd3, %rd371;
	add.s64 	%rd374, %rd370, %rd4;
	ld.global.f32 	%f79, [%rd372];
	ld.global.f32 	%f80, [%rd373];
	setp.neu.f32 	%p230, %f79, %f80;
	selp.u16 	%rs269, 1, 0, %p230;
	and.b16  	%rs270, %rs369, 255;
	setp.ne.s16 	%p232, %rs270, 0;
	and.pred  	%p233, %p232, %p230;
	min.s64 	%rd375, %rd374, %rd438;
	setp.eq.s16 	%p234, %rs270, 0;
	selp.b64 	%rd376, %rd374, %rd438, %p234;
	selp.b16 	%rs271, %rs269, %rs369, %p234;
	selp.b64 	%rd438, %rd375, %rd376, %p233;
	selp.b16 	%rs369, 1, %rs271, %p233;
$L__BB5_16:
	setp.lt.s32 	%p235, %r4, 256;
	@%p235 bra 	$L__BB5_41;
	// begin inline asm
	mov.u32 %r329, %laneid;
	// end inline asm
	cvt.u32.u16 	%r350, %rs369;
	and.b32  	%r331, %r350, 255;
	mov.b32 	%r347, 1;
	mov.b32 	%r348, 31;
	mov.b32 	%r349, -1;
	// begin inline asm
	shfl.sync.down.b32 %r330, %r331, %r347, %r348, %r349;
	// end inline asm
	// begin inline asm
	shfl.sync.down.b32 %r335, %r336, %r347, %r348, %r349;
	// end inline asm
	mov.b64 	{%r341, %r346}, %rd438;
	// begin inline asm
	shfl.sync.down.b32 %r340, %r341, %r347, %r348, %r349;
	// end inline asm
	// begin inline asm
	shfl.sync.down.b32 %r345, %r346, %r347, %r348, %r349;
	// end inline asm
	mov.b64 	%rd22, {%r340, %r345};
	cvt.u16.u32 	%rs15, %r330;
	setp.gt.s32 	%p285, %r329, 30;
	@%p285 bra 	$L__BB5_21;
	and.b16  	%rs313, %rs369, 255;
	setp.eq.s16 	%p286, %rs313, 0;
	and.b16  	%rs314, %rs15, 255;
	setp.eq.s16 	%p287, %rs314, 0;
	or.pred  	%p288, %p286, %p287;
	@%p288 bra 	$L__BB5_20;
	min.s64 	%rd438, %rd22, %rd438;
	mov.b16 	%rs369, 1;
	bra.uni 	$L__BB5_21;
$L__BB5_20:
	setp.eq.s16 	%p289, %rs313, 0;
	selp.b64 	%rd438, %rd22, %rd438, %p289;
	selp.b16 	%rs369, %rs15, %rs369, %p289;
$L__BB5_21:
	cvt.u32.u16 	%r371, %rs369;
	and.b32  	%r352, %r371, 255;
	mov.b32 	%r368, 2;
	mov.b32 	%r369, 31;
	mov.b32 	%r370, -1;
	// begin inline asm
	shfl.sync.down.b32 %r351, %r352, %r368, %r369, %r370;
	// end inline asm
	// begin inline asm
	shfl.sync.down.b32 %r356, %r357, %r368, %r369, %r370;
	// end inline asm
	mov.b64 	{%r362, %r367}, %rd438;
	// begin inline asm
	shfl.sync.down.b32 %r361, %r362, %r368, %r369, %r370;
	// end inline asm
	// begin inline asm
	shfl.sync.down.b32 %r366, %r367, %r368, %r369, %r370;
	// end inline asm
	mov.b64 	%rd26, {%r361, %r366};
	cvt.u16.u32 	%rs18, %r351;
	setp.gt.s32 	%p290, %r329, 29;
	@%p290 bra 	$L__BB5_25;
	and.b16  	%rs317, %rs369, 255;
	setp.eq.s16 	%p291, %rs317, 0;
	and.b16  	%rs318, %rs18, 255;
	setp.eq.s16 	%p292, %rs318, 0;
	or.pred  	%p293, %p291, %p292;
	@%p293 bra 	$L__BB5_24;
	min.s64 	%rd438, %rd26, %rd438;
	mov.b16 	%rs369, 1;
	bra.uni 	$L__BB5_25;
$L__BB5_24:
	setp.eq.s16 	%p294, %rs317, 0;
	selp.b64 	%rd438, %rd26, %rd438, %p294;
	selp.b16 	%rs369, %rs18, %rs369, %p294;
$L__BB5_25:
	cvt.u32.u16 	%r392, %rs369;
	and.b32  	%r373, %r392, 255;
	mov.b32 	%r389, 4;
	mov.b32 	%r390, 31;
	mov.b32 	%r391, -1;
	// begin inline asm
	shfl.sync.down.b32 %r372, %r373, %r389, %r390, %r391;
	// end inline asm
	// begin inline asm
	shfl.sync.down.b32 %r377, %r378, %r389, %r390, %r391;
	// end inline asm
	mov.b64 	{%r383, %r388}, %rd438;
	// begin inline asm
	shfl.sync.down.b32 %r382, %r383, %r389, %r390, %r391;
	// end inline asm
	// begin inline asm
	shfl.sync.down.b32 %r387, %r388, %r389, %r390, %r391;
	// end inline asm
	mov.b64 	%rd30, {%r382, %r387};
	cvt.u16.u32 	%rs21, %r372;
	setp.gt.s32 	%p295, %r329, 27;
	@%p295 bra 	$L__BB5_29;
	and.b16  	%rs321, %rs369, 255;
	setp.eq.s16 	%p296, %rs321, 0;
	and.b16  	%rs322, %rs21, 255;
	setp.eq.s16 	%p297, %rs322, 0;
	or.pred  	%p298, %p296, %p297;
	@%p298 bra 	$L__BB5_28;
	min.s64 	%rd438, %rd30, %rd438;
	mov.b16 	%rs369, 1;
	bra.uni 	$L__BB5_29;
$L__BB5_28:
	setp.eq.s16 	%p299, %rs321, 0;
	selp.b16 	%rs369, %rs21, %rs369, %p299;
	selp.b64 	%rd438, %rd30, %rd438, %p299;
$L__BB5_29:
	cvt.u32.u16 	%r413, %rs369;
	and.b32  	%r394, %r413, 255;
	mov.b32 	%r410, 8;
	mov.b32 	%r411, 31;
	mov.b32 	%r412, -1;
	// begin inline asm
	shfl.sync.down.b32 %r393, %r394, %r410, %r411, %r412;
	// end inline asm
	// begin inline asm
	shfl.sync.down.b32 %r398, %r399, %r410, %r411, %r412;
	// end inline asm
	mov.b64 	{%r404, %r409}, %rd438;
	// begin inline asm
	shfl.sync.down.b32 %r403, %r404, %r410, %r411, %r412;
	// end inline asm
	// begin inline asm
	shfl.sync.down.b32 %r408, %r409, %r410, %r411, %r412;
	// end inline asm
	mov.b64 	%rd34, {%r403, %r408};
	cvt.u16.u32 	%rs24, %r393;
	setp.gt.s32 	%p300, %r329, 23;
	@%p300 bra 	$L__BB5_33;
	and.b16  	%rs325, %rs369, 255;
	setp.eq.s16 	%p301, %rs325, 0;
	and.b16  	%rs326, %rs24, 255;
	setp.eq.s16 	%p302, %rs326, 0;
	or.pred  	%p303, %p301, %p302;
	@%p303 bra 	$L__BB5_32;
	min.s64 	%rd438, %rd34, %rd438;
	mov.b16 	%rs369, 1;
	bra.uni 	$L__BB5_33;
$L__BB5_32:
	setp.eq.s16 	%p304, %rs325, 0;
	selp.b16 	%rs369, %rs24, %rs369, %p304;
	selp.b64 	%rd438, %rd34, %rd438, %p304;
$L__BB5_33:
	cvt.u32.u16 	%r434, %rs369;
	and.b32  	%r415, %r434, 255;
	mov.b32 	%r431, 16;
	mov.b32 	%r432, 31;
	mov.b32 	%r433, -1;
	// begin inline asm
	shfl.sync.down.b32 %r414, %r415, %r431, %r432, %r433;
	// end inline asm
	// begin inline asm
	shfl.sync.down.b32 %r419, %r420, %r431, %r432, %r433;
	// end inline asm
	mov.b64 	{%r425, %r430}, %rd438;
	// begin inline asm
	shfl.sync.down.b32 %r424, %r425, %r431, %r432, %r433;
	// end inline asm
	// begin inline asm
	shfl.sync.down.b32 %r429, %r430, %r431, %r432, %r433;
	// end inline asm
	mov.b64 	%rd38, {%r424, %r429};
	cvt.u16.u32 	%rs27, %r414;
	setp.gt.s32 	%p305, %r329, 15;
	@%p305 bra 	$L__BB5_37;
	and.b16  	%rs329, %rs369, 255;
	setp.eq.s16 	%p306, %rs329, 0;
	and.b16  	%rs330, %rs27, 255;
	setp.eq.s16 	%p307, %rs330, 0;
	or.pred  	%p308, %p306, %p307;
	@%p308 bra 	$L__BB5_36;
	min.s64 	%rd438, %rd38, %rd438;
	mov.b16 	%rs369, 1;
	bra.uni 	$L__BB5_37;
$L__BB5_36:
	setp.eq.s16 	%p309, %rs329, 0;
	selp.b16 	%rs369, %rs27, %rs369, %p309;
	selp.b64 	%rd438, %rd38, %rd438, %p309;
$L__BB5_37:
	setp.ne.s32 	%p310, %r329, 0;
	@%p310 bra 	$L__BB5_39;
	shr.u32 	%r435, %r5, 1;
	and.b32  	%r436, %r435, 496;
	mov.u32 	%r437, _ZZN3cub18CUB_300001_SM_10006detail6reduce18DeviceReduceKernelINS2_10policy_hubIN4cuda3std3__45tupleIJblEEEyN6thrust24THRUST_300001_SM_1000_NS8cuda_cub9__find_if7functorIS9_EEE10Policy1000ENSB_12zip_iteratorINS8_IJNSD_26transform_input_iterator_tIbNSC_6detail35transform_pair_of_input_iterators_tIbNSB_6detail15normal_iteratorINSB_10device_ptrIfEEEESQ_NS7_8equal_toIfEEEENS7_10__not_fn_tINS7_10__identityEEEEENSB_17counting_iteratorIlNSB_11use_defaultESZ_SZ_EEEEEEEySF_S9_SV_EEvT0_PT3_T1_NS0_13GridEvenShareIS16_EET2_T4_E12temp_storage;
	add.s32 	%r438, %r437, %r436;
	st.shared.u8 	[%r438+8], %rs369;
	st.shared.u64 	[%r438+16], %rd438;
$L__BB5_39:
	bar.sync 	0;
	setp.ne.s32 	%p311, %r5, 0;
	@%p311 bra 	$L__BB5_122;
	ld.shared.u8 	%rs333, [_ZZN3cub18CUB_300001_SM_10006detail6reduce18DeviceReduceKernelINS2_10policy_hubIN4cuda3std3__45tupleIJblEEEyN6thrust24THRUST_300001_SM_1000_NS8cuda_cub9__find_if7functorIS9_EEE10Policy1000ENSB_12zip_iteratorINS8_IJNSD_26transform_input_iterator_tIbNSC_6detail35transform_pair_of_input_iterators_tIbNSB_6detail15normal_iteratorINSB_10device_ptrIfEEEESQ_NS7_8equal_toIfEEEENS7_10__not_fn_tINS7_10__identityEEEEENSB_17counting_iteratorIlNSB_11use_defaultESZ_SZ_EEEEEEEySF_S9_SV_EEvT0_PT3_T1_NS0_13GridEvenShareIS16_EET2_T4_E12temp_storage+24];
	ld.shared.u64 	%rd398, [_ZZN3cub18CUB_300001_SM_10006detail6reduce18DeviceReduceKernelINS2_10policy_hubIN4cuda3std3__45tupleIJblEEEyN6thrust24THRUST_300001_SM_1000_NS8cuda_cub9__find_if7functorIS9_EEE10Policy1000ENSB_12zip_iteratorINS8_IJNSD_26transform_input_iterator_tIbNSC_6detail35transform_pair_of_input_iterators_tIbNSB_6detail15normal_iteratorINSB_10device_ptrIfEEEESQ_NS7_8equal_toIfEEEENS7_10__not_fn_tINS7_10__identityEEEEENSB_17counting_iteratorIlNSB_11use_defaultESZ_SZ_EEEEEEEySF_S9_SV_EEvT0_PT3_T1_NS0_13GridEvenShareIS16_EET2_T4_E12temp_storage+32];
	and.b16  	%rs334, %rs369, 255;
	setp.eq.s16 	%p312, %rs334, 0;
	setp.eq.s16 	%p313, %rs333, 0;
	min.s64 	%rd399, %rd398, %rd438;
	selp.b16 	%rs335, %rs369, 1, %p313;
	selp.b16 	%rs336, %rs333, %rs335, %p312;
	and.b16  	%rs337, %rs336, 255;
	selp.b64 	%rd400, %rd438, %rd399, %p313;
	selp.b64 	%rd401, %rd398, %rd400, %p312;
	ld.shared.u8 	%rs338, [_ZZN3cub18CUB_300001_SM_10006detail6reduce18DeviceReduceKernelINS2_10policy_hubIN4cuda3std3__45tupleIJblEEEyN6thrust24THRUST_300001_SM_1000_NS8cuda_cub9__find_if7functorIS9_EEE10Policy1000ENSB_12zip_iteratorINS8_IJNSD_26transform_input_iterator_tIbNSC_6detail35transform_pair_of_input_iterators_tIbNSB_6detail15normal_iteratorINSB_10device_ptrIfEEEESQ_NS7_8equal_toIfEEEENS7_10__not_fn_tINS7_10__identityEEEEENSB_17counting_iteratorIlNSB_11use_defaultESZ_SZ_EEEEEEEySF_S9_SV_EEvT0_PT3_T1_NS0_13GridEvenShareIS16_EET2_T4_E12temp_storage+40];
	ld.shared.u64 	%rd402, [_ZZN3cub18CUB_300001_SM_10006detail6reduce18DeviceReduceKernelINS2_10policy_hubIN4cuda3std3__45tupleIJblEEEyN6thrust24THRUST_300001_SM_1000_NS8cuda_cub9__find_if7functorIS9_EEE10Policy1000ENSB_12zip_iteratorINS8_IJNSD_26transform_input_iterator_tIbNSC_6detail35transform_pair_of_input_iterators_tIbNSB_6detail15normal_iteratorINSB_10device_ptrIfEEEESQ_NS7_8equal_toIfEEEENS7_10__not_fn_tINS7_10__identityEEEEENSB_17counting_iteratorIlNSB_11use_defaultESZ_SZ_EEEEEEEySF_S9_SV_EEvT0_PT3_T1_NS0_13GridEvenShareIS16_EET2_T4_E12temp_storage+48];
	setp.eq.s16 	%p314, %rs337, 0;
	setp.eq.s16 	%p315, %rs338, 0;
	min.s64 	%rd403, %rd402, %rd401;
	selp.b16 	%rs339, %rs336, 1, %p315;
	selp.b16 	%rs340, %rs338, %rs339, %p314;
	and.b16  	%rs341, %rs340, 255;
	selp.b64 	%rd404, %rd401, %rd403, %p315;
	selp.b64 	%rd405, %rd402, %rd404, %p314;
	ld.shared.u8 	%rs342, [_ZZN3cub18CUB_300001_SM_10006detail6reduce18DeviceReduceKernelINS2_10policy_hubIN4cuda3std3__45tupleIJblEEEyN6thrust24THRUST_300001_SM_1000_NS8cuda_cub9__find_if7functorIS9_EEE10Policy1000ENSB_12zip_iteratorINS8_IJNSD_26transform_input_iterator_tIbNSC_6detail35transform_pair_of_input_iterators_tIbNSB_6detail15normal_iteratorINSB_10device_ptrIfEEEESQ_NS7_8equal_toIfEEEENS7_10__not_fn_tINS7_10__identityEEEEENSB_17counting_iteratorIlNSB_11use_defaultESZ_SZ_EEEEEEEySF_S9_SV_EEvT0_PT3_T1_NS0_13GridEvenShareIS16_EET2_T4_E12temp_storage+56];
	ld.shared.u64 	%rd406, [_ZZN3cub18CUB_300001_SM_10006detail6reduce18DeviceReduceKernelINS2_10policy_hubIN4cuda3std3__45tupleIJblEEEyN6thrust24THRUST_300001_SM_1000_NS8cuda_cub9__find_if7functorIS9_EEE10Policy1000ENSB_12zip_iteratorINS8_IJNSD_26transform_input_iterator_tIbNSC_6detail35transform_pair_of_input_iterators_tIbNSB_6detail15normal_iteratorINSB_10device_ptrIfEEEESQ_NS7_8equal_toIfEEEENS7_10__not_fn_tINS7_10__identityEEEEENSB_17counting_iteratorIlNSB_11use_defaultESZ_SZ_EEEEEEEySF_S9_SV_EEvT0_PT3_T1_NS0_13GridEvenShareIS16_EET2_T4_E12temp_storage+64];
	setp.eq.s16 	%p316, %rs341, 0;
	setp.eq.s16 	%p317, %rs342, 0;
	min.s64 	%rd407, %rd406, %rd405;
	selp.b16 	%rs343, %rs340, 1, %p317;
	selp.b16 	%rs344, %rs342, %rs343, %p316;
	and.b16  	%rs345, %rs344, 255;
	selp.b64 	%rd408, %rd405, %rd407, %p317;
	selp.b64 	%rd409, %rd406, %rd408, %p316;
	ld.shared.u8 	%rs346, [_ZZN3cub18CUB_300001_SM_10006detail6reduce18DeviceReduceKernelINS2_10policy_hubIN4cuda3std3__45tupleIJblEEEyN6thrust24THRUST_300001_SM_1000_NS8cuda_cub9__find_if7functorIS9_EEE10Policy1000ENSB_12zip_iteratorINS8_IJNSD_26transform_input_iterator_tIbNSC_6detail35transform_pair_of_input_iterators_tIbNSB_6detail15normal_iteratorINSB_10device_ptrIfEEEESQ_NS7_8equal_toIfEEEENS7_10__not_fn_tINS7_10__identityEEEEENSB_17counting_iteratorIlNSB_11use_defaultESZ_SZ_EEEEEEEySF_S9_SV_EEvT0_PT3_T1_NS0_13GridEvenShareIS16_EET2_T4_E12temp_storage+72];
	ld.shared.u64 	%rd410, [_ZZN3cub18CUB_300001_SM_10006detail6reduce18DeviceReduceKernelINS2_10policy_hubIN4cuda3std3__45tupleIJblEEEyN6thrust24THRUST_300001_SM_1000_NS8cuda_cub9__find_if7functorIS9_EEE10Policy1000ENSB_12zip_iteratorINS8_IJNSD_26transform_input_iterator_tIbNSC_6detail35transform_pair_of_input_iterators_tIbNSB_6detail15normal_iteratorINSB_10device_ptrIfEEEESQ_NS7_8equal_toIfEEEENS7_10__not_fn_tINS7_10__identityEEEEENSB_17counting_iteratorIlNSB_11use_defaultESZ_SZ_EEEEEEEySF_S9_SV_EEvT0_PT3_T1_NS0_13GridEvenShareIS16_EET2_T4_E12temp_storage+80];
	setp.eq.s16 	%p318, %rs345, 0;
	setp.eq.s16 	%p319, %rs346, 0;
	min.s64 	%rd411, %rd410, %rd409;
	selp.b16 	%rs347, %rs344, 1, %p319;
	selp.b16 	%rs348, %rs346, %rs347, %p318;
	and.b16  	%rs349, %rs348, 255;
	selp.b64 	%rd412, %rd409, %rd411, %p319;
	selp.b64 	%rd413, %rd410, %rd412, %p318;
	ld.shared.u8 	%rs350, [_ZZN3cub18CUB_300001_SM_10006detail6reduce18DeviceReduceKernelINS2_10policy_hubIN4cuda3std3__45tupleIJblEEEyN6thrust24THRUST_300001_SM_1000_NS8cuda_cub9__find_if7functorIS9_EEE10Policy1000ENSB_12zip_iteratorINS8_IJNSD_26transform_input_iterator_tIbNSC_6detail35transform_pair_of_input_iterators_tIbNSB_6detail15normal_iteratorINSB_10device_ptrIfEEEESQ_NS7_8equal_toIfEEEENS7_10__not_fn_tINS7_10__identityEEEEENSB_17counting_iteratorIlNSB_11use_defaultESZ_SZ_EEEEEEEySF_S9_SV_EEvT0_PT3_T1_NS0_13GridEvenShareIS16_EET2_T4_E12temp_storage+88];
	ld.shared.u64 	%rd414, [_ZZN3cub18CUB_300001_SM_10006detail6reduce18DeviceReduceKernelINS2_10policy_hubIN4cuda3std3__45tupleIJblEEEyN6thrust24THRUST_300001_SM_1000_NS8cuda_cub9__find_if7functorIS9_EEE10Policy1000ENSB_12zip_iteratorINS8_IJNSD_26transform_input_iterator_tIbNSC_6detail35transform_pair_of_input_iterators_tIbNSB_6detail15normal_iteratorINSB_10device_ptrIfEEEESQ_NS7_8equal_toIfEEEENS7_10__not_fn_tINS7_10__identityEEEEENSB_17counting_iteratorIlNSB_11use_defaultESZ_SZ_EEEEEEEySF_S9_SV_EEvT0_PT3_T1_NS0_13GridEvenShareIS16_EET2_T4_E12temp_storage+96];
	setp.eq.s16 	%p320, %rs349, 0;
	setp.eq.s16 	%p321, %rs350, 0;
	min.s64 	%rd415, %rd414, %rd413;
	selp.b16 	%rs351, %rs348, 1, %p321;
	selp.b16 	%rs352, %rs350, %rs351, %p320;
	and.b16  	%rs353, %rs352, 255;
	selp.b64 	%rd416, %rd413, %rd415, %p321;
	selp.b64 	%rd417, %rd414, %rd416, %p320;
	ld.shared.u8 	%rs354, [_ZZN3cub18CUB_300001_SM_10006detail6reduce18DeviceReduceKernelINS2_10policy_hubIN4cuda3std3__45tupleIJblEEEyN6thrust24THRUST_300001_SM_1000_NS8cuda_cub9__find_if7functorIS9_EEE10Policy1000ENSB_12zip_iteratorINS8_IJNSD_26transform_input_iterator_tIbNSC_6detail35transform_pair_of_input_iterators_tIbNSB_6detail15normal_iteratorINSB_10device_ptrIfEEEESQ_NS7_8equal_toIfEEEENS7_10__not_fn_tINS7_10__identityEEEEENSB_17counting_iteratorIlNSB_11use_defaultESZ_SZ_EEEEEEEySF_S9_SV_EEvT0_PT3_T1_NS0_13GridEvenShareIS16_EET2_T4_E12temp_storage+104];
	ld.shared.u64 	%rd418, [_ZZN3cub18CUB_300001_SM_10006detail6reduce18DeviceReduceKernelINS2_10policy_hubIN4cuda3std3__45tupleIJblEEEyN6thrust24THRUST_300001_SM_1000_NS8cuda_cub9__find_if7functorIS9_EEE10Policy1000ENSB_12zip_iteratorINS8_IJNSD_26transform_input_iterator_tIbNSC_6detail35transform_pair_of_input_iterators_tIbNSB_6detail15normal_iteratorINSB_10device_ptrIfEEEESQ_NS7_8equal_toIfEEEENS7_10__not_fn_tINS7_10__identityEEEEENSB_17counting_iteratorIlNSB_11use_defaultESZ_SZ_EEEEEEEySF_S9_SV_EEvT0_PT3_T1_NS0_13GridEvenShareIS16_EET2_T4_E12temp_storage+112];
	setp.eq.s16 	%p322, %rs353, 0;
	setp.eq.s16 	%p323, %rs354, 0;
	min.s64 	%rd419, %rd418, %rd417;
	selp.b16 	%rs355, %rs352, 1, %p323;
	selp.b16 	%rs356, %rs354, %rs355, %p322;
	and.b16  	%rs357, %rs356, 255;
	selp.b64 	%rd420, %rd417, %rd419, %p323;
	selp.b64 	%rd421, %rd418, %rd420, %p322;
	ld.shared.u8 	%rs358, [_ZZN3cub18CUB_300001_SM_10006detail6reduce18DeviceReduceKernelINS2_10policy_hubIN4cuda3std3__45tupleIJblEEEyN6thrust24THRUST_300001_SM_1000_NS8cuda_cub9__find_if7functorIS9_EEE10Policy1000ENSB_12zip_iteratorINS8_IJNSD_26transform_input_iterator_tIbNSC_6detail35transform_pair_of_input_iterators_tIbNSB_6detail15normal_iteratorINSB_10device_ptrIfEEEESQ_NS7_8equal_toIfEEEENS7_10__not_fn_tINS7_10__identityEEEEENSB_17counting_iteratorIlNSB_11use_defaultESZ_SZ_EEEEEEEySF_S9_SV_EEvT0_PT3_T1_NS0_13GridEvenShareIS16_EET2_T4_E12temp_storage+120];
	ld.shared.u64 	%rd422, [_ZZN3cub18CUB_300001_SM_10006detail6reduce18DeviceReduceKernelINS2_10policy_hubIN4cuda3std3__45tupleIJblEEEyN6thrust24THRUST_300001_SM_1000_NS8cuda_cub9__find_if7functorIS9_EEE10Policy1000ENSB_12zip_iteratorINS8_IJNSD_26transform_input_iterator_tIbNSC_6detail35transform_pair_of_input_iterators_tIbNSB_6detail15normal_iteratorINSB_10device_ptrIfEEEESQ_NS7_8equal_toIfEEEENS7_10__not_fn_tINS7_10__identityEEEEENSB_17counting_iteratorIlNSB_11use_defaultESZ_SZ_EEEEEEEySF_S9_SV_EEvT0_PT3_T1_NS0_13GridEvenShareIS16_EET2_T4_E12temp_storage+128];
	setp.eq.s16 	%p324, %rs357, 0;
	setp.eq.s16 	%p325, %rs358, 0;
	min.s64 	%rd423, %rd422, %rd421;
	selp.b16 	%rs359, %rs356, 1, %p325;
	selp.b16 	%rs369, %rs358, %rs359, %p324;
	selp.b64 	%rd424, %rd421, %rd423, %p325;
	selp.b64 	%rd438, %rd422, %rd424, %p324;
	bra.uni 	$L__BB5_122;
$L__BB5_41:
	// begin inline asm
	mov.u32 %r211, %laneid;
	// end inline asm
	and.b32  	%r232, %r5, 992;
	add.s32 	%r233, %r232, 32;
	setp.gt.s32 	%p236, %r233, %r4;
	not.b32 	%r234, %r232;
	add.s32 	%r235, %r4, %r234;
	selp.b32 	%r230, %r235, 31, %p236;
	cvt.u32.u16 	%r236, %rs369;
	and.b32  	%r213, %r236, 255;
	mov.b32 	%r229, 1;
	mov.b32 	%r231, -1;
	// begin inline asm
	shfl.sync.down.b32 %r212, %r213, %r229, %r230, %r231;
	// end inline asm
	// begin inline asm
	shfl.sync.down.b32 %r217, %r218, %r229, %r230, %r231;
	// end inline asm
	mov.b64 	{%r223, %r228}, %rd438;
	// begin inline asm
	shfl.sync.down.b32 %r222, %r223, %r229, %r230, %r231;
	// end inline asm
	// begin inline asm
	shfl.sync.down.b32 %r227, %r228, %r229, %r230, %r231;
	// end inline asm
	mov.b64 	%rd43, {%r222, %r227};
	cvt.u16.u32 	%rs31, %r212;
	setp.ge.s32 	%p237, %r211, %r230;
	@%p237 bra 	$L__BB5_45;
	and.b16  	%rs272, %rs369, 255;
	setp.eq.s16 	%p238, %rs272, 0;
	and.b16  	%rs273, %rs31, 255;
	setp.eq.s16 	%p239, %rs273, 0;
	or.pred  	%p240, %p238, %p239;
	@%p240 bra 	$L__BB5_44;
	min.s64 	%rd438, %rd43, %rd438;
	mov.b16 	%rs369, 1;
	bra.uni 	$L__BB5_45;
$L__BB5_44:
	setp.eq.s16 	%p241, %rs272, 0;
	selp.b16 	%rs369, %rs31, %rs369, %p241;
	selp.b64 	%rd438, %rd43, %rd438, %p241;
$L__BB5_45:
	cvt.u32.u16 	%r257, %rs369;
	and.b32  	%r238, %r257, 255;
	mov.b32 	%r254, 2;
	mov.b32 	%r256, -1;
	// begin inline asm
	shfl.sync.down.b32 %r237, %r238, %r254, %r230, %r256;
	// end inline asm
	// begin inline asm
	shfl.sync.down.b32 %r242, %r243, %r254, %r230, %r256;
	// end inline asm
	mov.b64 	{%r248, %r253}, %rd438;
	// begin inline asm
	shfl.sync.down.b32 %r247, %r248, %r254, %r230, %r256;
	// end inline asm
	// begin inline asm
	shfl.sync.down.b32 %r252, %r253, %r254, %r230, %r256;
	// end inline asm
	mov.b64 	%rd47, {%r247, %r252};
	cvt.u16.u32 	%rs34, %r237;
	add.s32 	%r258, %r211, 2;
	setp.gt.s32 	%p242, %r258, %r230;
	@%p242 bra 	$L__BB5_49;
	and.b16  	%rs276, %rs369, 255;
	setp.eq.s16 	%p243, %rs276, 0;
	and.b16  	%rs277, %rs34, 255;
	setp.eq.s16 	%p244, %rs277, 0;
	or.pred  	%p245, %p243, %p244;
	@%p245 bra 	$L__BB5_48;
	min.s64 	%rd438, %rd47, %rd438;
	mov.b16 	%rs369, 1;
	bra.uni 	$L__BB5_49;
$L__BB5_48:
	setp.eq.s16 	%p246, %rs276, 0;
	selp.b16 	%rs369, %rs34, %rs369, %p246;
	selp.b64 	%rd438, %rd47, %rd438, %p246;
$L__BB5_49:
	cvt.u32.u16 	%r279, %rs369;
	and.b32  	%r260, %r279, 255;
	mov.b32 	%r276, 4;
	mov.b32 	%r278, -1;
	// begin inline asm
	shfl.sync.down.b32 %r259, %r260, %r276, %r230, %r278;
	// end inline asm
	// begin inline asm
	shfl.sync.down.b32 %r264, %r265, %r276, %r230, %r278;
	// end inline asm
	mov.b64 	{%r270, %r275}, %rd438;
	// begin inline asm
	shfl.sync.down.b32 %r269, %r270, %r276, %r230, %r278;
	// end inline asm
	// begin inline asm
	shfl.sync.down.b32 %r274, %r275, %r276, %r230, %r278;
	// end inline asm
	mov.b64 	%rd51, {%r269, %r274};
	cvt.u16.u32 	%rs37, %r259;
	add.s32 	%r280, %r211, 4;
	setp.gt.s32 	%p247, %r280, %r230;
	@%p247 bra 	$L__BB5_53;
	and.b16  	%rs280, %rs369, 255;
	setp.eq.s16 	%p248, %rs280, 0;
	and.b16  	%rs281, %rs37, 255;
	setp.eq.s16 	%p249, %rs281, 0;
	or.pred  	%p250, %p248, %p249;
	@%p250 bra 	$L__BB5_52;
	min.s64 	%rd438, %rd51, %rd438;
	mov.b16 	%rs369, 1;
	bra.uni 	$L__BB5_53;
$L__BB5_52:
	setp.eq.s16 	%p251, %rs280, 0;
	selp.b16 	%rs369, %rs37, %rs369, %p251;
	selp.b64 	%rd438, %rd51, %rd438, %p251;
$L__BB5_53:
	cvt.u32.u16 	%r301, %rs369;
	and.b32  	%r282, %r301, 255;
	mov.b32 	%r298, 8;
	mov.b32 	%r300, -1;
	// begin inline asm
	shfl.sync.down.b32 %r281, %r282, %r298, %r230, %r300;
	// end inline asm
	// begin inline asm
	shfl.sync.down.b32 %r286, %r287, %r298, %r230, %r300;
	// end inline asm
	mov.b64 	{%r292, %r297}, %rd438;
	// begin inline asm
	shfl.sync.down.b32 %r291, %r292, %r298, %r230, %r300;
	// end inline asm
	// begin inline asm
	shfl.sync.down.b32 %r296, %r297, %r298, %r230, %r300;
	// end inline asm
	mov.b64 	%rd55, {%r291, %r296};
	cvt.u16.u32 	%rs40, %r281;
	add.s32 	%r302, %r211, 8;
	setp.gt.s32 	%p252, %r302, %r230;
	@%p252 bra 	$L__BB5_57;
	and.b16  	%rs284, %rs369, 255;
	setp.eq.s16 	%p253, %rs284, 0;
	and.b16  	%rs285, %rs40, 255;
	setp.eq.s16 	%p254, %rs285, 0;
	or.pred  	%p255, %p253, %p254;
	@%p255 bra 	$L__BB5_56;
	min.s64 	%rd438, %rd55, %rd438;
	mov.b16 	%rs369, 1;
	bra.uni 	$L__BB5_57;
$L__BB5_56:
	setp.eq.s16 	%p256, %rs284, 0;
	selp.b16 	%rs369, %rs40, %rs369, %p256;
	selp.b64 	%rd438, %rd55, %rd438, %p256;
$L__BB5_57:
	cvt.u32.u16 	%r323, %rs369;
	and.b32  	%r304, %r323, 255;
	mov.b32 	%r320, 16;
	mov.b32 	%r322, -1;
	// begin inline asm
	shfl.sync.down.b32 %r303, %r304, %r320, %r230, %r322;
	// end inline asm
	// begin inline asm
	shfl.sync.down.b32 %r308, %r309, %r320, %r230, %r322;
	// end inline asm
	mov.b64 	{%r314, %r319}, %rd438;
	// begin inline asm
	shfl.sync.down.b32 %r313, %r314, %r320, %r230, %r322;
	// end inline asm
	// begin inline asm
	shfl.sync.down.b32 %r318, %r319, %r320, %r230, %r322;
	// end inline asm
	mov.b64 	%rd59, {%r313, %r318};
	cvt.u16.u32 	%rs43, %r303;
	add.s32 	%r324, %r211, 16;
	setp.gt.s32 	%p257, %r324, %r230;
	@%p257 bra 	$L__BB5_61;
	and.b16  	%rs288, %rs369, 255;
	setp.eq.s16 	%p258, %rs288, 0;
	and.b16  	%rs289, %rs43, 255;
	setp.eq.s16 	%p259, %rs289, 0;
	or.pred  	%p260, %p258, %p259;
	@%p260 bra 	$L__BB5_60;
	min.s64 	%rd438, %rd59, %rd438;
	mov.b16 	%rs369, 1;
	bra.uni 	$L__BB5_61;
$L__BB5_60:
	setp.eq.s16 	%p261, %rs288, 0;
	selp.b16 	%rs369, %rs43, %rs369, %p261;
	selp.b64 	%rd438, %rd59, %rd438, %p261;
$L__BB5_61:
	setp.ne.s32 	%p262, %r211, 0;
	@%p262 bra 	$L__BB5_63;
	shr.u32 	%r325, %r5, 1;
	and.b32  	%r326, %r325, 496;
	mov.u32 	%r327, _ZZN3cub18CUB_300001_SM_10006detail6reduce18DeviceReduceKernelINS2_10policy_hubIN4cuda3std3__45tupleIJblEEEyN6thrust24THRUST_300001_SM_1000_NS8cuda_cub9__find_if7functorIS9_EEE10Policy1000ENSB_12zip_iteratorINS8_IJNSD_26transform_input_iterator_tIbNSC_6detail35transform_pair_of_input_iterators_tIbNSB_6detail15normal_iteratorINSB_10device_ptrIfEEEESQ_NS7_8equal_toIfEEEENS7_10__not_fn_tINS7_10__identityEEEEENSB_17counting_iteratorIlNSB_11use_defaultESZ_SZ_EEEEEEEySF_S9_SV_EEvT0_PT3_T1_NS0_13GridEvenShareIS16_EET2_T4_E12temp_storage;
	add.s32 	%r328, %r327, %r326;
	st.shared.u8 	[%r328+8], %rs369;
	st.shared.u64 	[%r328+16], %rd438;
$L__BB5_63:
	bar.sync 	0;
	setp.ne.s32 	%p263, %r5, 0;
	@%p263 bra 	$L__BB5_122;
	setp.lt.s32 	%p264, %r4, 33;
	@%p264 bra 	$L__BB5_66;
	ld.shared.u8 	%rs292, [_ZZN3cub18CUB_300001_SM_10006detail6reduce18DeviceReduceKernelINS2_10policy_hubIN4cuda3std3__45tupleIJblEEEyN6thrust24THRUST_300001_SM_1000_NS8cuda_cub9__find_if7functorIS9_EEE10Policy1000ENSB_12zip_iteratorINS8_IJNSD_26transform_input_iterator_tIbNSC_6detail35transform_pair_of_input_iterators_tIbNSB_6detail15normal_iteratorINSB_10device_ptrIfEEEESQ_NS7_8equal_toIfEEEENS7_10__not_fn_tINS7_10__identityEEEEENSB_17counting_iteratorIlNSB_11use_defaultESZ_SZ_EEEEEEEySF_S9_SV_EEvT0_PT3_T1_NS0_13GridEvenShareIS16_EET2_T4_E12temp_storage+24];
	ld.shared.u64 	%rd377, [_ZZN3cub18CUB_300001_SM_10006detail6reduce18DeviceReduceKernelINS2_10policy_hubIN4cuda3std3__45tupleIJblEEEyN6thrust24THRUST_300001_SM_1000_NS8cuda_cub9__find_if7functorIS9_EEE10Policy1000ENSB_12zip_iteratorINS8_IJNSD_26transform_input_iterator_tIbNSC_6detail35transform_pair_of_input_iterators_tIbNSB_6detail15normal_iteratorINSB_10device_ptrIfEEEESQ_NS7_8equal_toIfEEEENS7_10__not_fn_tINS7_10__identityEEEEENSB_17counting_iteratorIlNSB_11use_defaultESZ_SZ_EEEEEEEySF_S9_SV_EEvT0_PT3_T1_NS0_13GridEvenShareIS16_EET2_T4_E12temp_storage+32];
	and.b16  	%rs293, %rs369, 255;
	setp.eq.s16 	%p265, %rs293, 0;
	setp.eq.s16 	%p266, %rs292, 0;
	min.s64 	%rd378, %rd377, %rd438;
	selp.b16 	%rs294, %rs369, 1, %p266;
	selp.b16 	%rs369, %rs292, %rs294, %p265;
	selp.b64 	%rd379, %rd438, %rd378, %p266;
	selp.b64 	%rd438, %rd377, %rd379, %p265;
$L__BB5_66:
	setp.lt.s32 	%p267, %r4, 65;
	@%p267 bra 	$L__BB5_68;
	ld.shared.u8 	%rs295, [_ZZN3cub18CUB_300001_SM_10006detail6reduce18DeviceReduceKernelINS2_10policy_hubIN4cuda3std3__45tupleIJblEEEyN6thrust24THRUST_300001_SM_1000_NS8cuda_cub9__find_if7functorIS9_EEE10Policy1000ENSB_12zip_iteratorINS8_IJNSD_26transform_input_iterator_tIbNSC_6detail35transform_pair_of_input_iterators_tIbNSB_6detail15normal_iteratorINSB_10device_ptrIfEEEESQ_NS7_8equal_toIfEEEENS7_10__not_fn_tINS7_10__identityEEEEENSB_17counting_iteratorIlNSB_11use_defaultESZ_SZ_EEEEEEEySF_S9_SV_EEvT0_PT3_T1_NS0_13GridEvenShareIS16_EET2_T4_E12temp_storage+40];
	ld.shared.u64 	%rd380, [_ZZN3cub18CUB_300001_SM_10006detail6reduce18DeviceReduceKernelINS2_10policy_hubIN4cuda3std3__45tupleIJblEEEyN6thrust24THRUST_300001_SM_1000_NS8cuda_cub9__find_if7functorIS9_EEE10Policy1000ENSB_12zip_iteratorINS8_IJNSD_26transform_input_iterator_tIbNSC_6detail35transform_pair_of_input_iterators_tIbNSB_6detail15normal_iteratorINSB_10device_ptrIfEEEESQ_NS7_8equal_toIfEEEENS7_10__not_fn_tINS7_10__identityEEEEENSB_17counting_iteratorIlNSB_11use_defaultESZ_SZ_EEEEEEEySF_S9_SV_EEvT0_PT3_T1_NS0_13GridEvenShareIS16_EET2_T4_E12temp_storage+48];
	and.b16  	%rs296, %rs369, 255;
	setp.eq.s16 	%p268, %rs296, 0;
	setp.eq.s16 	%p269, %rs295, 0;
	min.s64 	%rd381, %rd380, %rd438;
	selp.b16 	%rs297, %rs369, 1, %p269;
	selp.b16 	%rs369, %rs295, %rs297, %p268;
	selp.b64 	%rd382, %rd438, %rd381, %p269;
	selp.b64 	%rd438, %rd380, %rd382, %p268;
$L__BB5_68:
	setp.lt.s32 	%p270, %r4, 97;
	@%p270 bra 	$L__BB5_70;
	ld.shared.u8 	%rs298, [_ZZN3cub18CUB_300001_SM_10006detail6reduce18DeviceReduceKernelINS2_10policy_hubIN4cuda3std3__45tupleIJblEEEyN6thrust24THRUST_300001_SM_1000_NS8cuda_cub9__find_if7functorIS9_EEE10Policy1000ENSB_12zip_iteratorINS8_IJNSD_26transform_input_iterator_tIbNSC_6detail35transform_pair_of_input_iterators_tIbNSB_6detail15normal_iteratorINSB_10device_ptrIfEEEESQ_NS7_8equal_toIfEEEENS7_10__not_fn_tINS7_10__identityEEEEENSB_17counting_iteratorIlNSB_11use_defaultESZ_SZ_EEEEEEEySF_S9_SV_EEvT0_PT3_T1_NS0_13GridEvenShareIS16_EET2_T4_E12temp_storage+56];
	ld.shared.u64 	%rd383, [_ZZN3cub18CUB_300001_SM_10006detail6reduce18DeviceReduceKernelINS2_10policy_hubIN4cuda3std3__45tupleIJblEEEyN6thrust24THRUST_300001_SM_1000_NS8cuda_cub9__find_if7functorIS9_EEE10Policy1000ENSB_12zip_iteratorINS8_IJNSD_26transform_input_iterator_tIbNSC_6detail35transform_pair_of_input_iterators_tIbNSB_6detail15normal_iteratorINSB_10device_ptrIfEEEESQ_NS7_8equal_toIfEEEENS7_10__not_fn_tINS7_10__identityEEEEENSB_17counting_iteratorIlNSB_11use_defaultESZ_SZ_EEEEEEEySF_S9_SV_EEvT0_PT3_T1_NS0_13GridEvenShareIS16_EET2_T4_E12temp_storage+64];
	and.b16  	%rs299, %rs369, 255;
	setp.eq.s16 	%p271, %rs299, 0;
	setp.eq.s16 	%p272, %rs298, 0;
	min.s64 	%rd384, %rd383, %rd438;
	selp.b16 	%rs300, %rs369, 1, %p272;
	selp.b16 	%rs369, %rs298, %rs300, %p271;
	selp.b64 	%rd385, %rd438, %rd384, %p272;
	selp.b64 	%rd438, %rd383, %rd385, %p271;
$L__BB5_70:
	setp.lt.s32 	%p273, %r4, 129;
	@%p273 bra 	$L__BB5_72;
	ld.shared.u8 	%rs301, [_ZZN3cub18CUB_300001_SM_10006detail6reduce18DeviceReduceKernelINS2_10policy_hubIN4cuda3std3__45tupleIJblEEEyN6thrust24THRUST_300001_SM_1000_NS8cuda_cub9__find_if7functorIS9_EEE10Policy1000ENSB_12zip_iteratorINS8_IJNSD_26transform_input_iterator_tIbNSC_6detail35transform_pair_of_input_iterators_tIbNSB_6detail15normal_iteratorINSB_10device_ptrIfEEEESQ_NS7_8equal_toIfEEEENS7_10__not_fn_tINS7_10__identityEEEEENSB_17counting_iteratorIlNSB_11use_defaultESZ_SZ_EEEEEEEySF_S9_SV_EEvT0_PT3_T1_NS0_13GridEvenShareIS16_EET2_T4_E12temp_storage+72];
	ld.shared.u64 	%rd386, [_ZZN3cub18CUB_300001_SM_10006detail6reduce18DeviceReduceKernelINS2_10policy_hubIN4cuda3std3__45tupleIJblEEEyN6thrust24THRUST_300001_SM_1000_NS8cuda_cub9__find_if7functorIS9_EEE10Policy1000ENSB_12zip_iteratorINS8_IJNSD_26transform_input_iterator_tIbNSC_6detail35transform_pair_of_input_iterators_tIbNSB_6detail15normal_iteratorINSB_10device_ptrIfEEEESQ_NS7_8equal_toIfEEEENS7_10__not_fn_tINS7_10__identityEEEEENSB_17counting_iteratorIlNSB_11use_defaultESZ_SZ_EEEEEEEySF_S9_SV_EEvT0_PT3_T1_NS0_13GridEvenShareIS16_EET2_T4_E12temp_storage+80];
	and.b16  	%rs302, %rs369, 255;
	setp.eq.s16 	%p274, %rs302, 0;
	setp.eq.s16 	%p275, %rs301, 0;
	min.s64 	%rd387, %rd386, %rd438;
	selp.b16 	%rs303, %rs369, 1, %p275;
	selp.b16 	%rs369, %rs301, %rs303, %p274;
	selp.b64 	%rd388, %rd438, %rd387, %p275;
	selp.b64 	%rd438, %rd386, %rd388, %p274;
$L__BB5_72:
	setp.lt.s32 	%p276, %r4, 161;
	@%p276 bra 	$L__BB5_74;
	ld.shared.u8 	%rs304, [_ZZN3cub18CUB_300001_SM_10006detail6reduce18DeviceReduceKernelINS2_10policy_hubIN4cuda3std3__45tupleIJblEEEyN6thrust24THRUST_300001_SM_1000_NS8cuda_cub9__find_if7functorIS9_EEE10Policy1000ENSB_12zip_iteratorINS8_IJNSD_26transform_input_iterator_tIbNSC_6detail35transform_pair_of_input_iterators_tIbNSB_6detail15normal_iteratorINSB_10device_ptrIfEEEESQ_NS7_8equal_toIfEEEENS7_10__not_fn_tINS7_10__identityEEEEENSB_17counting_iteratorIlNSB_11use_defaultESZ_SZ_EEEEEEEySF_S9_SV_EEvT0_PT3_T1_NS0_13GridEvenShareIS16_EET2_T4_E12temp_storage+88];
	ld.shared.u64 	%rd389, [_ZZN3cub18CUB_300001_SM_10006detail6reduce18DeviceReduceKernelINS2_10policy_hubIN4cuda3std3__45tupleIJblEEEyN6thrust24THRUST_300001_SM_1000_NS8cuda_cub9__find_if7functorIS9_EEE10Policy1000ENSB_12zip_iteratorINS8_IJNSD_26transform_input_iterator_tIbNSC_6detail35transform_pair_of_input_iterators_tIbNSB_6detail15normal_iteratorINSB_10device_ptrIfEEEESQ_NS7_8equal_toIfEEEENS7_10__not_fn_tINS7_10__identityEEEEENSB_17counting_iteratorIlNSB_11use_defaultESZ_SZ_EEEEEEEySF_S9_SV_EEvT0_PT3_T1_NS0_13GridEvenShareIS16_EET2_T4_E12temp_storage+96];
	and.b16  	%rs305, %rs369, 255;
	setp.eq.s16 	%p277, %rs305, 0;
	setp.eq.s16 	%p278, %rs304, 0;
	min.s64 	%rd390, %rd389, %rd438;
	selp.b16 	%rs306, %rs369, 1, %p278;
	selp.b16 	%rs369, %rs304, %rs306, %p277;
	selp.b64 	%rd391, %rd438, %rd390, %p278;
	selp.b64 	%rd438, %rd389, %rd391, %p277;
$L__BB5_74:
	setp.lt.s32 	%p279, %r4, 193;
	@%p279 bra 	$L__BB5_76;
	ld.shared.u8 	%rs307, [_ZZN3cub18CUB_300001_SM_10006detail6reduce18DeviceReduceKernelINS2_10policy_hubIN4cuda3std3__45tupleIJblEEEyN6thrust24THRUST_300001_SM_1000_NS8cuda_cub9__find_if7functorIS9_EEE10Policy1000ENSB_12zip_iteratorINS8_IJNSD_26transform_input_iterator_tIbNSC_6detail35transform_pair_of_input_iterators_tIbNSB_6detail15normal_iteratorINSB_10device_ptrIfEEEESQ_NS7_8equal_toIfEEEENS7_10__not_fn_tINS7_10__identityEEEEENSB_17counting_iteratorIlNSB_11use_defaultESZ_SZ_EEEEEEEySF_S9_SV_EEvT0_PT3_T1_NS0_13GridEvenShareIS16_EET2_T4_E12temp_storage+104];
	ld.shared.u64 	%rd392, [_ZZN3cub18CUB_300001_SM_10006detail6reduce18DeviceReduceKernelINS2_10policy_hubIN4cuda3std3__45tupleIJblEEEyN6thrust24THRUST_300001_SM_1000_NS8cuda_cub9__find_if7functorIS9_EEE10Policy1000ENSB_12zip_iteratorINS8_IJNSD_26transform_input_iterator_tIbNSC_6detail35transform_pair_of_input_iterators_tIbNSB_6detail15normal_iteratorINSB_10device_ptrIfEEEESQ_NS7_8equal_toIfEEEENS7_10__not_fn_tINS7_10__identityEEEEENSB_17counting_iteratorIlNSB_11use_defaultESZ_SZ_EEEEEEEySF_S9_SV_EEvT0_PT3_T1_NS0_13GridEvenShareIS16_EET2_T4_E12temp_storage+112];
	and.b16  	%rs308, %rs369, 255;
	setp.eq.s16 	%p280, %rs308, 0;
	setp.eq.s16 	%p281, %rs307, 0;
	min.s64 	%rd393, %rd392, %rd438;
	selp.b16 	%rs309, %rs369, 1, %p281;
	selp.b16 	%rs369, %rs307, %rs309, %p280;
	selp.b64 	%rd394, %rd438, %rd393, %p281;
	selp.b64 	%rd438, %rd392, %rd394, %p280;
$L__BB5_76:
	setp.lt.s32 	%p282, %r4, 225;
	@%p282 bra 	$L__BB5_122;
	ld.shared.u8 	%rs310, [_ZZN3cub18CUB_300001_SM_10006detail6reduce18DeviceReduceKernelINS2_10policy_hubIN4cuda3std3__45tupleIJblEEEyN6thrust24THRUST_300001_SM_1000_NS8cuda_cub9__find_if7functorIS9_EEE10Policy1000ENSB_12zip_iteratorINS8_IJNSD_26transform_input_iterator_tIbNSC_6detail35transform_pair_of_input_iterators_tIbNSB_6detail15normal_iteratorINSB_10device_ptrIfEEEESQ_NS7_8equal_toIfEEEENS7_10__not_fn_tINS7_10__identityEEEEENSB_17counting_iteratorIlNSB_11use_defaultESZ_SZ_EEEEEEEySF_S9_SV_EEvT0_PT3_T1_NS0_13GridEvenShareIS16_EET2_T4_E12temp_storage+120];
	ld.shared.u64 	%rd395, [_ZZN3cub18CUB_300001_SM_10006detail6reduce18DeviceReduceKernelINS2_10policy_hubIN4cuda3std3__45tupleIJblEEEyN6thrust24THRUST_300001_SM_1000_NS8cuda_cub9__find_if7functorIS9_EEE10Policy1000ENSB_12zip_iteratorINS8_IJNSD_26transform_input_iterator_tIbNSC_6detail35transform_pair_of_input_iterators_tIbNSB_6detail15normal_iteratorINSB_10device_ptrIfEEEESQ_NS7_8equal_toIfEEEENS7_10__not_fn_tINS7_10__identityEEEEENSB_17counting_iteratorIlNSB_11use_defaultESZ_SZ_EEEEEEEySF_S9_SV_EEvT0_PT3_T1_NS0_13GridEvenShareIS16_EET2_T4_E12temp_storage+128];
	and.b16  	%rs311, %rs369, 255;
	setp.eq.s16 	%p283, %rs311, 0;
	setp.eq.s16 	%p284, %rs310, 0;
	min.s64 	%rd396, %rd395, %rd438;
	selp.b16 	%rs312, %rs369, 1, %p284;
	selp.b16 	%rs369, %rs310, %rs312, %p283;
	selp.b64 	%rd397, %rd438, %rd396, %p284;
	selp.b64 	%rd438, %rd395, %rd397, %p283;
	bra.uni 	$L__BB5_122;
$L__BB5_78:
	mov.u32 	%r26, %tid.x;
	add.s64 	%rd122, %rd4, %rd6;
	cvt.u64.u32 	%rd76, %r26;
	add.s64 	%rd123, %rd76, %rd6;
	shl.b64 	%rd124, %rd123, 2;
	add.s64 	%rd125, %rd2, %rd124;
	add.s64 	%rd126, %rd3, %rd124;
	ld.global.f32 	%f9, [%rd125];
	ld.global.f32 	%f10, [%rd126];
	setp.eq.f32 	%p2, %f9, %f10;
	add.s32 	%r49, %r26, 256;
	cvt.u64.u32 	%rd127, %r49;
	ld.global.f32 	%f11, [%rd125+1024];
	ld.global.f32 	%f13, [%rd126+1024];
	setp.eq.f32 	%p3, %f11, %f13;
	add.s32 	%r50, %r26, 512;
	cvt.u64.u32 	%rd128, %r50;
	add.s64 	%rd129, %rd122, %rd128;
	ld.global.f32 	%f15, [%rd125+2048];
	ld.global.f32 	%f16, [%rd126+2048];
	setp.eq.f32 	%p4, %f15, %f16;
	add.s64 	%rd130, %rd129, 256;
	ld.global.f32 	%f17, [%rd125+3072];
	ld.global.f32 	%f18, [%rd126+3072];
	setp.neu.f32 	%p6, %f17, %f18;
	and.pred  	%p8, %p2, %p3;
	selp.b64 	%rd131, %rd127, %rd76, %p2;
	add.s64 	%rd132, %rd122, %rd131;
	min.s64 	%rd133, %rd129, %rd132;
	and.pred  	%p9, %p8, %p4;
	selp.b64 	%rd134, %rd132, %rd133, %p4;
	selp.b64 	%rd135, %rd129, %rd134, %p8;
	min.s64 	%rd136, %rd130, %rd135;
	not.pred 	%p10, %p9;
	or.pred  	%p11, %p10, %p6;
	selp.u16 	%rs369, 1, 0, %p11;
	selp.b64 	%rd137, %rd136, %rd135, %p6;
	selp.b64 	%rd438, %rd130, %rd137, %p9;
	setp.lt.u64 	%p12, %rd7, %rd5;
	@%p12 bra 	$L__BB5_98;
	cvt.u32.u64 	%r52, %rd5;
	cvt.u32.u64 	%r53, %rd6;
	cvt.u32.u64 	%r27, %rd1;
	not.b32 	%r54, %r26;
	add.s32 	%r55, %r54, %r27;
	sub.s32 	%r56, %r55, %r52;
	sub.s32 	%r446, %r56, %r53;
	mov.b32 	%r447, 0;
	mov.u64 	%rd455, %rd6;
$L__BB5_80:
	add.s64 	%rd455, %rd455, %rd5;
	add.s64 	%rd138, %rd1, -1024;
	setp.gt.u64 	%p13, %rd455, %rd138;
	@%p13 bra 	$L__BB5_86;
	add.s64 	%rd139, %rd455, %rd76;
	shl.b64 	%rd140, %rd139, 2;
	add.s64 	%rd141, %rd2, %rd140;
	add.s64 	%rd142, %rd3, %rd140;
	add.s64 	%rd81, %rd139, %rd4;
	ld.global.f32 	%f1, [%rd141];
	ld.global.f32 	%f2, [%rd142];
	ld.global.f32 	%f3, [%rd141+1024];
	ld.global.f32 	%f4, [%rd142+1024];
	ld.global.f32 	%f5, [%rd141+2048];
	ld.global.f32 	%f6, [%rd142+2048];
	ld.global.f32 	%f7, [%rd141+3072];
	ld.global.f32 	%f8, [%rd142+3072];
	and.b16  	%rs93, %rs369, 255;
	setp.eq.s16 	%p14, %rs93, 0;
	@%p14 bra 	$L__BB5_84;
	setp.eq.f32 	%p15, %f1, %f2;
	@%p15 bra 	$L__BB5_85;
	min.s64 	%rd438, %rd81, %rd438;
	mov.b16 	%rs369, 1;
	bra.uni 	$L__BB5_85;
$L__BB5_84:
	setp.neu.f32 	%p16, %f1, %f2;
	selp.u16 	%rs369, 1, 0, %p16;
	mov.u64 	%rd438, %rd81;
$L__BB5_85:
	add.s64 	%rd143, %rd455, %rd76;
	add.s64 	%rd144, %rd143, %rd4;
	add.s64 	%rd145, %rd144, 256;
	add.s64 	%rd146, %rd144, 512;
	add.s64 	%rd147, %rd144, 768;
	setp.neu.f32 	%p17, %f7, %f8;
	setp.neu.f32 	%p18, %f5, %f6;
	setp.neu.f32 	%p19, %f3, %f4;
	cvt.u32.u64 	%r57, %rd5;
	and.b16  	%rs95, %rs369, 255;
	setp.eq.s16 	%p20, %rs95, 0;
	min.s64 	%rd148, %rd145, %rd438;
	selp.b16 	%rs96, 1, %rs369, %p19;
	selp.u16 	%rs97, 1, 0, %p19;
	selp.b16 	%rs98, %rs97, %rs96, %p20;
	and.b16  	%rs99, %rs98, 255;
	selp.b64 	%rd149, %rd148, %rd438, %p19;
	selp.b64 	%rd150, %rd145, %rd149, %p20;
	setp.eq.s16 	%p21, %rs99, 0;
	min.s64 	%rd151, %rd146, %rd150;
	selp.b16 	%rs100, 1, %rs98, %p18;
	selp.u16 	%rs101, 1, 0, %p18;
	selp.b16 	%rs102, %rs101, %rs100, %p21;
	and.b16  	%rs103, %rs102, 255;
	selp.b64 	%rd152, %rd151, %rd150, %p18;
	selp.b64 	%rd153, %rd146, %rd152, %p21;
	setp.eq.s16 	%p22, %rs103, 0;
	min.s64 	%rd154, %rd147, %rd153;
	selp.b16 	%rs104, 1, %rs102, %p17;
	selp.u16 	%rs105, 1, 0, %p17;
	selp.b16 	%rs369, %rs105, %rs104, %p22;
	selp.b64 	%rd155, %rd154, %rd153, %p17;
	selp.b64 	%rd438, %rd147, %rd155, %p22;
	sub.s64 	%rd156, %rd1, %rd455;
	setp.lt.u64 	%p23, %rd156, %rd5;
	add.s32 	%r447, %r447, 1;
	sub.s32 	%r446, %r446, %r57;
	@%p23 bra 	$L__BB5_98;
	bra.uni 	$L__BB5_80;
$L__BB5_86:
	setp.le.u64 	%p24, %rd1, %rd455;
	cvt.u32.u64 	%r58, %rd455;
	cvt.u32.u64 	%r59, %rd1;
	sub.s32 	%r60, %r59, %r58;
	setp.ge.s32 	%p25, %r26, %r60;
	or.pred  	%p26, %p24, %p25;
	@%p26 bra 	$L__BB5_98;
	cvt.u32.u64 	%r62, %rd5;
	cvt.u32.u64 	%r63, %rd6;
	not.b32 	%r64, %r26;
	add.s32 	%r33, %r64, %r27;
	add.s32 	%r65, %r62, %r63;
	sub.s32 	%r66, %r33, %r65;
	mul.lo.s32 	%r67, %r1, %r447;
	shl.b32 	%r68, %r67, 10;
	sub.s32 	%r69, %r66, %r68;
	shr.u32 	%r70, %r69, 8;
	add.s32 	%r34, %r70, 1;
	and.b32  	%r35, %r34, 7;
	setp.lt.u32 	%p27, %r69, 1792;
	mov.u32 	%r450, %r26;
	@%p27 bra 	$L__BB5_90;
	shr.u32 	%r71, %r446, 8;
	add.s32 	%r72, %r71, 1;
	and.b32  	%r73, %r72, 33554424;
	neg.s32 	%r448, %r73;
	mov.u32 	%r450, %r26;
$L__BB5_89:
	.pragma "nounroll";
	cvt.u64.u32 	%rd158, %r450;
	add.s64 	%rd159, %rd455, %rd158;
	shl.b64 	%rd160, %rd159, 2;
	add.s64 	%rd161, %rd2, %rd160;
	add.s64 	%rd162, %rd3, %rd160;
	add.s64 	%rd163, %rd159, %rd4;
	ld.global.f32 	%f19, [%rd161];
	ld.global.f32 	%f20, [%rd162];
	setp.neu.f32 	%p28, %f19, %f20;
	selp.u16 	%rs107, 1, 0, %p28;
	and.b16  	%rs108, %rs369, 255;
	setp.ne.s16 	%p30, %rs108, 0;
	and.pred  	%p31, %p30, %p28;
	min.s64 	%rd164, %rd163, %rd438;
	setp.eq.s16 	%p32, %rs108, 0;
	selp.b16 	%rs109, %rs107, %rs369, %p32;
	selp.b64 	%rd165, %rd163, %rd438, %p32;
	selp.b16 	%rs110, 1, %rs109, %p31;
	and.b16  	%rs111, %rs110, 255;
	selp.b64 	%rd166, %rd164, %rd165, %p31;
	add.s64 	%rd167, %rd163, 256;
	ld.global.f32 	%f21, [%rd161+1024];
	ld.global.f32 	%f22, [%rd162+1024];
	setp.neu.f32 	%p33, %f21, %f22;
	selp.u16 	%rs112, 1, 0, %p33;
	setp.ne.s16 	%p35, %rs111, 0;
	and.pred  	%p36, %p35, %p33;
	min.s64 	%rd168, %rd167, %rd166;
	setp.eq.s16 	%p37, %rs111, 0;
	selp.b16 	%rs113, %rs112, %rs110, %p37;
	selp.b64 	%rd169, %rd167, %rd166, %p37;
	selp.b16 	%rs114, 1, %rs113, %p36;
	and.b16  	%rs115, %rs114, 255;
	selp.b64 	%rd170, %rd168, %rd169, %p36;
	add.s64 	%rd171, %rd163, 512;
	ld.global.f32 	%f23, [%rd161+2048];
	ld.global.f32 	%f24, [%rd162+2048];
	setp.neu.f32 	%p38, %f23, %f24;
	selp.u16 	%rs116, 1, 0, %p38;
	setp.ne.s16 	%p40, %rs115, 0;
	and.pred  	%p41, %p40, %p38;
	min.s64 	%rd172, %rd171, %rd170;
	setp.eq.s16 	%p42, %rs115, 0;
	selp.b16 	%rs117, %rs116, %rs114, %p42;
	selp.b64 	%rd173, %rd171, %rd170, %p42;
	selp.b16 	%rs118, 1, %rs117, %p41;
	and.b16  	%rs119, %rs118, 255;
	selp.b64 	%rd174, %rd172, %rd173, %p41;
	add.s64 	%rd175, %rd163, 768;
	ld.global.f32 	%f25, [%rd161+3072];
	ld.global.f32 	%f26, [%rd162+3072];
	setp.neu.f32 	%p43, %f25, %f26;
	selp.u16 	%rs120, 1, 0, %p43;
	setp.ne.s16 	%p45, %rs119, 0;
	and.pred  	%p46, %p45, %p43;
	min.s64 	%rd176, %rd175, %rd174;
	setp.eq.s16 	%p47, %rs119, 0;
	selp.b16 	%rs121, %rs120, %rs118, %p47;
	selp.b64 	%rd177, %rd175, %rd174, %p47;
	selp.b16 	%rs122, 1, %rs121, %p46;
	and.b16  	%rs123, %rs122, 255;
	selp.b64 	%rd178, %rd176, %rd177, %p46;
	add.s64 	%rd179, %rd163, 1024;
	ld.global.f32 	%f27, [%rd161+4096];
	ld.global.f32 	%f28, [%rd162+4096];
	setp.neu.f32 	%p48, %f27, %f28;
	selp.u16 	%rs124, 1, 0, %p48;
	setp.ne.s16 	%p50, %rs123, 0;
	and.pred  	%p51, %p50, %p48;
	min.s64 	%rd180, %rd179, %rd178;
	setp.eq.s16 	%p52, %rs123, 0;
	selp.b16 	%rs125, %rs124, %rs122, %p52;
	selp.b64 	%rd181, %rd179, %rd178, %p52;
	selp.b16 	%rs126, 1, %rs125, %p51;
	and.b16  	%rs127, %rs126, 255;
	selp.b64 	%rd182, %rd180, %rd181, %p51;
	add.s64 	%rd183, %rd163, 1280;
	ld.global.f32 	%f29, [%rd161+5120];
	ld.global.f32 	%f30, [%rd162+5120];
	setp.neu.f32 	%p53, %f29, %f30;
	selp.u16 	%rs128, 1, 0, %p53;
	setp.ne.s16 	%p55, %rs127, 0;
	and.pred  	%p56, %p55, %p53;
	min.s64 	%rd184, %rd183, %rd182;
	setp.eq.s16 	%p57, %rs127, 0;
	selp.b16 	%rs129, %rs128, %rs126, %p57;
	selp.b64 	%rd185, %rd183, %rd182, %p57;
	selp.b16 	%rs130, 1, %rs129, %p56;
	and.b16  	%rs131, %rs130, 255;
	selp.b64 	%rd186, %rd184, %rd185, %p56;
	add.s64 	%rd187, %rd163, 1536;
	ld.global.f32 	%f31, [%rd161+6144];
	ld.global.f32 	%f32, [%rd162+6144];
	setp.neu.f32 	%p58, %f31, %f32;
	selp.u16 	%rs132, 1, 0, %p58;
	setp.ne.s16 	%p60, %rs131, 0;
	and.pred  	%p61, %p60, %p58;
	min.s64 	%rd188, %rd187, %rd186;
	setp.eq.s16 	%p62, %rs131, 0;
	selp.b16 	%rs133, %rs132, %rs130, %p62;
	selp.b64 	%rd189, %rd187, %rd186, %p62;
	selp.b16 	%rs134, 1, %rs133, %p61;
	and.b16  	%rs135, %rs134, 255;
	selp.b64 	%rd190, %rd188, %rd189, %p61;
	add.s64 	%rd191, %rd163, 1792;
	ld.global.f32 	%f33, [%rd161+7168];
	ld.global.f32 	%f34, [%rd162+7168];
	setp.neu.f32 	%p63, %f33, %f34;
	selp.u16 	%rs136, 1, 0, %p63;
	setp.ne.s16 	%p65, %rs135, 0;
	and.pred  	%p66, %p65, %p63;
	min.s64 	%rd192, %rd191, %rd190;
	setp.eq.s16 	%p67, %rs135, 0;
	selp.b16 	%rs137, %rs136, %rs134, %p67;
	selp.b64 	%rd193, %rd191, %rd190, %p67;
	selp.b16 	%rs369, 1, %rs137, %p66;
	selp.b64 	%rd438, %rd192, %rd193, %p66;
	add.s32 	%r450, %r450, 2048;
	add.s32 	%r448, %r448, 8;
	setp.ne.s32 	%p68, %r448, 0;
	@%p68 bra 	$L__BB5_89;
$L__BB5_90:
	setp.eq.s32 	%p69, %r35, 0;
	@%p69 bra 	$L__BB5_98;
	setp.lt.u32 	%p70, %r35, 4;
	@%p70 bra 	$L__BB5_93;
	cvt.u64.u32 	%rd195, %r450;
	add.s64 	%rd196, %rd455, %rd195;
	shl.b64 	%rd197, %rd196, 2;
	add.s64 	%rd198, %rd2, %rd197;
	add.s64 	%rd199, %rd3, %rd197;
	add.s64 	%rd200, %rd196, %rd4;
	ld.global.f32 	%f35, [%rd198];
	ld.global.f32 	%f36, [%rd199];
	setp.neu.f32 	%p71, %f35, %f36;
	selp.u16 	%rs139, 1, 0, %p71;
	and.b16  	%rs140, %rs369, 255;
	setp.ne.s16 	%p73, %rs140, 0;
	and.pred  	%p74, %p73, %p71;
	min.s64 	%rd201, %rd200, %rd438;
	setp.eq.s16 	%p75, %rs140, 0;
	selp.b16 	%rs141, %rs139, %rs369, %p75;
	selp.b64 	%rd202, %rd200, %rd438, %p75;
	selp.b16 	%rs142, 1, %rs141, %p74;
	and.b16  	%rs143, %rs142, 255;
	selp.b64 	%rd203, %rd201, %rd202, %p74;
	add.s32 	%r74, %r450, 256;
	cvt.u64.u32 	%rd204, %r74;
	add.s64 	%rd205, %rd455, %rd204;
	add.s64 	%rd206, %rd205, %rd4;
	ld.global.f32 	%f37, [%rd198+1024];
	ld.global.f32 	%f38, [%rd199+1024];
	setp.neu.f32 	%p76, %f37, %f38;
	selp.u16 	%rs144, 1, 0, %p76;
	setp.ne.s16 	%p78, %rs143, 0;
	and.pred  	%p79, %p78, %p76;
	min.s64 	%rd207, %rd206, %rd203;
	setp.eq.s16 	%p80, %rs143, 0;
	selp.b16 	%rs145, %rs144, %rs142, %p80;
	selp.b64 	%rd208, %rd206, %rd203, %p80;
	selp.b16 	%rs146, 1, %rs145, %p79;
	and.b16  	%rs147, %rs146, 255;
	selp.b64 	%rd209, %rd207, %rd208, %p79;
	add.s32 	%r75, %r450, 512;
	cvt.u64.u32 	%rd210, %r75;
	add.s64 	%rd211, %rd455, %rd210;
	add.s64 	%rd212, %rd211, %rd4;
	ld.global.f32 	%f39, [%rd198+2048];
	ld.global.f32 	%f40, [%rd199+2048];
	setp.neu.f32 	%p81, %f39, %f40;
	selp.u16 	%rs148, 1, 0, %p81;
	setp.ne.s16 	%p83, %rs147, 0;
	and.pred  	%p84, %p83, %p81;
	min.s64 	%rd213, %rd212, %rd209;
	setp.eq.s16 	%p85, %rs147, 0;
	selp.b16 	%rs149, %rs148, %rs146, %p85;
	selp.b64 	%rd214, %rd212, %rd209, %p85;
	selp.b16 	%rs150, 1, %rs149, %p84;
	and.b16  	%rs151, %rs150, 255;
	selp.b64 	%rd215, %rd213, %rd214, %p84;
	add.s32 	%r76, %r450, 768;
	cvt.u64.u32 	%rd216, %r76;
	add.s64 	%rd217, %rd455, %rd216;
	add.s64 	%rd218, %rd217, %rd4;
	ld.global.f32 	%f41, [%rd198+3072];
	ld.global.f32 	%f42, [%rd199+3072];
	setp.neu.f32 	%p86, %f41, %f42;
	selp.u16 	%rs152, 1, 0, %p86;
	setp.ne.s16 	%p88, %rs151, 0;
	and.pred  	%p89, %p88, %p86;
	min.s64 	%rd219, %rd218, %rd215;
	setp.eq.s16 	%p90, %rs151, 0;
	selp.b16 	%rs153, %rs152, %rs150, %p90;
	selp.b64 	%rd220, %rd218, %rd215, %p90;
	selp.b16 	%rs369, 1, %rs153, %p89;
	selp.b64 	%rd438, %rd219, %rd220, %p89;
	add.s32 	%r450, %r450, 1024;
$L__BB5_93:
	and.b32  	%r77, %r34, 3;
	setp.eq.s32 	%p91, %r77, 0;
	@%p91 bra 	$L__BB5_98;
	setp.eq.s32 	%p92, %r77, 1;
	@%p92 bra 	$L__BB5_96;
	cvt.u64.u32 	%rd222, %r450;
	add.s64 	%rd223, %rd455, %rd222;
	shl.b64 	%rd224, %rd223, 2;
	add.s64 	%rd225, %rd2, %rd224;
	add.s64 	%rd226, %rd3, %rd224;
	add.s64 	%rd227, %rd223, %rd4;
	ld.global.f32 	%f43, [%rd225];
	ld.global.f32 	%f44, [%rd226];
	setp.neu.f32 	%p93, %f43, %f44;
	selp.u16 	%rs155, 1, 0, %p93;
	and.b16  	%rs156, %rs369, 255;
	setp.ne.s16 	%p95, %rs156, 0;
	and.pred  	%p96, %p95, %p93;
	min.s64 	%rd228, %rd227, %rd438;
	setp.eq.s16 	%p97, %rs156, 0;
	selp.b16 	%rs157, %rs155, %rs369, %p97;
	selp.b64 	%rd229, %rd227, %rd438, %p97;
	selp.b16 	%rs158, 1, %rs157, %p96;
	and.b16  	%rs159, %rs158, 255;
	selp.b64 	%rd230, %rd228, %rd229, %p96;
	add.s32 	%r78, %r450, 256;
	cvt.u64.u32 	%rd231, %r78;
	add.s64 	%rd232, %rd455, %rd231;
	add.s64 	%rd233, %rd232, %rd4;
	ld.global.f32 	%f45, [%rd225+1024];
	ld.global.f32 	%f46, [%rd226+1024];
	setp.neu.f32 	%p98, %f45, %f46;
	selp.u16 	%rs160, 1, 0, %p98;
	setp.ne.s16 	%p100, %rs159, 0;
	and.pred  	%p101, %p100, %p98;
	min.s64 	%rd234, %rd233, %rd230;
	setp.eq.s16 	%p102, %rs159, 0;
	selp.b16 	%rs161, %rs160, %rs158, %p102;
	selp.b64 	%rd235, %rd233, %rd230, %p102;
	selp.b16 	%rs369, 1, %rs161, %p101;
	selp.b64 	%rd438, %rd234, %rd235, %p101;
	add.s32 	%r450, %r450, 512;
$L__BB5_96:
	and.b32  	%r79, %r33, 256;
	setp.ne.s32 	%p103, %r79, 0;
	@%p103 bra 	$L__BB5_98;
	cvt.u64.u32 	%rd236, %r450;
	add.s64 	%rd237, %rd455, %rd236;
	shl.b64 	%rd238, %rd237, 2;
	add.s64 	%rd239, %rd2, %rd238;
	add.s64 	%rd240, %rd3, %rd238;
	add.s64 	%rd241, %rd237, %rd4;
	ld.global.f32 	%f47, [%rd239];
	ld.global.f32 	%f48, [%rd240];
	setp.neu.f32 	%p104, %f47, %f48;
	selp.u16 	%rs162, 1, 0, %p104;
	and.b16  	%rs163, %rs369, 255;
	setp.ne.s16 	%p106, %rs163, 0;
	and.pred  	%p107, %p106, %p104;
	min.s64 	%rd242, %rd241, %rd438;
	setp.eq.s16 	%p108, %rs163, 0;
	selp.b16 	%rs164, %rs162, %rs369, %p108;
	selp.b64 	%rd243, %rd241, %rd438, %p108;
	selp.b16 	%rs369, 1, %rs164, %p107;
	selp.b64 	%rd438, %rd242, %rd243, %p107;
$L__BB5_98:
	// begin inline asm
	mov.u32 %r80, %laneid;
	// end inline asm
	cvt.u32.u16 	%r101, %rs369;
	and.b32  	%r82, %r101, 255;
	mov.b32 	%r98, 1;
	mov.b32 	%r99, 31;
	mov.b32 	%r100, -1;
	// begin inline asm
	shfl.sync.down.b32 %r81, %r82, %r98, %r99, %r100;
	// end inline asm
	// begin inline asm
	shfl.sync.down.b32 %r86, %r87, %r98, %r99, %r100;
	// end inline asm
	mov.b64 	{%r92, %r97}, %rd438;
	// begin inline asm
	shfl.sync.down.b32 %r91, %r92, %r98, %r99, %r100;
	// end inline asm
	// begin inline asm
	shfl.sync.down.b32 %r96, %r97, %r98, %r99, %r100;
	// end inline asm
	mov.b64 	%rd97, {%r91, %r96};
	cvt.u16.u32 	%rs76, %r81;
	setp.gt.s32 	%p109, %r80, 30;
	@%p109 bra 	$L__BB5_102;
	and.b16  	%rs165, %rs369, 255;
	setp.eq.s16 	%p110, %rs165, 0;
	and.b16  	%rs166, %rs76, 255;
	setp.eq.s16 	%p111, %rs166, 0;
	or.pred  	%p112, %p110, %p111;
	@%p112 bra 	$L__BB5_101;
	min.s64 	%rd438, %rd97, %rd438;
	mov.b16 	%rs369, 1;
	bra.uni 	$L__BB5_102;
$L__BB5_101:
	setp.eq.s16 	%p113, %rs165, 0;
	selp.b16 	%rs369, %rs76, %rs369, %p113;
	selp.b64 	%rd438, %rd97, %rd438, %p113;
$L__BB5_102:
	cvt.u32.u16 	%r122, %rs369;
	and.b32  	%r103, %r122, 255;
	mov.b32 	%r119, 2;
	mov.b32 	%r120, 31;
	mov.b32 	%r121, -1;
	// begin inline asm
	shfl.sync.down.b32 %r102, %r103, %r119, %r120, %r121;
	// end inline asm
	// begin inline asm
	shfl.sync.down.b32 %r107, %r108, %r119, %r120, %r121;
	// end inline asm
	mov.b64 	{%r113, %r118}, %rd438;
	// begin inline asm
	shfl.sync.down.b32 %r112, %r113, %r119, %r120, %r121;
	// end inline asm
	// begin inline asm
	shfl.sync.down.b32 %r117, %r118, %r119, %r120, %r121;
	// end inline asm
	mov.b64 	%rd101, {%r112, %r117};
	cvt.u16.u32 	%rs79, %r102;
	setp.gt.s32 	%p114, %r80, 29;
	@%p114 bra 	$L__BB5_106;
	and.b16  	%rs169, %rs369, 255;
	setp.eq.s16 	%p115, %rs169, 0;
	and.b16  	%rs170, %rs79, 255;
	setp.eq.s16 	%p116, %rs170, 0;
	or.pred  	%p117, %p115, %p116;
	@%p117 bra 	$L__BB5_105;
	min.s64 	%rd438, %rd101, %rd438;
	mov.b16 	%rs369, 1;
	bra.uni 	$L__BB5_106;
$L__BB5_105:
	setp.eq.s16 	%p118, %rs169, 0;
	selp.b16 	%rs369, %rs79, %rs369, %p118;
	selp.b64 	%rd438, %rd101, %rd438, %p118;
$L__BB5_106:
	cvt.u32.u16 	%r143, %rs369;
	and.b32  	%r124, %r143, 255;
	mov.b32 	%r140, 4;
	mov.b32 	%r141, 31;
	mov.b32 	%r142, -1;
	// begin inline asm
	shfl.sync.down.b32 %r123, %r124, %r140, %r141, %r142;
	// end inline asm
	// begin inline asm
	shfl.sync.down.b32 %r128, %r129, %r140, %r141, %r142;
	// end inline asm
	mov.b64 	{%r134, %r139}, %rd438;
	// begin inline asm
	shfl.sync.down.b32 %r133, %r134, %r140, %r141, %r142;
	// end inline asm
	// begin inline asm
	shfl.sync.down.b32 %r138, %r139, %r140, %r141, %r142;
	// end inline asm
	mov.b64 	%rd105, {%r133, %r138};
	cvt.u16.u32 	%rs82, %r123;
	setp.gt.s32 	%p119, %r80, 27;
	@%p119 bra 	$L__BB5_110;
	and.b16  	%rs173, %rs369, 255;
	setp.eq.s16 	%p120, %rs173, 0;
	and.b16  	%rs174, %rs82, 255;
	setp.eq.s16 	%p121, %rs174, 0;
	or.pred  	%p122, %p120, %p121;
	@%p122 bra 	$L__BB5_109;
	min.s64 	%rd438, %rd105, %rd438;
	mov.b16 	%rs369, 1;
	bra.uni 	$L__BB5_110;
$L__BB5_109:
	setp.eq.s16 	%p123, %rs173, 0;
	selp.b16 	%rs369, %rs82, %rs369, %p123;
	selp.b64 	%rd438, %rd105, %rd438, %p123;
$L__BB5_110:
	cvt.u32.u16 	%r164, %rs369;
	and.b32  	%r145, %r164, 255;
	mov.b32 	%r161, 8;
	mov.b32 	%r162, 31;
	mov.b32 	%r163, -1;
	// begin inline asm
	shfl.sync.down.b32 %r144, %r145, %r161, %r162, %r163;
	// end inline asm
	// begin inline asm
	shfl.sync.down.b32 %r149, %r150, %r161, %r162, %r163;
	// end inline asm
	mov.b64 	{%r155, %r160}, %rd438;
	// begin inline asm
	shfl.sync.down.b32 %r154, %r155, %r161, %r162, %r163;
	// end inline asm
	// begin inline asm
	shfl.sync.down.b32 %r159, %r160, %r161, %r162, %r163;
	// end inline asm
	mov.b64 	%rd109, {%r154, %r159};
	cvt.u16.u32 	%rs85, %r144;
	setp.gt.s32 	%p124, %r80, 23;
	@%p124 bra 	$L__BB5_114;
	and.b16  	%rs177, %rs369, 255;
	setp.eq.s16 	%p125, %rs177, 0;
	and.b16  	%rs178, %rs85, 255;
	setp.eq.s16 	%p126, %rs178, 0;
	or.pred  	%p127, %p125, %p126;
	@%p127 bra 	$L__BB5_113;
	min.s64 	%rd438, %rd109, %rd438;
	mov.b16 	%rs369, 1;
	bra.uni 	$L__BB5_114;
$L__BB5_113:
	setp.eq.s16 	%p128, %rs177, 0;
	selp.b16 	%rs369, %rs85, %rs369, %p128;
	selp.b64 	%rd438, %rd109, %rd438, %p128;
$L__BB5_114:
	cvt.u32.u16 	%r185, %rs369;
	and.b32  	%r166, %r185, 255;
	mov.b32 	%r182, 16;
	mov.b32 	%r183, 31;
	mov.b32 	%r184, -1;
	// begin inline asm
	shfl.sync.down.b32 %r165, %r166, %r182, %r183, %r184;
	// end inline asm
	// begin inline asm
	shfl.sync.down.b32 %r170, %r171, %r182, %r183, %r184;
	// end inline asm
	mov.b64 	{%r176, %r181}, %rd438;
	// begin inline asm
	shfl.sync.down.b32 %r175, %r176, %r182, %r183, %r184;
	// end inline asm
	// begin inline asm
	shfl.sync.down.b32 %r180, %r181, %r182, %r183, %r184;
	// end inline asm
	mov.b64 	%rd113, {%r175, %r180};
	cvt.u16.u32 	%rs88, %r165;
	setp.gt.s32 	%p129, %r80, 15;
	@%p129 bra 	$L__BB5_118;
	and.b16  	%rs181, %rs369, 255;
	setp.eq.s16 	%p130, %rs181, 0;
	and.b16  	%rs182, %rs88, 255;
	setp.eq.s16 	%p131, %rs182, 0;
	or.pred  	%p132, %p130, %p131;
	@%p132 bra 	$L__BB5_117;
	min.s64 	%rd438, %rd113, %rd438;
	mov.b16 	%rs369, 1;
	bra.uni 	$L__BB5_118;
$L__BB5_117:
	setp.eq.s16 	%p133, %rs181, 0;
	selp.b16 	%rs369, %rs88, %rs369, %p133;
	selp.b64 	%rd438, %rd113, %rd438, %p133;
$L__BB5_118:
	setp.ne.s32 	%p134, %r80, 0;
	@%p134 bra 	$L__BB5_120;
	shr.u32 	%r186, %r26, 1;
	and.b32  	%r187, %r186, 496;
	mov.u32 	%r188, _ZZN3cub18CUB_300001_SM_10006detail6reduce18DeviceReduceKernelINS2_10policy_hubIN4cuda3std3__45tupleIJblEEEyN6thrust24THRUST_300001_SM_1000_NS8cuda_cub9__find_if7functorIS9_EEE10Policy1000ENSB_12zip_iteratorINS8_IJNSD_26transform_input_iterator_tIbNSC_6detail35transform_pair_of_input_iterators_tIbNSB_6detail15normal_iteratorINSB_10device_ptrIfEEEESQ_NS7_8equal_toIfEEEENS7_10__not_fn_tINS7_10__identityEEEEENSB_17counting_iteratorIlNSB_11use_defaultESZ_SZ_EEEEEEEySF_S9_SV_EEvT0_PT3_T1_NS0_13GridEvenShareIS16_EET2_T4_E12temp_storage;
	add.s32 	%r189, %r188, %r187;
	st.shared.u8 	[%r189+8], %rs369;
	st.shared.u64 	[%r189+16], %rd438;
$L__BB5_120:
	bar.sync 	0;
	setp.ne.s32 	%p135, %r26, 0;
	@%p135 bra 	$L__BB5_122;
	ld.shared.u8 	%rs185, [_ZZN3cub18CUB_300001_SM_10006detail6reduce18DeviceReduceKernelINS2_10policy_hubIN4cuda3std3__45tupleIJblEEEyN6thrust24THRUST_300001_SM_1000_NS8cuda_cub9__find_if7functorIS9_EEE10Policy1000ENSB_12zip_iteratorINS8_IJNSD_26transform_input_iterator_tIbNSC_6detail35transform_pair_of_input_iterators_tIbNSB_6detail15normal_iteratorINSB_10device_ptrIfEEEESQ_NS7_8equal_toIfEEEENS7_10__not_fn_tINS7_10__identityEEEEENSB_17counting_iteratorIlNSB_11use_defaultESZ_SZ_EEEEEEEySF_S9_SV_EEvT0_PT3_T1_NS0_13GridEvenShareIS16_EET2_T4_E12temp_storage+24];
	ld.shared.u64 	%rd244, [_ZZN3cub18CUB_300001_SM_10006detail6reduce18DeviceReduceKernelINS2_10policy_hubIN4cuda3std3__45tupleIJblEEEyN6thrust24THRUST_300001_SM_1000_NS8cuda_cub9__find_if7functorIS9_EEE10Policy1000ENSB_12zip_iteratorINS8_IJNSD_26transform_input_iterator_tIbNSC_6detail35transform_pair_of_input_iterators_tIbNSB_6detail15normal_iteratorINSB_10device_ptrIfEEEESQ_NS7_8equal_toIfEEEENS7_10__not_fn_tINS7_10__identityEEEEENSB_17counting_iteratorIlNSB_11use_defaultESZ_SZ_EEEEEEEySF_S9_SV_EEvT0_PT3_T1_NS0_13GridEvenShareIS16_EET2_T4_E12temp_storage+32];
	and.b16  	%rs186, %rs369, 255;
	setp.eq.s16 	%p136, %rs186, 0;
	setp.eq.s16 	%p137, %rs185, 0;
	min.s64 	%rd245, %rd244, %rd438;
	selp.b16 	%rs187, %rs369, 1, %p137;
	selp.b16 	%rs188, %rs185, %rs187, %p136;
	and.b16  	%rs189, %rs188, 255;
	selp.b64 	%rd246, %rd438, %rd245, %p137;
	selp.b64 	%rd247, %rd244, %rd246, %p136;
	ld.shared.u8 	%rs190, [_ZZN3cub18CUB_300001_SM_10006detail6reduce18DeviceReduceKernelINS2_10policy_hubIN4cuda3std3__45tupleIJblEEEyN6thrust24THRUST_300001_SM_1000_NS8cuda_cub9__find_if7functorIS9_EEE10Policy1000ENSB_12zip_iteratorINS8_IJNSD_26transform_input_iterator_tIbNSC_6detail35transform_pair_of_input_iterators_tIbNSB_6detail15normal_iteratorINSB_10device_ptrIfEEEESQ_NS7_8equal_toIfEEEENS7_10__not_fn_tINS7_10__identityEEEEENSB_17counting_iteratorIlNSB_11use_defaultESZ_SZ_EEEEEEEySF_S9_SV_EEvT0_PT3_T1_NS0_13GridEvenShareIS16_EET2_T4_E12temp_storage+40];
	ld.shared.u64 	%rd248, [_ZZN3cub18CUB_300001_SM_10006detail6reduce18DeviceReduceKernelINS2_10policy_hubIN4cuda3std3__45tupleIJblEEEyN6thrust24THRUST_300001_SM_1000_NS8cuda_cub9__find_if7functorIS9_EEE10Policy1000ENSB_12zip_iteratorINS8_IJNSD_26transform_input_iterator_tIbNSC_6detail35transform_pair_of_input_iterators_tIbNSB_6detail15normal_iteratorINSB_10device_ptrIfEEEESQ_NS7_8equal_toIfEEEENS7_10__not_fn_tINS7_10__identityEEEEENSB_17counting_iteratorIlNSB_11use_defaultESZ_SZ_EEEEEEEySF_S9_SV_EEvT0_PT3_T1_NS0_13GridEvenShareIS16_EET2_T4_E12temp_storage+48];
	setp.eq.s16 	%p138, %rs189, 0;
	setp.eq.s16 	%p139, %rs190, 0;
	min.s64 	%rd249, %rd248, %rd247;
	selp.b16 	%rs191, %rs188, 1, %p139;
	selp.b16 	%rs192, %rs190, %rs191, %p138;
	and.b16  	%rs193, %rs192, 255;
	selp.b64 	%rd250, %rd247, %rd249, %p139;
	selp.b64 	%rd251, %rd248, %rd250, %p138;
	ld.shared.u8 	%rs194, [_ZZN3cub18CUB_300001_SM_10006detail6reduce18DeviceReduceKernelINS2_10policy_hubIN4cuda3std3__45tupleIJblEEEyN6thrust24THRUST_300001_SM_1000_NS8cuda_cub9__find_if7functorIS9_EEE10Policy1000ENSB_12zip_iteratorINS8_IJNSD_26transform_input_iterator_tIbNSC_6detail35transform_pair_of_input_iterators_tIbNSB_6detail15normal_iteratorINSB_10device_ptrIfEEEESQ_NS7_8equal_toIfEEEENS7_10__not_fn_tINS7_10__identityEEEEENSB_17counting_iteratorIlNSB_11use_defaultESZ_SZ_EEEEEEEySF_S9_SV_EEvT0_PT3_T1_NS0_13GridEvenShareIS16_EET2_T4_E12temp_storage+56];
	ld.shared.u64 	%rd252, [_ZZN3cub18CUB_300001_SM_10006detail6reduce18DeviceReduceKernelINS2_10policy_hubIN4cuda3std3__45tupleIJblEEEyN6thrust24THRUST_300001_SM_1000_NS8cuda_cub9__find_if7functorIS9_EEE10Policy1000ENSB_12zip_iteratorINS8_IJNSD_26transform_input_iterator_tIbNSC_6detail35transform_pair_of_input_iterators_tIbNSB_6detail15normal_iteratorINSB_10device_ptrIfEEEESQ_NS7_8equal_toIfEEEENS7_10__not_fn_tINS7_10__identityEEEEENSB_17counting_iteratorIlNSB_11use_defaultESZ_SZ_EEEEEEEySF_S9_SV_EEvT0_PT3_T1_NS0_13GridEvenShareIS16_EET2_T4_E12temp_storage+64];
	setp.eq.s16 	%p140, %rs193, 0;
	setp.eq.s16 	%p141, %rs194, 0;
	min.s64 	%rd253, %rd252, %rd251;
	selp.b16 	%rs195, %rs192, 1, %p141;
	selp.b16 	%rs196, %rs194, %rs195, %p140;
	and.b16  	%rs197, %rs196, 255;
	selp.b64 	%rd254, %rd251, %rd253, %p141;
	selp.b64 	%rd255, %rd252, %rd254, %p140;
	ld.shared.u8 	%rs198, [_ZZN3cub18CUB_300001_SM_10006detail6reduce18DeviceReduceKernelINS2_10policy_hubIN4cuda3std3__45tupleIJblEEEyN6thrust24THRUST_300001_SM_1000_NS8cuda_cub9__find_if7functorIS9_EEE10Policy1000ENSB_12zip_iteratorINS8_IJNSD_26transform_input_iterator_tIbNSC_6detail35transform_pair_of_input_iterators_tIbNSB_6detail15normal_iteratorINSB_10device_ptrIfEEEESQ_NS7_8equal_toIfEEEENS7_10__not_fn_tINS7_10__identityEEEEENSB_17counting_iteratorIlNSB_11use_defaultESZ_SZ_EEEEEEEySF_S9_SV_EEvT0_PT3_T1_NS0_13GridEvenShareIS16_EET2_T4_E12temp_storage+72];
	ld.shared.u64 	%rd256, [_ZZN3cub18CUB_300001_SM_10006detail6reduce18DeviceReduceKernelINS2_10policy_hubIN4cuda3std3__45tupleIJblEEEyN6thrust24THRUST_300001_SM_1000_NS8cuda_cub9__find_if7functorIS9_EEE10Policy1000ENSB_12zip_iteratorINS8_IJNSD_26transform_input_iterator_tIbNSC_6detail35transform_pair_of_input_iterators_tIbNSB_6detail15normal_iteratorINSB_10device_ptrIfEEEESQ_NS7_8equal_toIfEEEENS7_10__not_fn_tINS7_10__identityEEEEENSB_17counting_iteratorIlNSB_11use_defaultESZ_SZ_EEEEEEEySF_S9_SV_EEvT0_PT3_T1_NS0_13GridEvenShareIS16_EET2_T4_E12temp_storage+80];
	setp.eq.s16 	%p142, %rs197, 0;
	setp.eq.s16 	%p143, %rs198, 0;
	min.s64 	%rd257, %rd256, %rd255;
	selp.b16 	%rs199, %rs196, 1, %p143;
	selp.b16 	%rs200, %rs198, %rs199, %p142;
	and.b16  	%rs201, %rs200, 255;
	selp.b64 	%rd258, %rd255, %rd257, %p143;
	selp.b64 	%rd259, %rd256, %rd258, %p142;
	ld.shared.u8 	%rs202, [_ZZN3cub18CUB_300001_SM_10006detail6reduce18DeviceReduceKernelINS2_10policy_hubIN4cuda3std3__45tupleIJblEEEyN6thrust24THRUST_300001_SM_1000_NS8cuda_cub9__find_if7functorIS9_EEE10Policy1000ENSB_12zip_iteratorINS8_IJNSD_26transform_input_iterator_tIbNSC_6detail35transform_pair_of_input_iterators_tIbNSB_6detail15normal_iteratorINSB_10device_ptrIfEEEESQ_NS7_8equal_toIfEEEENS7_10__not_fn_tINS7_10__identityEEEEENSB_17counting_iteratorIlNSB_11use_defaultESZ_SZ_EEEEEEEySF_S9_SV_EEvT0_PT3_T1_NS0_13GridEvenShareIS16_EET2_T4_E12temp_storage+88];
	ld.shared.u64 	%rd260, [_ZZN3cub18CUB_300001_SM_10006detail6reduce18DeviceReduceKernelINS2_10policy_hubIN4cuda3std3__45tupleIJblEEEyN6thrust24THRUST_300001_SM_1000_NS8cuda_cub9__find_if7functorIS9_EEE10Policy1000ENSB_12zip_iteratorINS8_IJNSD_26transform_input_iterator_tIbNSC_6detail35transform_pair_of_input_iterators_tIbNSB_6detail15normal_iteratorINSB_10device_ptrIfEEEESQ_NS7_8equal_toIfEEEENS7_10__not_fn_tINS7_10__identityEEEEENSB_17counting_iteratorIlNSB_11use_defaultESZ_SZ_EEEEEEEySF_S9_SV_EEvT0_PT3_T1_NS0_13GridEvenShareIS16_EET2_T4_E12temp_storage+96];
	setp.eq.s16 	%p144, %rs201, 0;
	setp.eq.s16 	%p145, %rs202, 0;
	min.s64 	%rd261, %rd260, %rd259;
	selp.b16 	%rs203, %rs200, 1, %p145;
	selp.b16 	%rs204, %rs202, %rs203, %p144;
	and.b16  	%rs205, %rs204, 255;
	selp.b64 	%rd262, %rd259, %rd261, %p145;
	selp.b64 	%rd263, %rd260, %rd262, %p144;
	ld.shared.u8 	%rs206, [_ZZN3cub18CUB_300001_SM_10006detail6reduce18DeviceReduceKernelINS2_10policy_hubIN4cuda3std3__45tupleIJblEEEyN6thrust24THRUST_300001_SM_1000_NS8cuda_cub9__find_if7functorIS9_EEE10Policy1000ENSB_12zip_iteratorINS8_IJNSD_26transform_input_iterator_tIbNSC_6detail35transform_pair_of_input_iterators_tIbNSB_6detail15normal_iteratorINSB_10device_ptrIfEEEESQ_NS7_8equal_toIfEEEENS7_10__not_fn_tINS7_10__identityEEEEENSB_17counting_iteratorIlNSB_11use_defaultESZ_SZ_EEEEEEEySF_S9_SV_EEvT0_PT3_T1_NS0_13GridEvenShareIS16_EET2_T4_E12temp_storage+104];
	ld.shared.u64 	%rd264, [_ZZN3cub18CUB_300001_SM_10006detail6reduce18DeviceReduceKernelINS2_10policy_hubIN4cuda3std3__45tupleIJblEEEyN6thrust24THRUST_300001_SM_1000_NS8cuda_cub9__find_if7functorIS9_EEE10Policy1000ENSB_12zip_iteratorINS8_IJNSD_26transform_input_iterator_tIbNSC_6detail35transform_pair_of_input_iterators_tIbNSB_6detail15normal_iteratorINSB_10device_ptrIfEEEESQ_NS7_8equal_toIfEEEENS7_10__not_fn_tINS7_10__identityEEEEENSB_17counting_iteratorIlNSB_11use_defaultESZ_SZ_EEEEEEEySF_S9_SV_EEvT0_PT3_T1_NS0_13GridEvenShareIS16_EET2_T4_E12temp_storage+112];
	setp.eq.s16 	%p146, %rs205, 0;
	setp.eq.s16 	%p147, %rs206, 0;
	min.s64 	%rd265, %rd264, %rd263;
	selp.b16 	%rs207, %rs204, 1, %p147;
	selp.b16 	%rs208, %rs206, %rs207, %p146;
	and.b16  	%rs209, %rs208, 255;
	selp.b64 	%rd266, %rd263, %rd265, %p147;
	selp.b64 	%rd267, %rd264, %rd266, %p146;
	ld.shared.u8 	%rs210, [_ZZN3cub18CUB_300001_SM_10006detail6reduce18DeviceReduceKernelINS2_10policy_hubIN4cuda3std3__45tupleIJblEEEyN6thrust24THRUST_300001_SM_1000_NS8cuda_cub9__find_if7functorIS9_EEE10Policy1000ENSB_12zip_iteratorINS8_IJNSD_26transform_input_iterator_tIbNSC_6detail35transform_pair_of_input_iterators_tIbNSB_6detail15normal_iteratorINSB_10device_ptrIfEEEESQ_NS7_8equal_toIfEEEENS7_10__not_fn_tINS7_10__identityEEEEENSB_17counting_iteratorIlNSB_11use_defaultESZ_SZ_EEEEEEEySF_S9_SV_EEvT0_PT3_T1_NS0_13GridEvenShareIS16_EET2_T4_E12temp_storage+120];
	ld.shared.u64 	%rd268, [_ZZN3cub18CUB_300001_SM_10006detail6reduce18DeviceReduceKernelINS2_10policy_hubIN4cuda3std3__45tupleIJblEEEyN6thrust24THRUST_300001_SM_1000_NS8cuda_cub9__find_if7functorIS9_EEE10Policy1000ENSB_12zip_iteratorINS8_IJNSD_26transform_input_iterator_tIbNSC_6detail35transform_pair_of_input_iterators_tIbNSB_6detail15normal_iteratorINSB_10device_ptrIfEEEESQ_NS7_8equal_toIfEEEENS7_10__not_fn_tINS7_10__identityEEEEENSB_17counting_iteratorIlNSB_11use_defaultESZ_SZ_EEEEEEEySF_S9_SV_EEvT0_PT3_T1_NS0_13GridEvenShareIS16_EET2_T4_E12temp_storage+128];
	setp.eq.s16 	%p148, %rs209, 0;
	setp.eq.s16 	%p149, %rs210, 0;
	min.s64 	%rd269, %rd268, %rd267;
	selp.b16 	%rs211, %rs208, 1, %p149;
	selp.b16 	%rs369, %rs210, %rs211, %p148;
	selp.b64 	%rd270, %rd267, %rd269, %p149;
	selp.b64 	%rd438, %rd268, %rd270, %p148;
$L__BB5_122:
	mov.u32 	%r439, %tid.x;
	setp.ne.s32 	%p326, %r439, 0;
	@%p326 bra 	$L__BB5_124;
	ld.param.u64 	%rd428, [_ZN3cub18CUB_300001_SM_10006detail6reduce18DeviceReduceKernelINS2_10policy_hubIN4cuda3std3__45tupleIJblEEEyN6thrust24THRUST_300001_SM_1000_NS8cuda_cub9__find_if7functorIS9_EEE10Policy1000ENSB_12zip_iteratorINS8_IJNSD_26transform_input_iterator_tIbNSC_6detail35transform_pair_of_input_iterators_tIbNSB_6detail15normal_iteratorINSB_10device_ptrIfEEEESQ_NS7_8equal_toIfEEEENS7_10__not_fn_tINS7_10__identityEEEEENSB_17counting_iteratorIlNSB_11use_defaultESZ_SZ_EEEEEEEySF_S9_SV_EEvT0_PT3_T1_NS0_13GridEvenShareIS16_EET2_T4__param_1];
	cvta.to.global.u64 	%rd425, %rd428;
	mul.wide.u32 	%rd426, %r2, 16;
	add.s64 	%rd427, %rd425, %rd426;
	st.global.u8 	[%rd427], %rs369;
	st.global.u64 	[%rd427+8], %rd438;
$L__BB5_124:
	ret;

}
	// .globl	_ZN3cub18CUB_300001_SM_10006detail6reduce28DeviceReduceSingleTileKernelINS2_10policy_hubIN4cuda3std3__45tupleIJblEEEyN6thrust24THRUST_300001_SM_1000_NS8cuda_cub9__find_if7functorIS9_EEE10Policy1000EPS9_SI_iSF_S9_S9_NS7_10__identityEEEvT0_T1_T2_T3_T4_T6_
.visible .entry _ZN3cub18CUB_300001_SM_10006detail6reduce28DeviceReduceSingleTileKernelINS2_10policy_hubIN4cuda3std3__45tupleIJblEEEyN6thrust24THRUST_300001_SM_1000_NS8cuda_cub9__find_if7functorIS9_EEE10Policy1000EPS9_SI_iSF_S9_S9_NS7_10__identityEEEvT0_T1_T2_T3_T4_T6_(
	.param .u64 .ptr .align 1 _ZN3cub18CUB_300001_SM_10006detail6reduce28DeviceReduceSingleTileKernelINS2_10policy_hubIN4cuda3std3__45tupleIJblEEEyN6thrust24THRUST_300001_SM_1000_NS8cuda_cub9__find_if7functorIS9_EEE10Policy1000EPS9_SI_iSF_S9_S9_NS7_10__identityEEEvT0_T1_T2_T3_T4_T6__param_0,
	.param .u64 .ptr .align 1 _ZN3cub18CUB_300001_SM_10006detail6reduce28DeviceReduceSingleTileKernelINS2_10policy_hubIN4cuda3std3__45tupleIJblEEEyN6thrust24THRUST_300001_SM_1000_NS8cuda_cub9__find_if7functorIS9_EEE10Policy1000EPS9_SI_iSF_S9_S9_NS7_10__identityEEEvT0_T1_T2_T3_T4_T6__param_1,
	.param .u32 _ZN3cub18CUB_300001_SM_10006detail6reduce28DeviceReduceSingleTileKernelINS2_10policy_hubIN4cuda3std3__45tupleIJblEEEyN6thrust24THRUST_300001_SM_1000_NS8cuda_cub9__find_if7functorIS9_EEE10Policy1000EPS9_SI_iSF_S9_S9_NS7_10__identityEEEvT0_T1_T2_T3_T4_T6__param_2,
	.param .align 1 .b8 _ZN3cub18CUB_300001_SM_10006detail6reduce28DeviceReduceSingleTileKernelINS2_10policy_hubIN4cuda3std3__45tupleIJblEEEyN6thrust24THRUST_300001_SM_1000_NS8cuda_cub9__find_if7functorIS9_EEE10Policy1000EPS9_SI_iSF_S9_S9_NS7_10__identityEEEvT0_T1_T2_T3_T4_T6__param_3[1],
	.param .align 8 .b8 _ZN3cub18CUB_300001_SM_10006detail6reduce28DeviceReduceSingleTileKernelINS2_10policy_hubIN4cuda3std3__45tupleIJblEEEyN6thrust24THRUST_300001_SM_1000_NS8cuda_cub9__find_if7functorIS9_EEE10Policy1000EPS9_SI_iSF_S9_S9_NS7_10__identityEEEvT0_T1_T2_T3_T4_T6__param_4[16],
	.param .align 1 .b8 _ZN3cub18CUB_300001_SM_10006detail6reduce28DeviceReduceSingleTileKernelINS2_10policy_hubIN4cuda3std3__45tupleIJblEEEyN6thrust24THRUST_300001_SM_1000_NS8cuda_cub9__find_if7functorIS9_EEE10Policy1000EPS9_SI_iSF_S9_S9_NS7_10__identityEEEvT0_T1_T2_T3_T4_T6__param_5[1]
)
.maxntid 256
.minnctapersm 1
{
	.reg .pred 	%p<188>;
	.reg .b16 	%rs<340>;
	.reg .b32 	%r<406>;
	.reg .b64 	%rd<359>;
	// demoted variable
	.shared .align 8 .b8 _ZZN3cub18CUB_300001_SM_10006detail6reduce28DeviceReduceSingleTileKernelINS2_10policy_hubIN4cuda3std3__45tupleIJblEEEyN6thrust24THRUST_300001_SM_1000_NS8cuda_cub9__find_if7functorIS9_EEE10Policy1000EPS9_SI_iSF_S9_S9_NS7_10__identityEEEvT0_T1_T2_T3_T4_T6_E12temp_storage[152];
	ld.param.u64 	%rd106, [_ZN3cub18CUB_300001_SM_10006detail6reduce28DeviceReduceSingleTileKernelINS2_10policy_hubIN4cuda3std3__45tupleIJblEEEyN6thrust24THRUST_300001_SM_1000_NS8cuda_cub9__find_if7functorIS9_EEE10Policy1000EPS9_SI_iSF_S9_S9_NS7_10__identityEEEvT0_T1_T2_T3_T4_T6__param_4+8];
	ld.param.u64 	%rd105, [_ZN3cub18CUB_300001_SM_10006detail6reduce28DeviceReduceSingleTileKernelINS2_10policy_hubIN4cuda3std3__45tupleIJblEEEyN6thrust24THRUST_300001_SM_1000_NS8cuda_cub9__find_if7functorIS9_EEE10Policy1000EPS9_SI_iSF_S9_S9_NS7_10__identityEEEvT0_T1_T2_T3_T4_T6__param_0];
	ld.param.u64 	%rd107, [_ZN3cub18CUB_300001_SM_10006detail6reduce28DeviceReduceSingleTileKernelINS2_10policy_hubIN4cuda3std3__45tupleIJblEEEyN6thrust24THRUST_300001_SM_1000_NS8cuda_cub9__find_if7functorIS9_EEE10Policy1000EPS9_SI_iSF_S9_S9_NS7_10__identityEEEvT0_T1_T2_T3_T4_T6__param_1];
	ld.param.u32 	%r38, [_ZN3cub18CUB_300001_SM_10006detail6reduce28DeviceReduceSingleTileKernelINS2_10policy_hubIN4cuda3std3__45tupleIJblEEEyN6thrust24THRUST_300001_SM_1000_NS8cuda_cub9__find_if7functorIS9_EEE10Policy1000EPS9_SI_iSF_S9_S9_NS7_10__identityEEEvT0_T1_T2_T3_T4_T6__param_2];
	ld.param.u8 	%rs82, [_ZN3cub18CUB_300001_SM_10006detail6reduce28DeviceReduceSingleTileKernelINS2_10policy_hubIN4cuda3std3__45tupleIJblEEEyN6thrust24THRUST_300001_SM_1000_NS8cuda_cub9__find_if7functorIS9_EEE10Policy1000EPS9_SI_iSF_S9_S9_NS7_10__identityEEEvT0_T1_T2_T3_T4_T6__param_4];
	cvta.to.global.u64 	%rd1, %rd107;
	setp.ne.s32 	%p1, %r38, 0;
	@%p1 bra 	$L__BB6_3;
	mov.u32 	%r392, %tid.x;
	setp.ne.s32 	%p187, %r392, 0;
	@%p187 bra 	$L__BB6_112;
	st.global.u8 	[%rd1], %rs82;
	st.global.u64 	[%rd1+8], %rd106;
	bra.uni 	$L__BB6_112;
$L__BB6_3:
	setp.gt.s32 	%p2, %r38, 1023;
	@%p2 bra 	$L__BB6_74;
	mov.u32 	%r1, %tid.x;
	setp.ge.s32 	%p77, %r1, %r38;
	mov.b16 	%rs311, 0;
	mov.b64 	%rd329, 0;
	mov.u32 	%r396, %r1;
	@%p77 bra 	$L__BB6_6;
	mul.wide.u32 	%rd234, %r1, 16;
	add.s64 	%rd231, %rd105, %rd234;
	// begin inline asm
	ld.global.nc.u64 %rd230, [%rd231];
	// end inline asm
	add.s64 	%rd233, %rd231, 8;
	// begin inline asm
	ld.global.nc.u64 %rd329, [%rd233];
	// end inline asm
	cvt.u16.u64 	%rs311, %rd230;
	add.s32 	%r396, %r1, 256;
$L__BB6_6:
	setp.ge.s32 	%p78, %r396, %r38;
	@%p78 bra 	$L__BB6_12;
	not.b32 	%r158, %r396;
	add.s32 	%r4, %r38, %r158;
	and.b32  	%r159, %r4, 768;
	setp.eq.s32 	%p79, %r159, 768;
	@%p79 bra 	$L__BB6_10;
	mul.wide.u32 	%rd236, %r396, 16;
	add.s64 	%rd323, %rd105, %rd236;
	shr.u32 	%r160, %r4, 8;
	add.s32 	%r161, %r160, 1;
	and.b32  	%r162, %r161, 3;
	neg.s32 	%r394, %r162;
$L__BB6_9:
	.pragma "nounroll";
	// begin inline asm
	ld.global.nc.u64 %rd237, [%rd323];
	// end inline asm
	add.s64 	%rd240, %rd323, 8;
	// begin inline asm
	ld.global.nc.u64 %rd239, [%rd240];
	// end inline asm
	cvt.u16.u64 	%rs190, %rd237;
	and.b16  	%rs191, %rs190, 255;
	and.b16  	%rs192, %rs311, 255;
	setp.eq.s16 	%p80, %rs192, 0;
	setp.eq.s16 	%p81, %rs191, 0;
	min.s64 	%rd241, %rd239, %rd329;
	selp.b64 	%rd242, %rd329, %rd241, %p81;
	selp.b64 	%rd329, %rd239, %rd242, %p80;
	selp.b16 	%rs193, %rs311, 1, %p81;
	selp.b16 	%rs311, %rs190, %rs193, %p80;
	add.s32 	%r396, %r396, 256;
	add.s64 	%rd323, %rd323, 4096;
	add.s32 	%r394, %r394, 1;
	setp.ne.s32 	%p82, %r394, 0;
	@%p82 bra 	$L__BB6_9;
$L__BB6_10:
	setp.lt.u32 	%p83, %r4, 768;
	@%p83 bra 	$L__BB6_12;
$L__BB6_11:
	mul.wide.s32 	%rd259, %r396, 16;
	add.s64 	%rd244, %rd105, %rd259;
	// begin inline asm
	ld.global.nc.u64 %rd243, [%rd244];
	// end inline asm
	add.s64 	%rd246, %rd244, 8;
	// begin inline asm
	ld.global.nc.u64 %rd245, [%rd246];
	// end inline asm
	cvt.u16.u64 	%rs194, %rd243;
	and.b16  	%rs195, %rs194, 255;
	and.b16  	%rs196, %rs311, 255;
	setp.eq.s16 	%p84, %rs196, 0;
	setp.eq.s16 	%p85, %rs195, 0;
	min.s64 	%rd260, %rd245, %rd329;
	selp.b64 	%rd261, %rd329, %rd260, %p85;
	selp.b64 	%rd262, %rd245, %rd261, %p84;
	selp.b16 	%rs197, %rs311, 1, %p85;
	selp.b16 	%rs198, %rs194, %rs197, %p84;
	and.b16  	%rs199, %rs198, 255;
	add.s64 	%rd248, %rd244, 4096;
	// begin inline asm
	ld.global.nc.u64 %rd247, [%rd248];
	// end inline asm
	add.s64 	%rd250, %rd244, 4104;
	// begin inline asm
	ld.global.nc.u64 %rd249, [%rd250];
	// end inline asm
	cvt.u16.u64 	%rs200, %rd247;
	and.b16  	%rs201, %rs200, 255;
	setp.eq.s16 	%p86, %rs199, 0;
	setp.eq.s16 	%p87, %rs201, 0;
	min.s64 	%rd263, %rd249, %rd262;
	selp.b64 	%rd264, %rd262, %rd263, %p87;
	selp.b64 	%rd265, %rd249, %rd264, %p86;
	selp.b16 	%rs202, %rs198, 1, %p87;
	selp.b16 	%rs203, %rs200, %rs202, %p86;
	and.b16  	%rs204, %rs203, 255;
	add.s64 	%rd252, %rd244, 8192;
	// begin inline asm
	ld.global.nc.u64 %rd251, [%rd252];
	// end inline asm
	add.s64 	%rd254, %rd244, 8200;
	// begin inline asm
	ld.global.nc.u64 %rd253, [%rd254];
	// end inline asm
	cvt.u16.u64 	%rs205, %rd251;
	and.b16  	%rs206, %rs205, 255;
	setp.eq.s16 	%p88, %rs204, 0;
	setp.eq.s16 	%p89, %rs206, 0;
	min.s64 	%rd266, %rd253, %rd265;
	selp.b64 	%rd267, %rd265, %rd266, %p89;
	selp.b64 	%rd268, %rd253, %rd267, %p88;
	selp.b16 	%rs207, %rs203, 1, %p89;
	selp.b16 	%rs208, %rs205, %rs207, %p88;
	and.b16  	%rs209, %rs208, 255;
	add.s64 	%rd256, %rd244, 12288;
	// begin inline asm
	ld.global.nc.u64 %rd255, [%rd256];
	// end inline asm
	add.s64 	%rd258, %rd244, 12296;
	// begin inline asm
	ld.global.nc.u64 %rd257, [%rd258];
	// end inline asm
	cvt.u16.u64 	%rs210, %rd255;
	and.b16  	%rs211, %rs210, 255;
	setp.eq.s16 	%p90, %rs209, 0;
	setp.eq.s16 	%p91, %rs211, 0;
	min.s64 	%rd269, %rd257, %rd268;
	selp.b64 	%rd270, %rd268, %rd269, %p91;
	selp.b64 	%rd329, %rd257, %rd270, %p90;
	selp.b16 	%rs212, %rs208, 1, %p91;
	selp.b16 	%rs311, %rs210, %rs212, %p90;
	add.s32 	%r396, %r396, 1024;
	setp.lt.s32 	%p92, %r396, %r38;
	@%p92 bra 	$L__BB6_11;
$L__BB6_12:
	setp.lt.s32 	%p93, %r38, 256;
	@%p93 bra 	$L__BB6_37;
	// begin inline asm
	mov.u32 %r281, %laneid;
	// end inline asm
	cvt.u32.u16 	%r302, %rs311;
	and.b32  	%r283, %r302, 255;
	mov.b32 	%r299, 1;
	mov.b32 	%r300, 31;
	mov.b32 	%r301, -1;
	// begin inline asm
	shfl.sync.down.b32 %r282, %r283, %r299, %r300, %r301;
	// end inline asm
	// begin inline asm
	shfl.sync.down.b32 %r287, %r288, %r299, %r300, %r301;
	// end inline asm
	mov.b64 	{%r293, %r298}, %rd329;
	// begin inline asm
	shfl.sync.down.b32 %r292, %r293, %r299, %r300, %r301;
	// end inline asm
	// begin inline asm
	shfl.sync.down.b32 %r297, %r298, %r299, %r300, %r301;
	// end inline asm
	mov.b64 	%rd14, {%r292, %r297};
	cvt.u16.u32 	%rs10, %r282;
	setp.gt.s32 	%p143, %r281, 30;
	@%p143 bra 	$L__BB6_17;
	and.b16  	%rs254, %rs311, 255;
	setp.eq.s16 	%p144, %rs254, 0;
	and.b16  	%rs255, %rs10, 255;
	setp.eq.s16 	%p145, %rs255, 0;
	or.pred  	%p146, %p144, %p145;
	@%p146 bra 	$L__BB6_16;
	min.s64 	%rd329, %rd14, %rd329;
	mov.b16 	%rs311, 1;
	bra.uni 	$L__BB6_17;
$L__BB6_16:
	setp.eq.s16 	%p147, %rs254, 0;
	selp.b64 	%rd329, %rd14, %rd329, %p147;
	selp.b16 	%rs311, %rs10, %rs311, %p147;
$L__BB6_17:
	cvt.u32.u16 	%r323, %rs311;
	and.b32  	%r304, %r323, 255;
	mov.b32 	%r320, 2;
	mov.b32 	%r321, 31;
	mov.b32 	%r322, -1;
	// begin inline asm
	shfl.sync.down.b32 %r303, %r304, %r320, %r321, %r322;
	// end inline asm
	// begin inline asm
	shfl.sync.down.b32 %r308, %r309, %r320, %r321, %r322;
	// end inline asm
	mov.b64 	{%r314, %r319}, %rd329;
	// begin inline asm
	shfl.sync.down.b32 %r313, %r314, %r320, %r321, %r322;
	// end inline asm
	// begin inline asm
	shfl.sync.down.b32 %r318, %r319, %r320, %r321, %r322;
	// end inline asm
	mov.b64 	%rd18, {%r313, %r318};
	cvt.u16.u32 	%rs13, %r303;
	setp.gt.s32 	%p148, %r281, 29;
	@%p148 bra 	$L__BB6_21;
	and.b16  	%rs258, %rs311, 255;
	setp.eq.s16 	%p149, %rs258, 0;
	and.b16  	%rs259, %rs13, 255;
	setp.eq.s16 	%p150, %rs259, 0;
	or.pred  	%p151, %p149, %p150;
	@%p151 bra 	$L__BB6_20;
	min.s64 	%rd329, %rd18, %rd329;
	mov.b16 	%rs311, 1;
	bra.uni 	$L__BB6_21;
$L__BB6_20:
	setp.eq.s16 	%p152, %rs258, 0;
	selp.b64 	%rd329, %rd18, %rd329, %p152;
	selp.b16 	%rs311, %rs13, %rs311, %p152;
$L__BB6_21:
	cvt.u32.u16 	%r344, %rs311;
	and.b32  	%r325, %r344, 255;
	mov.b32 	%r341, 4;
	mov.b32 	%r342, 31;
	mov.b32 	%r343, -1;
	// begin inline asm
	shfl.sync.down.b32 %r324, %r325, %r341, %r342, %r343;
	// end inline asm
	// begin inline asm
	shfl.sync.down.b32 %r329, %r330, %r341, %r342, %r343;
	// end inline asm
	mov.b64 	{%r335, %r340}, %rd329;
	// begin inline asm
	shfl.sync.down.b32 %r334, %r335, %r341, %r342, %r343;
	// end inline asm
	// begin inline asm
	shfl.sync.down.b32 %r339, %r340, %r341, %r342, %r343;
	// end inline asm
	mov.b64 	%rd22, {%r334, %r339};
	cvt.u16.u32 	%rs16, %r324;
	setp.gt.s32 	%p153, %r281, 27;
	@%p153 bra 	$L__BB6_25;
	and.b16  	%rs262, %rs311, 255;
	setp.eq.s16 	%p154, %rs262, 0;
	and.b16  	%rs263, %rs16, 255;
	setp.eq.s16 	%p155, %rs263, 0;
	or.pred  	%p156, %p154, %p155;
	@%p156 bra 	$L__BB6_24;
	min.s64 	%rd329, %rd22, %rd329;
	mov.b16 	%rs311, 1;
	bra.uni 	$L__BB6_25;
$L__BB6_24:
	setp.eq.s16 	%p157, %rs262, 0;
	selp.b64 	%rd329, %rd22, %rd329, %p157;
	selp.b16 	%rs311, %rs16, %rs311, %p157;
$L__BB6_25:
	cvt.u32.u16 	%r365, %rs311;
	and.b32  	%r346, %r365, 255;
	mov.b32 	%r362, 8;
	mov.b32 	%r363, 31;
	mov.b32 	%r364, -1;
	// begin inline asm
	shfl.sync.down.b32 %r345, %r346, %r362, %r363, %r364;
	// end inline asm
	// begin inline asm
	shfl.sync.down.b32 %r350, %r351, %r362, %r363, %r364;
	// end inline asm
	mov.b64 	{%r356, %r361}, %rd329;
	// begin inline asm
	shfl.sync.down.b32 %r355, %r356, %r362, %r363, %r364;
	// end inline asm
	// begin inline asm
	shfl.sync.down.b32 %r360, %r361, %r362, %r363, %r364;
	// end inline asm
	mov.b64 	%rd26, {%r355, %r360};
	cvt.u16.u32 	%rs19, %r345;
	setp.gt.s32 	%p158, %r281, 23;
	@%p158 bra 	$L__BB6_29;
	and.b16  	%rs266, %rs311, 255;
	setp.eq.s16 	%p159, %rs266, 0;
	and.b16  	%rs267, %rs19, 255;
	setp.eq.s16 	%p160, %rs267, 0;
	or.pred  	%p161, %p159, %p160;
	@%p161 bra 	$L__BB6_28;
	min.s64 	%rd329, %rd26, %rd329;
	mov.b16 	%rs311, 1;
	bra.uni 	$L__BB6_29;
$L__BB6_28:
	setp.eq.s16 	%p162, %rs266, 0;
	selp.b64 	%rd329, %rd26, %rd329, %p162;
	selp.b16 	%rs311, %rs19, %rs311, %p162;
$L__BB6_29:
	cvt.u32.u16 	%r386, %rs311;
	and.b32  	%r367, %r386, 255;
	mov.b32 	%r383, 16;
	mov.b32 	%r384, 31;
	mov.b32 	%r385, -1;
	// begin inline asm
	shfl.sync.down.b32 %r366, %r367, %r383, %r384, %r385;
	// end inline asm
	// begin inline asm
	shfl.sync.down.b32 %r371, %r372, %r383, %r384, %r385;
	// end inline asm
	mov.b64 	{%r377, %r382}, %rd329;
	// begin inline asm
	shfl.sync.down.b32 %r376, %r377, %r383, %r384, %r385;
	// end inline asm
	// begin inline asm
	shfl.sync.down.b32 %r381, %r382, %r383, %r384, %r385;
	// end inline asm
	mov.b64 	%rd30, {%r376, %r381};
	cvt.u16.u32 	%rs22, %r366;
	setp.gt.s32 	%p163, %r281, 15;
	@%p163 bra 	$L__BB6_33;
	and.b16  	%rs270, %rs311, 255;
	setp.eq.s16 	%p164, %rs270, 0;
	and.b16  	%rs271, %rs22, 255;
	setp.eq.s16 	%p165, %rs271, 0;
	or.pred  	%p166, %p164, %p165;
	@%p166 bra 	$L__BB6_32;
	min.s64 	%rd329, %rd30, %rd329;
	mov.b16 	%rs311, 1;
	bra.uni 	$L__BB6_33;
$L__BB6_32:
	setp.eq.s16 	%p167, %rs270, 0;
	selp.b64 	%rd329, %rd30, %rd329, %p167;
	selp.b16 	%rs311, %rs22, %rs311, %p167;
$L__BB6_33:
	setp.ne.s32 	%p168, %r281, 0;
	@%p168 bra 	$L__BB6_35;
	shr.u32 	%r387, %r1, 1;
	and.b32  	%r388, %r387, 496;
	mov.u32 	%r389, _ZZN3cub18CUB_300001_SM_10006detail6reduce28DeviceReduceSingleTileKernelINS2_10policy_hubIN4cuda3std3__45tupleIJblEEEyN6thrust24THRUST_300001_SM_1000_NS8cuda_cub9__find_if7functorIS9_EEE10Policy1000EPS9_SI_iSF_S9_S9_NS7_10__identityEEEvT0_T1_T2_T3_T4_T6_E12temp_storage;
	add.s32 	%r390, %r389, %r388;
	st.shared.u8 	[%r390+8], %rs311;
	st.shared.u64 	[%r390+16], %rd329;
$L__BB6_35:
	bar.sync 	0;
	setp.ne.s32 	%p169, %r1, 0;
	@%p169 bra 	$L__BB6_110;
	ld.shared.u8 	%rs274, [_ZZN3cub18CUB_300001_SM_10006detail6reduce28DeviceReduceSingleTileKernelINS2_10policy_hubIN4cuda3std3__45tupleIJblEEEyN6thrust24THRUST_300001_SM_1000_NS8cuda_cub9__find_if7functorIS9_EEE10Policy1000EPS9_SI_iSF_S9_S9_NS7_10__identityEEEvT0_T1_T2_T3_T4_T6_E12temp_storage+24];
	ld.shared.u64 	%rd292, [_ZZN3cub18CUB_300001_SM_10006detail6reduce28DeviceReduceSingleTileKernelINS2_10policy_hubIN4cuda3std3__45tupleIJblEEEyN6thrust24THRUST_300001_SM_1000_NS8cuda_cub9__find_if7functorIS9_EEE10Policy1000EPS9_SI_iSF_S9_S9_NS7_10__identityEEEvT0_T1_T2_T3_T4_T6_E12temp_storage+32];
	and.b16  	%rs275, %rs311, 255;
	setp.eq.s16 	%p170, %rs275, 0;
	setp.eq.s16 	%p171, %rs274, 0;
	min.s64 	%rd293, %rd292, %rd329;
	selp.b64 	%rd294, %rd329, %rd293, %p171;
	selp.b64 	%rd295, %rd292, %rd294, %p170;
	selp.b16 	%rs276, %rs311, 1, %p171;
	selp.b16 	%rs277, %rs274, %rs276, %p170;
	and.b16  	%rs278, %rs277, 255;
	ld.shared.u8 	%rs279, [_ZZN3cub18CUB_300001_SM_10006detail6reduce28DeviceReduceSingleTileKernelINS2_10policy_hubIN4cuda3std3__45tupleIJblEEEyN6thrust24THRUST_300001_SM_1000_NS8cuda_cub9__find_if7functorIS9_EEE10Policy1000EPS9_SI_iSF_S9_S9_NS7_10__identityEEEvT0_T1_T2_T3_T4_T6_E12temp_storage+40];
	ld.shared.u64 	%rd296, [_ZZN3cub18CUB_300001_SM_10006detail6reduce28DeviceReduceSingleTileKernelINS2_10policy_hubIN4cuda3std3__45tupleIJblEEEyN6thrust24THRUST_300001_SM_1000_NS8cuda_cub9__find_if7functorIS9_EEE10Policy1000EPS9_SI_iSF_S9_S9_NS7_10__identityEEEvT0_T1_T2_T3_T4_T6_E12temp_storage+48];
	setp.eq.s16 	%p172, %rs278, 0;
	setp.eq.s16 	%p173, %rs279, 0;
	min.s64 	%rd297, %rd296, %rd295;
	selp.b64 	%rd298, %rd295, %rd297, %p173;
	selp.b64 	%rd299, %rd296, %rd298, %p172;
	selp.b16 	%rs280, %rs277, 1, %p173;
	selp.b16 	%rs281, %rs279, %rs280, %p172;
	and.b16  	%rs282, %rs281, 255;
	ld.shared.u8 	%rs283, [_ZZN3cub18CUB_300001_SM_10006detail6reduce28DeviceReduceSingleTileKernelINS2_10policy_hubIN4cuda3std3__45tupleIJblEEEyN6thrust24THRUST_300001_SM_1000_NS8cuda_cub9__find_if7functorIS9_EEE10Policy1000EPS9_SI_iSF_S9_S9_NS7_10__identityEEEvT0_T1_T2_T3_T4_T6_E12temp_storage+56];
	ld.shared.u64 	%rd300, [_ZZN3cub18CUB_300001_SM_10006detail6reduce28DeviceReduceSingleTileKernelINS2_10policy_hubIN4cuda3std3__45tupleIJblEEEyN6thrust24THRUST_300001_SM_1000_NS8cuda_cub9__find_if7functorIS9_EEE10Policy1000EPS9_SI_iSF_S9_S9_NS7_10__identityEEEvT0_T1_T2_T3_T4_T6_E12temp_storage+64];
	setp.eq.s16 	%p174, %rs282, 0;
	setp.eq.s16 	%p175, %rs283, 0;
	min.s64 	%rd301, %rd300, %rd299;
	selp.b16 	%rs284, %rs281, 1, %p175;
	selp.b16 	%rs285, %rs283, %rs284, %p174;
	and.b16  	%rs286, %rs285, 255;
	selp.b64 	%rd302, %rd299, %rd301, %p175;
	selp.b64 	%rd303, %rd300, %rd302, %p174;
	ld.shared.u8 	%rs287, [_ZZN3cub18CUB_300001_SM_10006detail6reduce28DeviceReduceSingleTileKernelINS2_10policy_hubIN4cuda3std3__45tupleIJblEEEyN6thrust24THRUST_300001_SM_1000_NS8cuda_cub9__find_if7functorIS9_EEE10Policy1000EPS9_SI_iSF_S9_S9_NS7_10__identityEEEvT0_T1_T2_T3_T4_T6_E12temp_storage+72];
	ld.shared.u64 	%rd304, [_ZZN3cub18CUB_300001_SM_10006detail6reduce28DeviceReduceSingleTileKernelINS2_10policy_hubIN4cuda3std3__45tupleIJblEEEyN6thrust24THRUST_300001_SM_1000_NS8cuda_cub9__find_if7functorIS9_EEE10Policy1000EPS9_SI_iSF_S9_S9_NS7_10__identityEEEvT0_T1_T2_T3_T4_T6_E12temp_storage+80];
	setp.eq.s16 	%p176, %rs286, 0;
	setp.eq.s16 	%p177, %rs287, 0;
	min.s64 	%rd305, %rd304, %rd303;
	selp.b16 	%rs288, %rs285, 1, %p177;
	selp.b16 	%rs289, %rs287, %rs288, %p176;
	and.b16  	%rs290, %rs289, 255;
	selp.b64 	%rd306, %rd303, %rd305, %p177;
	selp.b64 	%rd307, %rd304, %rd306, %p176;
	ld.shared.u8 	%rs291, [_ZZN3cub18CUB_300001_SM_10006detail6reduce28DeviceReduceSingleTileKernelINS2_10policy_hubIN4cuda3std3__45tupleIJblEEEyN6thrust24THRUST_300001_SM_1000_NS8cuda_cub9__find_if7functorIS9_EEE10Policy1000EPS9_SI_iSF_S9_S9_NS7_10__identityEEEvT0_T1_T2_T3_T4_T6_E12temp_storage+88];
	ld.shared.u64 	%rd308, [_ZZN3cub18CUB_300001_SM_10006detail6reduce28DeviceReduceSingleTileKernelINS2_10policy_hubIN4cuda3std3__45tupleIJblEEEyN6thrust24THRUST_300001_SM_1000_NS8cuda_cub9__find_if7functorIS9_EEE10Policy1000EPS9_SI_iSF_S9_S9_NS7_10__identityEEEvT0_T1_T2_T3_T4_T6_E12temp_storage+96];
	setp.eq.s16 	%p178, %rs290, 0;
	setp.eq.s16 	%p179, %rs291, 0;
	min.s64 	%rd309, %rd308, %rd307;
	selp.b16 	%rs292, %rs289, 1, %p179;
	selp.b16 	%rs293, %rs291, %rs292, %p178;
	and.b16  	%rs294, %rs293, 255;
	selp.b64 	%rd310, %rd307, %rd309, %p179;
	selp.b64 	%rd311, %rd308, %rd310, %p178;
	ld.shared.u8 	%rs295, [_ZZN3cub18CUB_300001_SM_10006detail6reduce28DeviceReduceSingleTileKernelINS2_10policy_hubIN4cuda3std3__45tupleIJblEEEyN6thrust24THRUST_300001_SM_1000_NS8cuda_cub9__find_if7functorIS9_EEE10Policy1000EPS9_SI_iSF_S9_S9_NS7_10__identityEEEvT0_T1_T2_T3_T4_T6_E12temp_storage+104];
	ld.shared.u64 	%rd312, [_ZZN3cub18CUB_300001_SM_10006detail6reduce28DeviceReduceSingleTileKernelINS2_10policy_hubIN4cuda3std3__45tupleIJblEEEyN6thrust24THRUST_300001_SM_1000_NS8cuda_cub9__find_if7functorIS9_EEE10Policy1000EPS9_SI_iSF_S9_S9_NS7_10__identityEEEvT0_T1_T2_T3_T4_T6_E12temp_storage+112];
	setp.eq.s16 	%p180, %rs294, 0;
	setp.eq.s16 	%p181, %rs295, 0;
	min.s64 	%rd313, %rd312, %rd311;
	selp.b16 	%rs296, %rs293, 1, %p181;
	selp.b16 	%rs297, %rs295, %rs296, %p180;
	and.b16  	%rs298, %rs297, 255;
	selp.b64 	%rd314, %rd311, %rd313, %p181;
	selp.b64 	%rd315, %rd312, %rd314, %p180;
	ld.shared.u8 	%rs299, [_ZZN3cub18CUB_300001_SM_10006detail6reduce28DeviceReduceSingleTileKernelINS2_10policy_hubIN4cuda3std3__45tupleIJblEEEyN6thrust24THRUST_300001_SM_1000_NS8cuda_cub9__find_if7functorIS9_EEE10Policy1000EPS9_SI_iSF_S9_S9_NS7_10__identityEEEvT0_T1_T2_T3_T4_T6_E12temp_storage+120];
	ld.shared.u64 	%rd316, [_ZZN3cub18CUB_300001_SM_10006detail6reduce28DeviceReduceSingleTileKernelINS2_10policy_hubIN4cuda3std3__45tupleIJblEEEyN6thrust24THRUST_300001_SM_1000_NS8cuda_cub9__find_if7functorIS9_EEE10Policy1000EPS9_SI_iSF_S9_S9_NS7_10__identityEEEvT0_T1_T2_T3_T4_T6_E12temp_storage+128];
	setp.eq.s16 	%p182, %rs298, 0;
	setp.eq.s16 	%p183, %rs299, 0;
	min.s64 	%rd317, %rd316, %rd315;
	selp.b16 	%rs300, %rs297, 1, %p183;
	selp.b16 	%rs311, %rs299, %rs300, %p182;
	selp.b64 	%rd318, %rd315, %rd317, %p183;
	selp.b64 	%rd329, %rd316, %rd318, %p182;
	bra.uni 	$L__BB6_110;
$L__BB6_37:
	// begin inline asm
	mov.u32 %r163, %laneid;
	// end inline asm
	and.b32  	%r184, %r1, 992;
	add.s32 	%r185, %r184, 32;
	setp.gt.s32 	%p94, %r185, %r38;
	not.b32 	%r186, %r184;
	add.s32 	%r187, %r38, %r186;
	selp.b32 	%r182, %r187, 31, %p94;
	cvt.u32.u16 	%r188, %rs311;
	and.b32  	%r165, %r188, 255;
	mov.b32 	%r181, 1;
	mov.b32 	%r183, -1;
	// begin inline asm
	shfl.sync.down.b32 %r164, %r165, %r181, %r182, %r183;
	// end inline asm
	// begin inline asm
	shfl.sync.down.b32 %r169, %r170, %r181, %r182, %r183;
	// end inline asm
	mov.b64 	{%r175, %r180}, %rd329;
	// begin inline asm
	shfl.sync.down.b32 %r174, %r175, %r181, %r182, %r183;
	// end inline asm
	// begin inline asm
	shfl.sync.down.b32 %r179, %r180, %r181, %r182, %r183;
	// end inline asm
	mov.b64 	%rd35, {%r174, %r179};
	cvt.u16.u32 	%rs26, %r164;
	setp.ge.s32 	%p95, %r163, %r182;
	@%p95 bra 	$L__BB6_41;
	and.b16  	%rs213, %rs311, 255;
	setp.eq.s16 	%p96, %rs213, 0;
	and.b16  	%rs214, %rs26, 255;
	setp.eq.s16 	%p97, %rs214, 0;
	or.pred  	%p98, %p96, %p97;
	@%p98 bra 	$L__BB6_40;
	min.s64 	%rd329, %rd35, %rd329;
	mov.b16 	%rs311, 1;
	bra.uni 	$L__BB6_41;
$L__BB6_40:
	setp.eq.s16 	%p99, %rs213, 0;
	selp.b16 	%rs311, %rs26, %rs311, %p99;
	selp.b64 	%rd329, %rd35, %rd329, %p99;
$L__BB6_41:
	cvt.u32.u16 	%r209, %rs311;
	and.b32  	%r190, %r209, 255;
	mov.b32 	%r206, 2;
	mov.b32 	%r208, -1;
	// begin inline asm
	shfl.sync.down.b32 %r189, %r190, %r206, %r182, %r208;
	// end inline asm
	// begin inline asm
	shfl.sync.down.b32 %r194, %r195, %r206, %r182, %r208;
	// end inline asm
	mov.b64 	{%r200, %r205}, %rd329;
	// begin inline asm
	shfl.sync.down.b32 %r199, %r200, %r206, %r182, %r208;
	// end inline asm
	// begin inline asm
	shfl.sync.down.b32 %r204, %r205, %r206, %r182, %r208;
	// end inline asm
	mov.b64 	%rd39, {%r199, %r204};
	cvt.u16.u32 	%rs29, %r189;
	add.s32 	%r210, %r163, 2;
	setp.gt.s32 	%p100, %r210, %r182;
	@%p100 bra 	$L__BB6_45;
	and.b16  	%rs217, %rs311, 255;
	setp.eq.s16 	%p101, %rs217, 0;
	and.b16  	%rs218, %rs29, 255;
	setp.eq.s16 	%p102, %rs218, 0;
	or.pred  	%p103, %p101, %p102;
	@%p103 bra 	$L__BB6_44;
	min.s64 	%rd329, %rd39, %rd329;
	mov.b16 	%rs311, 1;
	bra.uni 	$L__BB6_45;
$L__BB6_44:
	setp.eq.s16 	%p104, %rs217, 0;
	selp.b16 	%rs311, %rs29, %rs311, %p104;
	selp.b64 	%rd329, %rd39, %rd329, %p104;
$L__BB6_45:
	cvt.u32.u16 	%r231, %rs311;
	and.b32  	%r212, %r231, 255;
	mov.b32 	%r228, 4;
	mov.b32 	%r230, -1;
	// begin inline asm
	shfl.sync.down.b32 %r211, %r212, %r228, %r182, %r230;
	// end inline asm
	// begin inline asm
	shfl.sync.down.b32 %r216, %r217, %r228, %r182, %r230;
	// end inline asm
	mov.b64 	{%r222, %r227}, %rd329;
	// begin inline asm
	shfl.sync.down.b32 %r221, %r222, %r228, %r182, %r230;
	// end inline asm
	// begin inline asm
	shfl.sync.down.b32 %r226, %r227, %r228, %r182, %r230;
	// end inline asm
	mov.b64 	%rd43, {%r221, %r226};
	cvt.u16.u32 	%rs32, %r211;
	add.s32 	%r232, %r163, 4;
	setp.gt.s32 	%p105, %r232, %r182;
	@%p105 bra 	$L__BB6_49;
	and.b16  	%rs221, %rs311, 255;
	setp.eq.s16 	%p106, %rs221, 0;
	and.b16  	%rs222, %rs32, 255;
	setp.eq.s16 	%p107, %rs222, 0;
	or.pred  	%p108, %p106, %p107;
	@%p108 bra 	$L__BB6_48;
	min.s64 	%rd329, %rd43, %rd329;
	mov.b16 	%rs311, 1;
	bra.uni 	$L__BB6_49;
$L__BB6_48:
	setp.eq.s16 	%p109, %rs221, 0;
	selp.b16 	%rs311, %rs32, %rs311, %p109;
	selp.b64 	%rd329, %rd43, %rd329, %p109;
$L__BB6_49:
	cvt.u32.u16 	%r253, %rs311;
	and.b32  	%r234, %r253, 255;
	mov.b32 	%r250, 8;
	mov.b32 	%r252, -1;
	// begin inline asm
	shfl.sync.down.b32 %r233, %r234, %r250, %r182, %r252;
	// end inline asm
	// begin inline asm
	shfl.sync.down.b32 %r238, %r239, %r250, %r182, %r252;
	// end inline asm
	mov.b64 	{%r244, %r249}, %rd329;
	// begin inline asm
	shfl.sync.down.b32 %r243, %r244, %r250, %r182, %r252;
	// end inline asm
	// begin inline asm
	shfl.sync.down.b32 %r248, %r249, %r250, %r182, %r252;
	// end inline asm
	mov.b64 	%rd47, {%r243, %r248};
	cvt.u16.u32 	%rs35, %r233;
	add.s32 	%r254, %r163, 8;
	setp.gt.s32 	%p110, %r254, %r182;
	@%p110 bra 	$L__BB6_53;
	and.b16  	%rs225, %rs311, 255;
	setp.eq.s16 	%p111, %rs225, 0;
	and.b16  	%rs226, %rs35, 255;
	setp.eq.s16 	%p112, %rs226, 0;
	or.pred  	%p113, %p111, %p112;
	@%p113 bra 	$L__BB6_52;
	min.s64 	%rd329, %rd47, %rd329;
	mov.b16 	%rs311, 1;
	bra.uni 	$L__BB6_53;
$L__BB6_52:
	setp.eq.s16 	%p114, %rs225, 0;
	selp.b16 	%rs311, %rs35, %rs311, %p114;
	selp.b64 	%rd329, %rd47, %rd329, %p114;
$L__BB6_53:
	cvt.u32.u16 	%r275, %rs311;
	and.b32  	%r256, %r275, 255;
	mov.b32 	%r272, 16;
	mov.b32 	%r274, -1;
	// begin inline asm
	shfl.sync.down.b32 %r255, %r256, %r272, %r182, %r274;
	// end inline asm
	// begin inline asm
	shfl.sync.down.b32 %r260, %r261, %r272, %r182, %r274;
	// end inline asm
	mov.b64 	{%r266, %r271}, %rd329;
	// begin inline asm
	shfl.sync.down.b32 %r265, %r266, %r272, %r182, %r274;
	// end inline asm
	// begin inline asm
	shfl.sync.down.b32 %r270, %r271, %r272, %r182, %r274;
	// end inline asm
	mov.b64 	%rd51, {%r265, %r270};
	cvt.u16.u32 	%rs38, %r255;
	add.s32 	%r276, %r163, 16;
	setp.gt.s32 	%p115, %r276, %r182;
	@%p115 bra 	$L__BB6_57;
	and.b16  	%rs229, %rs311, 255;
	setp.eq.s16 	%p116, %rs229, 0;
	and.b16  	%rs230, %rs38, 255;
	setp.eq.s16 	%p117, %rs230, 0;
	or.pred  	%p118, %p116, %p117;
	@%p118 bra 	$L__BB6_56;
	min.s64 	%rd329, %rd51, %rd329;
	mov.b16 	%rs311, 1;
	bra.uni 	$L__BB6_57;
$L__BB6_56:
	setp.eq.s16 	%p119, %rs229, 0;
	selp.b16 	%rs311, %rs38, %rs311, %p119;
	selp.b64 	%rd329, %rd51, %rd329, %p119;
$L__BB6_57:
	setp.ne.s32 	%p120, %r163, 0;
	@%p120 bra 	$L__BB6_59;
	shr.u32 	%r277, %r1, 1;
	and.b32  	%r278, %r277, 496;
	mov.u32 	%r279, _ZZN3cub18CUB_300001_SM_10006detail6reduce28DeviceReduceSingleTileKernelINS2_10policy_hubIN4cuda3std3__45tupleIJblEEEyN6thrust24THRUST_300001_SM_1000_NS8cuda_cub9__find_if7functorIS9_EEE10Policy1000EPS9_SI_iSF_S9_S9_NS7_10__identityEEEvT0_T1_T2_T3_T4_T6_E12temp_storage;
	add.s32 	%r280, %r279, %r278;
	st.shared.u8 	[%r280+8], %rs311;
	st.shared.u64 	[%r280+16], %rd329;
$L__BB6_59:
	bar.sync 	0;
	setp.ne.s32 	%p121, %r1, 0;
	@%p121 bra 	$L__BB6_110;
	setp.lt.s32 	%p122, %r38, 33;
	@%p122 bra 	$L__BB6_62;
	ld.shared.u8 	%rs233, [_ZZN3cub18CUB_300001_SM_10006detail6reduce28DeviceReduceSingleTileKernelINS2_10policy_hubIN4cuda3std3__45tupleIJblEEEyN6thrust24THRUST_300001_SM_1000_NS8cuda_cub9__find_if7functorIS9_EEE10Policy1000EPS9_SI_iSF_S9_S9_NS7_10__identityEEEvT0_T1_T2_T3_T4_T6_E12temp_storage+24];
	ld.shared.u64 	%rd271, [_ZZN3cub18CUB_300001_SM_10006detail6reduce28DeviceReduceSingleTileKernelINS2_10policy_hubIN4cuda3std3__45tupleIJblEEEyN6thrust24THRUST_300001_SM_1000_NS8cuda_cub9__find_if7functorIS9_EEE10Policy1000EPS9_SI_iSF_S9_S9_NS7_10__identityEEEvT0_T1_T2_T3_T4_T6_E12temp_storage+32];
	and.b16  	%rs234, %rs311, 255;
	setp.eq.s16 	%p123, %rs234, 0;
	setp.eq.s16 	%p124, %rs233, 0;
	min.s64 	%rd272, %rd271, %rd329;
	selp.b16 	%rs235, %rs311, 1, %p124;
	selp.b16 	%rs311, %rs233, %rs235, %p123;
	selp.b64 	%rd273, %rd329, %rd272, %p124;
	selp.b64 	%rd329, %rd271, %rd273, %p123;
$L__BB6_62:
	setp.lt.s32 	%p125, %r38, 65;
	@%p125 bra 	$L__BB6_64;
	ld.shared.u8 	%rs236, [_ZZN3cub18CUB_300001_SM_10006detail6reduce28DeviceReduceSingleTileKernelINS2_10policy_hubIN4cuda3std3__45tupleIJblEEEyN6thrust24THRUST_300001_SM_1000_NS8cuda_cub9__find_if7functorIS9_EEE10Policy1000EPS9_SI_iSF_S9_S9_NS7_10__identityEEEvT0_T1_T2_T3_T4_T6_E12temp_storage+40];
	ld.shared.u64 	%rd274, [_ZZN3cub18CUB_300001_SM_10006detail6reduce28DeviceReduceSingleTileKernelINS2_10policy_hubIN4cuda3std3__45tupleIJblEEEyN6thrust24THRUST_300001_SM_1000_NS8cuda_cub9__find_if7functorIS9_EEE10Policy1000EPS9_SI_iSF_S9_S9_NS7_10__identityEEEvT0_T1_T2_T3_T4_T6_E12temp_storage+48];
	and.b16  	%rs237, %rs311, 255;
	setp.eq.s16 	%p126, %rs237, 0;
	setp.eq.s16 	%p127, %rs236, 0;
	min.s64 	%rd275, %rd274, %rd329;
	selp.b16 	%rs238, %rs311, 1, %p127;
	selp.b16 	%rs311, %rs236, %rs238, %p126;
	selp.b64 	%rd276, %rd329, %rd275, %p127;
	selp.b64 	%rd329, %rd274, %rd276, %p126;
$L__BB6_64:
	setp.lt.s32 	%p128, %r38, 97;
	@%p128 bra 	$L__BB6_66;
	ld.shared.u8 	%rs239, [_ZZN3cub18CUB_300001_SM_10006detail6reduce28DeviceReduceSingleTileKernelINS2_10policy_hubIN4cuda3std3__45tupleIJblEEEyN6thrust24THRUST_300001_SM_1000_NS8cuda_cub9__find_if7functorIS9_EEE10Policy1000EPS9_SI_iSF_S9_S9_NS7_10__identityEEEvT0_T1_T2_T3_T4_T6_E12temp_storage+56];
	ld.shared.u64 	%rd277, [_ZZN3cub18CUB_300001_SM_10006detail6reduce28DeviceReduceSingleTileKernelINS2_10policy_hubIN4cuda3std3__45tupleIJblEEEyN6thrust24THRUST_300001_SM_1000_NS8cuda_cub9__find_if7functorIS9_EEE10Policy1000EPS9_SI_iSF_S9_S9_NS7_10__identityEEEvT0_T1_T2_T3_T4_T6_E12temp_storage+64];
	and.b16  	%rs240, %rs311, 255;
	setp.eq.s16 	%p129, %rs240, 0;
	setp.eq.s16 	%p130, %rs239, 0;
	min.s64 	%rd278, %rd277, %rd329;
	selp.b16 	%rs241, %rs311, 1, %p130;
	selp.b16 	%rs311, %rs239, %rs241, %p129;
	selp.b64 	%rd279, %rd329, %rd278, %p130;
	selp.b64 	%rd329, %rd277, %rd279, %p129;
$L__BB6_66:
	setp.lt.s32 	%p131, %r38, 129;
	@%p131 bra 	$L__BB6_68;
	ld.shared.u8 	%rs242, [_ZZN3cub18CUB_300001_SM_10006detail6reduce28DeviceReduceSingleTileKernelINS2_10policy_hubIN4cuda3std3__45tupleIJblEEEyN6thrust24THRUST_300001_SM_1000_NS8cuda_cub9__find_if7functorIS9_EEE10Policy1000EPS9_SI_iSF_S9_S9_NS7_10__identityEEEvT0_T1_T2_T3_T4_T6_E12temp_storage+72];
	ld.shared.u64 	%rd280, [_ZZN3cub18CUB_300001_SM_10006detail6reduce28DeviceReduceSingleTileKernelINS2_10policy_hubIN4cuda3std3__45tupleIJblEEEyN6thrust24THRUST_300001_SM_1000_NS8cuda_cub9__find_if7functorIS9_EEE10Policy1000EPS9_SI_iSF_S9_S9_NS7_10__identityEEEvT0_T1_T2_T3_T4_T6_E12temp_storage+80];
	and.b16  	%rs243, %rs311, 255;
	setp.eq.s16 	%p132, %rs243, 0;
	setp.eq.s16 	%p133, %rs242, 0;
	min.s64 	%rd281, %rd280, %rd329;
	selp.b16 	%rs244, %rs311, 1, %p133;
	selp.b16 	%rs311, %rs242, %rs244, %p132;
	selp.b64 	%rd282, %rd329, %rd281, %p133;
	selp.b64 	%rd329, %rd280, %rd282, %p132;
$L__BB6_68:
	setp.lt.s32 	%p134, %r38, 161;
	@%p134 bra 	$L__BB6_70;
	ld.shared.u8 	%rs245, [_ZZN3cub18CUB_300001_SM_10006detail6reduce28DeviceReduceSingleTileKernelINS2_10policy_hubIN4cuda3std3__45tupleIJblEEEyN6thrust24THRUST_300001_SM_1000_NS8cuda_cub9__find_if7functorIS9_EEE10Policy1000EPS9_SI_iSF_S9_S9_NS7_10__identityEEEvT0_T1_T2_T3_T4_T6_E12temp_storage+88];
	ld.shared.u64 	%rd283, [_ZZN3cub18CUB_300001_SM_10006detail6reduce28DeviceReduceSingleTileKernelINS2_10policy_hubIN4cuda3std3__45tupleIJblEEEyN6thrust24THRUST_300001_SM_1000_NS8cuda_cub9__find_if7functorIS9_EEE10Policy1000EPS9_SI_iSF_S9_S9_NS7_10__identityEEEvT0_T1_T2_T3_T4_T6_E12temp_storage+96];
	and.b16  	%rs246, %rs311, 255;
	setp.eq.s16 	%p135, %rs246, 0;
	setp.eq.s16 	%p136, %rs245, 0;
	min.s64 	%rd284, %rd283, %rd329;
	selp.b16 	%rs247, %rs311, 1, %p136;
	selp.b16 	%rs311, %rs245, %rs247, %p135;
	selp.b64 	%rd285, %rd329, %rd284, %p136;
	selp.b64 	%rd329, %rd283, %rd285, %p135;
$L__BB6_70:
	setp.lt.s32 	%p137, %r38, 193;
	@%p137 bra 	$L__BB6_72;
	ld.shared.u8 	%rs248, [_ZZN3cub18CUB_300001_SM_10006detail6reduce28DeviceReduceSingleTileKernelINS2_10policy_hubIN4cuda3std3__45tupleIJblEEEyN6thrust24THRUST_300001_SM_1000_NS8cuda_cub9__find_if7functorIS9_EEE10Policy1000EPS9_SI_iSF_S9_S9_NS7_10__identityEEEvT0_T1_T2_T3_T4_T6_E12temp_storage+104];
	ld.shared.u64 	%rd286, [_ZZN3cub18CUB_300001_SM_10006detail6reduce28DeviceReduceSingleTileKernelINS2_10policy_hubIN4cuda3std3__45tupleIJblEEEyN6thrust24THRUST_300001_SM_1000_NS8cuda_cub9__find_if7functorIS9_EEE10Policy1000EPS9_SI_iSF_S9_S9_NS7_10__identityEEEvT0_T1_T2_T3_T4_T6_E12temp_storage+112];
	and.b16  	%rs249, %rs311, 255;
	setp.eq.s16 	%p138, %rs249, 0;
	setp.eq.s16 	%p139, %rs248, 0;
	min.s64 	%rd287, %rd286, %rd329;
	selp.b16 	%rs250, %rs311, 1, %p139;
	selp.b16 	%rs311, %rs248, %rs250, %p138;
	selp.b64 	%rd288, %rd329, %rd287, %p139;
	selp.b64 	%rd329, %rd286, %rd288, %p138;
$L__BB6_72:
	setp.lt.s32 	%p140, %r38, 225;
	@%p140 bra 	$L__BB6_110;
	ld.shared.u8 	%rs251, [_ZZN3cub18CUB_300001_SM_10006detail6reduce28DeviceReduceSingleTileKernelINS2_10policy_hubIN4cuda3std3__45tupleIJblEEEyN6thrust24THRUST_300001_SM_1000_NS8cuda_cub9__find_if7functorIS9_EEE10Policy1000EPS9_SI_iSF_S9_S9_NS7_10__identityEEEvT0_T1_T2_T3_T4_T6_E12temp_storage+120];
	ld.shared.u64 	%rd289, [_ZZN3cub18CUB_300001_SM_10006detail6reduce28DeviceReduceSingleTileKernelINS2_10policy_hubIN4cuda3std3__45tupleIJblEEEyN6thrust24THRUST_300001_SM_1000_NS8cuda_cub9__find_if7functorIS9_EEE10Policy1000EPS9_SI_iSF_S9_S9_NS7_10__identityEEEvT0_T1_T2_T3_T4_T6_E12temp_storage+128];
	and.b16  	%rs252, %rs311, 255;
	setp.eq.s16 	%p141, %rs252, 0;
	setp.eq.s16 	%p142, %rs251, 0;
	min.s64 	%rd290, %rd289, %rd329;
	selp.b16 	%rs253, %rs311, 1, %p142;
	selp.b16 	%rs311, %rs251, %rs253, %p141;
	selp.b64 	%rd291, %rd329, %rd290, %p142;
	selp.b64 	%rd329, %rd289, %rd291, %p141;
	bra.uni 	$L__BB6_110;
$L__BB6_74:
	mov.u32 	%r16, %tid.x;
	mul.wide.u32 	%rd124, %r16, 16;
	add.s64 	%rd109, %rd105, %rd124;
	// begin inline asm
	ld.global.nc.u64 %rd108, [%rd109];
	// end inline asm
	add.s64 	%rd111, %rd109, 8;
	// begin inline asm
	ld.global.nc.u64 %rd110, [%rd111];
	// end inline asm
	cvt.u16.u64 	%rs83, %rd108;
	and.b16  	%rs84, %rs83, 255;
	add.s64 	%rd113, %rd109, 4096;
	// begin inline asm
	ld.global.nc.u64 %rd112, [%rd113];
	// end inline asm
	add.s64 	%rd115, %rd109, 4104;
	// begin inline asm
	ld.global.nc.u64 %rd114, [%rd115];
	// end inline asm
	cvt.u16.u64 	%rs85, %rd112;
	and.b16  	%rs86, %rs85, 255;
	add.s64 	%rd117, %rd109, 8192;
	// begin inline asm
	ld.global.nc.u64 %rd116, [%rd117];
	// end inline asm
	add.s64 	%rd119, %rd109, 8200;
	// begin inline asm
	ld.global.nc.u64 %rd118, [%rd119];
	// end inline asm
	cvt.u16.u64 	%rs87, %rd116;
	and.b16  	%rs88, %rs87, 255;
	add.s64 	%rd121, %rd109, 12288;
	// begin inline asm
	ld.global.nc.u64 %rd120, [%rd121];
	// end inline asm
	add.s64 	%rd123, %rd109, 12296;
	// begin inline asm
	ld.global.nc.u64 %rd122, [%rd123];
	// end inline asm
	cvt.u16.u64 	%rs89, %rd120;
	and.b16  	%rs90, %rs89, 255;
	setp.eq.s16 	%p3, %rs84, 0;
	setp.eq.s16 	%p4, %rs86, 0;
	min.s64 	%rd125, %rd114, %rd110;
	selp.b16 	%rs91, %rs83, 1, %p4;
	selp.b64 	%rd126, %rd110, %rd125, %p4;
	selp.b16 	%rs92, %rs85, %rs91, %p3;
	and.b16  	%rs93, %rs92, 255;
	selp.b64 	%rd127, %rd114, %rd126, %p3;
	setp.eq.s16 	%p5, %rs93, 0;
	setp.eq.s16 	%p6, %rs88, 0;
	min.s64 	%rd128, %rd118, %rd127;
	selp.b16 	%rs94, %rs92, 1, %p6;
	selp.b64 	%rd129, %rd127, %rd128, %p6;
	selp.b16 	%rs95, %rs87, %rs94, %p5;
	and.b16  	%rs96, %rs95, 255;
	selp.b64 	%rd130, %rd118, %rd129, %p5;
	setp.eq.s16 	%p7, %rs96, 0;
	setp.eq.s16 	%p8, %rs90, 0;
	min.s64 	%rd131, %rd122, %rd130;
	selp.b16 	%rs97, %rs95, 1, %p8;
	selp.b64 	%rd132, %rd130, %rd131, %p8;
	selp.b16 	%rs311, %rs89, %rs97, %p7;
	selp.b64 	%rd329, %rd122, %rd132, %p7;
	setp.lt.u32 	%p9, %r38, 2048;
	mov.b32 	%r399, 1024;
	@%p9 bra 	$L__BB6_78;
	add.s32 	%r17, %r38, -1024;
	mov.b32 	%r399, 1024;
$L__BB6_76:
	mul.wide.s32 	%rd149, %r399, 16;
	add.s64 	%rd134, %rd109, %rd149;
	// begin inline asm
	ld.global.nc.u64 %rd133, [%rd134];
	// end inline asm
	add.s64 	%rd136, %rd134, 8;
	// begin inline asm
	ld.global.nc.u64 %rd135, [%rd136];
	// end inline asm
	cvt.u16.u64 	%rs98, %rd133;
	and.b16  	%rs99, %rs98, 255;
	add.s64 	%rd138, %rd134, 4096;
	// begin inline asm
	ld.global.nc.u64 %rd137, [%rd138];
	// end inline asm
	add.s64 	%rd140, %rd134, 4104;
	// begin inline asm
	ld.global.nc.u64 %rd139, [%rd140];
	// end inline asm
	cvt.u16.u64 	%rs100, %rd137;
	and.b16  	%rs101, %rs100, 255;
	add.s64 	%rd142, %rd134, 8192;
	// begin inline asm
	ld.global.nc.u64 %rd141, [%rd142];
	// end inline asm
	add.s64 	%rd144, %rd134, 8200;
	// begin inline asm
	ld.global.nc.u64 %rd143, [%rd144];
	// end inline asm
	cvt.u16.u64 	%rs102, %rd141;
	and.b16  	%rs103, %rs102, 255;
	add.s64 	%rd146, %rd134, 12288;
	// begin inline asm
	ld.global.nc.u64 %rd145, [%rd146];
	// end inline asm
	add.s64 	%rd148, %rd134, 12296;
	// begin inline asm
	ld.global.nc.u64 %rd147, [%rd148];
	// end inline asm
	cvt.u16.u64 	%rs104, %rd145;
	and.b16  	%rs105, %rs104, 255;
	and.b16  	%rs106, %rs311, 255;
	setp.eq.s16 	%p10, %rs106, 0;
	setp.eq.s16 	%p11, %rs99, 0;
	min.s64 	%rd150, %rd135, %rd329;
	selp.b16 	%rs107, %rs311, 1, %p11;
	selp.b64 	%rd151, %rd329, %rd150, %p11;
	selp.b16 	%rs108, %rs98, %rs107, %p10;
	and.b16  	%rs109, %rs108, 255;
	selp.b64 	%rd152, %rd135, %rd151, %p10;
	setp.eq.s16 	%p12, %rs109, 0;
	setp.eq.s16 	%p13, %rs101, 0;
	min.s64 	%rd153, %rd139, %rd152;
	selp.b16 	%rs110, %rs108, 1, %p13;
	selp.b64 	%rd154, %rd152, %rd153, %p13;
	selp.b16 	%rs111, %rs100, %rs110, %p12;
	and.b16  	%rs112, %rs111, 255;
	selp.b64 	%rd155, %rd139, %rd154, %p12;
	setp.eq.s16 	%p14, %rs112, 0;
	setp.eq.s16 	%p15, %rs103, 0;
	min.s64 	%rd156, %rd143, %rd155;
	selp.b16 	%rs113, %rs111, 1, %p15;
	selp.b64 	%rd157, %rd155, %rd156, %p15;
	selp.b16 	%rs114, %rs102, %rs113, %p14;
	and.b16  	%rs115, %rs114, 255;
	selp.b64 	%rd158, %rd143, %rd157, %p14;
	setp.eq.s16 	%p16, %rs115, 0;
	setp.eq.s16 	%p17, %rs105, 0;
	min.s64 	%rd159, %rd147, %rd158;
	selp.b16 	%rs116, %rs114, 1, %p17;
	selp.b64 	%rd160, %rd158, %rd159, %p17;
	selp.b16 	%rs311, %rs104, %rs116, %p16;
	selp.b64 	%rd329, %rd147, %rd160, %p16;
	sub.s32 	%r41, %r38, %r399;
	setp.lt.s32 	%p18, %r41, 1024;
	@%p18 bra 	$L__BB6_86;
	add.s32 	%r399, %r399, 1024;
	setp.le.s32 	%p19, %r399, %r17;
	@%p19 bra 	$L__BB6_76;
$L__BB6_78:
	setp.le.s32 	%p20, %r38, %r399;
	@%p20 bra 	$L__BB6_86;
	sub.s32 	%r21, %r38, %r399;
	setp.ge.s32 	%p21, %r16, %r21;
	@%p21 bra 	$L__BB6_86;
	not.b32 	%r42, %r16;
	add.s32 	%r43, %r38, %r42;
	sub.s32 	%r22, %r43, %r399;
	and.b32  	%r44, %r22, 768;
	setp.eq.s32 	%p22, %r44, 768;
	mov.u32 	%r403, %r16;
	@%p22 bra 	$L__BB6_83;
	add.s32 	%r401, %r16, %r399;
	shr.u32 	%r45, %r22, 8;
	add.s32 	%r46, %r45, 1;
	and.b32  	%r47, %r46, 3;
	neg.s32 	%r400, %r47;
	mov.u32 	%r403, %r16;
$L__BB6_82:
	.pragma "nounroll";
	mul.wide.u32 	%rd166, %r401, 16;
	add.s64 	%rd163, %rd105, %rd166;
	// begin inline asm
	ld.global.nc.u64 %rd162, [%rd163];
	// end inline asm
	add.s64 	%rd165, %rd163, 8;
	// begin inline asm
	ld.global.nc.u64 %rd164, [%rd165];
	// end inline asm
	cvt.u16.u64 	%rs118, %rd162;
	and.b16  	%rs119, %rs118, 255;
	and.b16  	%rs120, %rs311, 255;
	setp.eq.s16 	%p23, %rs120, 0;
	setp.eq.s16 	%p24, %rs119, 0;
	min.s64 	%rd167, %rd164, %rd329;
	selp.b16 	%rs121, %rs311, 1, %p24;
	selp.b16 	%rs311, %rs118, %rs121, %p23;
	selp.b64 	%rd168, %rd329, %rd167, %p24;
	selp.b64 	%rd329, %rd164, %rd168, %p23;
	add.s32 	%r403, %r403, 256;
	add.s32 	%r401, %r401, 256;
	add.s32 	%r400, %r400, 1;
	setp.ne.s32 	%p25, %r400, 0;
	@%p25 bra 	$L__BB6_82;
$L__BB6_83:
	setp.lt.u32 	%p26, %r22, 768;
	@%p26 bra 	$L__BB6_86;
	cvt.u64.u32 	%rd169, %r403;
	cvt.u64.u32 	%rd170, %r399;
	add.s64 	%rd171, %rd169, %rd170;
	shl.b64 	%rd172, %rd171, 4;
	add.s64 	%rd173, %rd172, %rd105;
	add.s64 	%rd350, %rd173, 12296;
	add.s32 	%r404, %r403, %r399;
$L__BB6_85:
	mul.wide.u32 	%rd190, %r404, 16;
	add.s64 	%rd175, %rd105, %rd190;
	// begin inline asm
	ld.global.nc.u64 %rd174, [%rd175];
	// end inline asm
	add.s64 	%rd177, %rd175, 8;
	// begin inline asm
	ld.global.nc.u64 %rd176, [%rd177];
	// end inline asm
	cvt.u16.u64 	%rs122, %rd174;
	and.b16  	%rs123, %rs122, 255;
	and.b16  	%rs124, %rs311, 255;
	setp.eq.s16 	%p27, %rs124, 0;
	setp.eq.s16 	%p28, %rs123, 0;
	min.s64 	%rd191, %rd176, %rd329;
	selp.b16 	%rs125, %rs311, 1, %p28;
	selp.b16 	%rs126, %rs122, %rs125, %p27;
	and.b16  	%rs127, %rs126, 255;
	selp.b64 	%rd192, %rd329, %rd191, %p28;
	selp.b64 	%rd193, %rd176, %rd192, %p27;
	add.s64 	%rd179, %rd350, -8200;
	// begin inline asm
	ld.global.nc.u64 %rd178, [%rd179];
	// end inline asm
	add.s64 	%rd181, %rd350, -8192;
	// begin inline asm
	ld.global.nc.u64 %rd180, [%rd181];
	// end inline asm
	cvt.u16.u64 	%rs128, %rd178;
	and.b16  	%rs129, %rs128, 255;
	setp.eq.s16 	%p29, %rs127, 0;
	setp.eq.s16 	%p30, %rs129, 0;
	min.s64 	%rd194, %rd180, %rd193;
	selp.b16 	%rs130, %rs126, 1, %p30;
	selp.b16 	%rs131, %rs128, %rs130, %p29;
	and.b16  	%rs132, %rs131, 255;
	selp.b64 	%rd195, %rd193, %rd194, %p30;
	selp.b64 	%rd196, %rd180, %rd195, %p29;
	add.s64 	%rd183, %rd350, -4104;
	// begin inline asm
	ld.global.nc.u64 %rd182, [%rd183];
	// end inline asm
	add.s64 	%rd185, %rd350, -4096;
	// begin inline asm
	ld.global.nc.u64 %rd184, [%rd185];
	// end inline asm
	cvt.u16.u64 	%rs133, %rd182;
	and.b16  	%rs134, %rs133, 255;
	setp.eq.s16 	%p31, %rs132, 0;
	setp.eq.s16 	%p32, %rs134, 0;
	min.s64 	%rd197, %rd184, %rd196;
	selp.b16 	%rs135, %rs131, 1, %p32;
	selp.b16 	%rs136, %rs133, %rs135, %p31;
	and.b16  	%rs137, %rs136, 255;
	selp.b64 	%rd198, %rd196, %rd197, %p32;
	selp.b64 	%rd199, %rd184, %rd198, %p31;
	add.s64 	%rd187, %rd350, -8;
	// begin inline asm
	ld.global.nc.u64 %rd186, [%rd187];
	// end inline asm
	// begin inline asm
	ld.global.nc.u64 %rd188, [%rd350];
	// end inline asm
	cvt.u16.u64 	%rs138, %rd186;
	and.b16  	%rs139, %rs138, 255;
	setp.eq.s16 	%p33, %rs137, 0;
	setp.eq.s16 	%p34, %rs139, 0;
	min.s64 	%rd200, %rd188, %rd199;
	selp.b16 	%rs140, %rs136, 1, %p34;
	selp.b16 	%rs311, %rs138, %rs140, %p33;
	selp.b64 	%rd201, %rd199, %rd200, %p34;
	selp.b64 	%rd329, %rd188, %rd201, %p33;
	add.s32 	%r403, %r403, 1024;
	add.s64 	%rd350, %rd350, 16384;
	add.s32 	%r404, %r404, 1024;
	setp.lt.s32 	%p35, %r403, %r21;
	@%p35 bra 	$L__BB6_85;
$L__BB6_86:
	// begin inline asm
	mov.u32 %r48, %laneid;
	// end inline asm
	cvt.u32.u16 	%r69, %rs311;
	and.b32  	%r50, %r69, 255;
	mov.b32 	%r66, 1;
	mov.b32 	%r67, 31;
	mov.b32 	%r68, -1;
	// begin inline asm
	shfl.sync.down.b32 %r49, %r50, %r66, %r67, %r68;
	// end inline asm
	// begin inline asm
	shfl.sync.down.b32 %r54, %r55, %r66, %r67, %r68;
	// end inline asm
	mov.b64 	{%r60, %r65}, %rd329;
	// begin inline asm
	shfl.sync.down.b32 %r59, %r60, %r66, %r67, %r68;
	// end inline asm
	// begin inline asm
	shfl.sync.down.b32 %r64, %r65, %r66, %r67, %r68;
	// end inline asm
	mov.b64 	%rd83, {%r59, %r64};
	cvt.u16.u32 	%rs65, %r49;
	setp.gt.s32 	%p36, %r48, 30;
	@%p36 bra 	$L__BB6_90;
	and.b16  	%rs141, %rs311, 255;
	setp.eq.s16 	%p37, %rs141, 0;
	and.b16  	%rs142, %rs65, 255;
	setp.eq.s16 	%p38, %rs142, 0;
	or.pred  	%p39, %p37, %p38;
	@%p39 bra 	$L__BB6_89;
	min.s64 	%rd329, %rd83, %rd329;
	mov.b16 	%rs311, 1;
	bra.uni 	$L__BB6_90;
$L__BB6_89:
	setp.eq.s16 	%p40, %rs141, 0;
	selp.b16 	%rs311, %rs65, %rs311, %p40;
	selp.b64 	%rd329, %rd83, %rd329, %p40;
$L__BB6_90:
	cvt.u32.u16 	%r90, %rs311;
	and.b32  	%r71, %r90, 255;
	mov.b32 	%r87, 2;
	mov.b32 	%r88, 31;
	mov.b32 	%r89, -1;
	// begin inline asm
	shfl.sync.down.b32 %r70, %r71, %r87, %r88, %r89;
	// end inline asm
	// begin inline asm
	shfl.sync.down.b32 %r75, %r76, %r87, %r88, %r89;
	// end inline asm
	mov.b64 	{%r81, %r86}, %rd329;
	// begin inline asm
	shfl.sync.down.b32 %r80, %r81, %r87, %r88, %r89;
	// end inline asm
	// begin inline asm
	shfl.sync.down.b32 %r85, %r86, %r87, %r88, %r89;
	// end inline asm
	mov.b64 	%rd87, {%r80, %r85};
	cvt.u16.u32 	%rs68, %r70;
	setp.gt.s32 	%p41, %r48, 29;
	@%p41 bra 	$L__BB6_94;
	and.b16  	%rs145, %rs311, 255;
	setp.eq.s16 	%p42, %rs145, 0;
	and.b16  	%rs146, %rs68, 255;
	setp.eq.s16 	%p43, %rs146, 0;
	or.pred  	%p44, %p42, %p43;
	@%p44 bra 	$L__BB6_93;
	min.s64 	%rd329, %rd87, %rd329;
	mov.b16 	%rs311, 1;
	bra.uni 	$L__BB6_94;
$L__BB6_93:
	setp.eq.s16 	%p45, %rs145, 0;
	selp.b16 	%rs311, %rs68, %rs311, %p45;
	selp.b64 	%rd329, %rd87, %rd329, %p45;
$L__BB6_94:
	cvt.u32.u16 	%r111, %rs311;
	and.b32  	%r92, %r111, 255;
	mov.b32 	%r108, 4;
	mov.b32 	%r109, 31;
	mov.b32 	%r110, -1;
	// begin inline asm
	shfl.sync.down.b32 %r91, %r92, %r108, %r109, %r110;
	// end inline asm
	// begin inline asm
	shfl.sync.down.b32 %r96, %r97, %r108, %r109, %r110;
	// end inline asm
	mov.b64 	{%r102, %r107}, %rd329;
	// begin inline asm
	shfl.sync.down.b32 %r101, %r102, %r108, %r109, %r110;
	// end inline asm
	// begin inline asm
	shfl.sync.down.b32 %r106, %r107, %r108, %r109, %r110;
	// end inline asm
	mov.b64 	%rd91, {%r101, %r106};
	cvt.u16.u32 	%rs71, %r91;
	setp.gt.s32 	%p46, %r48, 27;
	@%p46 bra 	$L__BB6_98;
	and.b16  	%rs149, %rs311, 255;
	setp.eq.s16 	%p47, %rs149, 0;
	and.b16  	%rs150, %rs71, 255;
	setp.eq.s16 	%p48, %rs150, 0;
	or.pred  	%p49, %p47, %p48;
	@%p49 bra 	$L__BB6_97;
	min.s64 	%rd329, %rd91, %rd329;
	mov.b16 	%rs311, 1;
	bra.uni 	$L__BB6_98;
$L__BB6_97:
	setp.eq.s16 	%p50, %rs149, 0;
	selp.b16 	%rs311, %rs71, %rs311, %p50;
	selp.b64 	%rd329, %rd91, %rd329, %p50;
$L__BB6_98:
	cvt.u32.u16 	%r132, %rs311;
	and.b32  	%r113, %r132, 255;
	mov.b32 	%r129, 8;
	mov.b32 	%r130, 31;
	mov.b32 	%r131, -1;
	// begin inline asm
	shfl.sync.down.b32 %r112, %r113, %r129, %r130, %r131;
	// end inline asm
	// begin inline asm
	shfl.sync.down.b32 %r117, %r118, %r129, %r130, %r131;
	// end inline asm
	mov.b64 	{%r123, %r128}, %rd329;
	// begin inline asm
	shfl.sync.down.b32 %r122, %r123, %r129, %r130, %r131;
	// end inline asm
	// begin inline asm
	shfl.sync.down.b32 %r127, %r128, %r129, %r130, %r131;
	// end inline asm
	mov.b64 	%rd95, {%r122, %r127};
	cvt.u16.u32 	%rs74, %r112;
	setp.gt.s32 	%p51, %r48, 23;
	@%p51 bra 	$L__BB6_102;
	and.b16  	%rs153, %rs311, 255;
	setp.eq.s16 	%p52, %rs153, 0;
	and.b16  	%rs154, %rs74, 255;
	setp.eq.s16 	%p53, %rs154, 0;
	or.pred  	%p54, %p52, %p53;
	@%p54 bra 	$L__BB6_101;
	min.s64 	%rd329, %rd95, %rd329;
	mov.b16 	%rs311, 1;
	bra.uni 	$L__BB6_102;
$L__BB6_101:
	setp.eq.s16 	%p55, %rs153, 0;
	selp.b16 	%rs311, %rs74, %rs311, %p55;
	selp.b64 	%rd329, %rd95, %rd329, %p55;
$L__BB6_102:
	cvt.u32.u16 	%r153, %rs311;
	and.b32  	%r134, %r153, 255;
	mov.b32 	%r150, 16;
	mov.b32 	%r151, 31;
	mov.b32 	%r152, -1;
	// begin inline asm
	shfl.sync.down.b32 %r133, %r134, %r150, %r151, %r152;
	// end inline asm
	// begin inline asm
	shfl.sync.down.b32 %r138, %r139, %r150, %r151, %r152;
	// end inline asm
	mov.b64 	{%r144, %r149}, %rd329;
	// begin inline asm
	shfl.sync.down.b32 %r143, %r144, %r150, %r151, %r152;
	// end inline asm
	// begin inline asm
	shfl.sync.down.b32 %r148, %r149, %r150, %r151, %r152;
	// end inline asm
	mov.b64 	%rd99, {%r143, %r148};
	cvt.u16.u32 	%rs77, %r133;
	setp.gt.s32 	%p56, %r48, 15;
	@%p56 bra 	$L__BB6_106;
	and.b16  	%rs157, %rs311, 255;
	setp.eq.s16 	%p57, %rs157, 0;
	and.b16  	%rs158, %rs77, 255;
	setp.eq.s16 	%p58, %rs158, 0;
	or.pred  	%p59, %p57, %p58;
	@%p59 bra 	$L__BB6_105;
	min.s64 	%rd329, %rd99, %rd329;
	mov.b16 	%rs311, 1;
	bra.uni 	$L__BB6_106;
$L__BB6_105:
	setp.eq.s16 	%p60, %rs157, 0;
	selp.b16 	%rs311, %rs77, %rs311, %p60;
	selp.b64 	%rd329, %rd99, %rd329, %p60;
$L__BB6_106:
	setp.ne.s32 	%p61, %r48, 0;
	@%p61 bra 	$L__BB6_108;
	shr.u32 	%r154, %r16, 1;
	and.b32  	%r155, %r154, 496;
	mov.u32 	%r156, _ZZN3cub18CUB_300001_SM_10006detail6reduce28DeviceReduceSingleTileKernelINS2_10policy_hubIN4cuda3std3__45tupleIJblEEEyN6thrust24THRUST_300001_SM_1000_NS8cuda_cub9__find_if7functorIS9_EEE10Policy1000EPS9_SI_iSF_S9_S9_NS7_10__identityEEEvT0_T1_T2_T3_T4_T6_E12temp_storage;
	add.s32 	%r157, %r156, %r155;
	st.shared.u8 	[%r157+8], %rs311;
	st.shared.u64 	[%r157+16], %rd329;
$L__BB6_108:
	bar.sync 	0;
	setp.ne.s32 	%p62, %r16, 0;
	@%p62 bra 	$L__BB6_110;
	ld.shared.u8 	%rs161, [_ZZN3cub18CUB_300001_SM_10006detail6reduce28DeviceReduceSingleTileKernelINS2_10policy_hubIN4cuda3std3__45tupleIJblEEEyN6thrust24THRUST_300001_SM_1000_NS8cuda_cub9__find_if7functorIS9_EEE10Policy1000EPS9_SI_iSF_S9_S9_NS7_10__identityEEEvT0_T1_T2_T3_T4_T6_E12temp_storage+24];
	ld.shared.u64 	%rd202, [_ZZN3cub18CUB_300001_SM_10006detail6reduce28DeviceReduceSingleTileKernelINS2_10policy_hubIN4cuda3std3__45tupleIJblEEEyN6thrust24THRUST_300001_SM_1000_NS8cuda_cub9__find_if7functorIS9_EEE10Policy1000EPS9_SI_iSF_S9_S9_NS7_10__identityEEEvT0_T1_T2_T3_T4_T6_E12temp_storage+32];
	and.b16  	%rs162, %rs311, 255;
	setp.eq.s16 	%p63, %rs162, 0;
	setp.eq.s16 	%p64, %rs161, 0;
	min.s64 	%rd203, %rd202, %rd329;
	selp.b16 	%rs163, %rs311, 1, %p64;
	selp.b16 	%rs164, %rs161, %rs163, %p63;
	and.b16  	%rs165, %rs164, 255;
	selp.b64 	%rd204, %rd329, %rd203, %p64;
	selp.b64 	%rd205, %rd202, %rd204, %p63;
	ld.shared.u8 	%rs166, [_ZZN3cub18CUB_300001_SM_10006detail6reduce28DeviceReduceSingleTileKernelINS2_10policy_hubIN4cuda3std3__45tupleIJblEEEyN6thrust24THRUST_300001_SM_1000_NS8cuda_cub9__find_if7functorIS9_EEE10Policy1000EPS9_SI_iSF_S9_S9_NS7_10__identityEEEvT0_T1_T2_T3_T4_T6_E12temp_storage+40];
	ld.shared.u64 	%rd206, [_ZZN3cub18CUB_300001_SM_10006detail6reduce28DeviceReduceSingleTileKernelINS2_10policy_hubIN4cuda3std3__45tupleIJblEEEyN6thrust24THRUST_300001_SM_1000_NS8cuda_cub9__find_if7functorIS9_EEE10Policy1000EPS9_SI_iSF_S9_S9_NS7_10__identityEEEvT0_T1_T2_T3_T4_T6_E12temp_storage+48];
	setp.eq.s16 	%p65, %rs165, 0;
	setp.eq.s16 	%p66, %rs166, 0;
	min.s64 	%rd207, %rd206, %rd205;
	selp.b16 	%rs167, %rs164, 1, %p66;
	selp.b16 	%rs168, %rs166, %rs167, %p65;
	and.b16  	%rs169, %rs168, 255;
	selp.b64 	%rd208, %rd205, %rd207, %p66;
	selp.b64 	%rd209, %rd206, %rd208, %p65;
	ld.shared.u8 	%rs170, [_ZZN3cub18CUB_300001_SM_10006detail6reduce28DeviceReduceSingleTileKernelINS2_10policy_hubIN4cuda3std3__45tupleIJblEEEyN6thrust24THRUST_300001_SM_1000_NS8cuda_cub9__find_if7functorIS9_EEE10Policy1000EPS9_SI_iSF_S9_S9_NS7_10__identityEEEvT0_T1_T2_T3_T4_T6_E12temp_storage+56];
	ld.shared.u64 	%rd210, [_ZZN3cub18CUB_300001_SM_10006detail6reduce28DeviceReduceSingleTileKernelINS2_10policy_hubIN4cuda3std3__45tupleIJblEEEyN6thrust24THRUST_300001_SM_1000_NS8cuda_cub9__find_if7functorIS9_EEE10Policy1000EPS9_SI_iSF_S9_S9_NS7_10__identityEEEvT0_T1_T2_T3_T4_T6_E12temp_storage+64];
	setp.eq.s16 	%p67, %rs169, 0;
	setp.eq.s16 	%p68, %rs170, 0;
	min.s64 	%rd211, %rd210, %rd209;
	selp.b16 	%rs171, %rs168, 1, %p68;
	selp.b16 	%rs172, %rs170, %rs171, %p67;
	and.b16  	%rs173, %rs172, 255;
	selp.b64 	%rd212, %rd209, %rd211, %p68;
	selp.b64 	%rd213, %rd210, %rd212, %p67;
	ld.shared.u8 	%rs174, [_ZZN3cub18CUB_300001_SM_10006detail6reduce28DeviceReduceSingleTileKernelINS2_10policy_hubIN4cuda3std3__45tupleIJblEEEyN6thrust24THRUST_300001_SM_1000_NS8cuda_cub9__find_if7functorIS9_EEE10Policy1000EPS9_SI_iSF_S9_S9_NS7_10__identityEEEvT0_T1_T2_T3_T4_T6_E12temp_storage+72];
	ld.shared.u64 	%rd214, [_ZZN3cub18CUB_300001_SM_10006detail6reduce28DeviceReduceSingleTileKernelINS2_10policy_hubIN4cuda3std3__45tupleIJblEEEyN6thrust24THRUST_300001_SM_1000_NS8cuda_cub9__find_if7functorIS9_EEE10Policy1000EPS9_SI_iSF_S9_S9_NS7_10__identityEEEvT0_T1_T2_T3_T4_T6_E12temp_storage+80];
	setp.eq.s16 	%p69, %rs173, 0;
	setp.eq.s16 	%p70, %rs174, 0;
	min.s64 	%rd215, %rd214, %rd213;
	selp.b16 	%rs175, %rs172, 1, %p70;
	selp.b16 	%rs176, %rs174, %rs175, %p69;
	and.b16  	%rs177, %rs176, 255;
	selp.b64 	%rd216, %rd213, %rd215, %p70;
	selp.b64 	%rd217, %rd214, %rd216, %p69;
	ld.shared.u8 	%rs178, [_ZZN3cub18CUB_300001_SM_10006detail6reduce28DeviceReduceSingleTileKernelINS2_10policy_hubIN4cuda3std3__45tupleIJblEEEyN6thrust24THRUST_300001_SM_1000_NS8cuda_cub9__find_if7functorIS9_EEE10Policy1000EPS9_SI_iSF_S9_S9_NS7_10__identityEEEvT0_T1_T2_T3_T4_T6_E12temp_storage+88];
	ld.shared.u64 	%rd218, [_ZZN3cub18CUB_300001_SM_10006detail6reduce28DeviceReduceSingleTileKernelINS2_10policy_hubIN4cuda3std3__45tupleIJblEEEyN6thrust24THRUST_300001_SM_1000_NS8cuda_cub9__find_if7functorIS9_EEE10Policy1000EPS9_SI_iSF_S9_S9_NS7_10__identityEEEvT0_T1_T2_T3_T4_T6_E12temp_storage+96];
	setp.eq.s16 	%p71, %rs177, 0;
	setp.eq.s16 	%p72, %rs178, 0;
	min.s64 	%rd219, %rd218, %rd217;
	selp.b16 	%rs179, %rs176, 1, %p72;
	selp.b16 	%rs180, %rs178, %rs179, %p71;
	and.b16  	%rs181, %rs180, 255;
	selp.b64 	%rd220, %rd217, %rd219, %p72;
	selp.b64 	%rd221, %rd218, %rd220, %p71;
	ld.shared.u8 	%rs182, [_ZZN3cub18CUB_300001_SM_10006detail6reduce28DeviceReduceSingleTileKernelINS2_10policy_hubIN4cuda3std3__45tupleIJblEEEyN6thrust24THRUST_300001_SM_1000_NS8cuda_cub9__find_if7functorIS9_EEE10Policy1000EPS9_SI_iSF_S9_S9_NS7_10__identityEEEvT0_T1_T2_T3_T4_T6_E12temp_storage+104];
	ld.shared.u64 	%rd222, [_ZZN3cub18CUB_300001_SM_10006detail6reduce28DeviceReduceSingleTileKernelINS2_10policy_hubIN4cuda3std3__45tupleIJblEEEyN6thrust24THRUST_300001_SM_1000_NS8cuda_cub9__find_if7functorIS9_EEE10Policy1000EPS9_SI_iSF_S9_S9_NS7_10__identityEEEvT0_T1_T2_T3_T4_T6_E12temp_storage+112];
	setp.eq.s16 	%p73, %rs181, 0;
	setp.eq.s16 	%p74, %rs182, 0;
	min.s64 	%rd223, %rd222, %rd221;
	selp.b16 	%rs183, %rs180, 1, %p74;
	selp.b16 	%rs184, %rs182, %rs183, %p73;
	and.b16  	%rs185, %rs184, 255;
	selp.b64 	%rd224, %rd221, %rd223, %p74;
	selp.b64 	%rd225, %rd222, %rd224, %p73;
	ld.shared.u8 	%rs186, [_ZZN3cub18CUB_300001_SM_10006detail6reduce28DeviceReduceSingleTileKernelINS2_10policy_hubIN4cuda3std3__45tupleIJblEEEyN6thrust24THRUST_300001_SM_1000_NS8cuda_cub9__find_if7functorIS9_EEE10Policy1000EPS9_SI_iSF_S9_S9_NS7_10__identityEEEvT0_T1_T2_T3_T4_T6_E12temp_storage+120];
	ld.shared.u64 	%rd226, [_ZZN3cub18CUB_300001_SM_10006detail6reduce28DeviceReduceSingleTileKernelINS2_10policy_hubIN4cuda3std3__45tupleIJblEEEyN6thrust24THRUST_300001_SM_1000_NS8cuda_cub9__find_if7functorIS9_EEE10Policy1000EPS9_SI_iSF_S9_S9_NS7_10__identityEEEvT0_T1_T2_T3_T4_T6_E12temp_storage+128];
	setp.eq.s16 	%p75, %rs185, 0;
	setp.eq.s16 	%p76, %rs186, 0;
	min.s64 	%rd227, %rd226, %rd225;
	selp.b16 	%rs187, %rs184, 1, %p76;
	selp.b16 	%rs311, %rs186, %rs187, %p75;
	selp.b64 	%rd228, %rd225, %rd227, %p76;
	selp.b64 	%rd329, %rd226, %rd228, %p75;
$L__BB6_110:
	mov.u32 	%r391, %tid.x;
	setp.ne.s32 	%p184, %r391, 0;
	@%p184 bra 	$L__BB6_112;
	setp.eq.s16 	%p185, %rs82, 0;
	and.b16  	%rs302, %rs311, 255;
	setp.eq.s16 	%p186, %rs302, 0;
	min.s64 	%rd319, %rd329, %rd106;
	selp.b16 	%rs303, %rs82, 1, %p186;
	selp.b16 	%rs304, %rs311, %rs303, %p185;
	selp.b64 	%rd320, %rd106, %rd319, %p186;
	selp.b64 	%rd321, %rd329, %rd320, %p185;
	st.global.u8 	[%rd1], %rs304;
	st.global.u64 	[%rd1+8], %rd321;
$L__BB6_112:
	ret;

}
	// .globl	_ZN3cub18CUB_300001_SM_10006detail10radix_sort31DeviceRadixSortSingleTileKernelINS1_5radix10policy_hubIiNS0_8NullTypeEyE10Policy1000ELNS0_9SortOrderE0EiS6_yNS1_21identity_decomposer_tEEEvPKT1_PSB_PKT2_PSF_T3_iiT4_
.visible .entry _ZN3cub18CUB_300001_SM_10006detail10radix_sort31DeviceRadixSortSingleTileKernelINS1_5radix10policy_hubIiNS0_8NullTypeEyE10Policy1000ELNS0_9SortOrderE0EiS6_yNS1_21identity_decomposer_tEEEvPKT1_PSB_PKT2_PSF_T3_iiT4_(
	.param .u64 .ptr .align 1 _ZN3cub18CUB_300001_SM_10006detail10radix_sort31DeviceRadixSortSingleTileKernelINS1_5radix10policy_hubIiNS0_8NullTypeEyE10Policy1000ELNS0_9SortOrderE0EiS6_yNS1_21identity_decomposer_tEEEvPKT1_PSB_PKT2_PSF_T3_iiT4__param_0,
	.param .u64 .ptr .align 1 _ZN3cub18CUB_300001_SM_10006detail10radix_sort31DeviceRadixSortSingleTileKernelINS1_5radix10policy_hubIiNS0_8NullTypeEyE10Policy1000ELNS0_9SortOrderE0EiS6_yNS1_21identity_decomposer_tEEEvPKT1_PSB_PKT2_PSF_T3_iiT4__param_1,
	.param .u64 .ptr .align 1 _ZN3cub18CUB_300001_SM_10006detail10radix_sort31DeviceRadixSortSingleTileKernelINS1_5radix10policy_hubIiNS0_8NullTypeEyE10Policy1000ELNS0_9SortOrderE0EiS6_yNS1_21identity_decomposer_tEEEvPKT1_PSB_PKT2_PSF_T3_iiT4__param_2,
	.param .u64 .ptr .align 1 _ZN3cub18CUB_300001_SM_10006detail10radix_sort31DeviceRadixSortSingleTileKernelINS1_5radix10policy_hubIiNS0_8NullTypeEyE10Policy1000ELNS0_9SortOrderE0EiS6_yNS1_21identity_decomposer_tEEEvPKT1_PSB_PKT2_PSF_T3_iiT4__param_3,
	.param .u64 _ZN3cub18CUB_300001_SM_10006detail10radix_sort31DeviceRadixSortSingleTileKernelINS1_5radix10policy_hubIiNS0_8NullTypeEyE10Policy1000ELNS0_9SortOrderE0EiS6_yNS1_21identity_decomposer_tEEEvPKT1_PSB_PKT2_PSF_T3_iiT4__param_4,
	.param .u32 _ZN3cub18CUB_300001_SM_10006detail10radix_sort31DeviceRadixSortSingleTileKernelINS1_5radix10policy_hubIiNS0_8NullTypeEyE10Policy1000ELNS0_9SortOrderE0EiS6_yNS1_21identity_decomposer_tEEEvPKT1_PSB_PKT2_PSF_T3_iiT4__param_5,
	.param .u32 _ZN3cub18CUB_300001_SM_10006detail10radix_sort31DeviceRadixSortSingleTileKernelINS1_5radix10policy_hubIiNS0_8NullTypeEyE10Policy1000ELNS0_9SortOrderE0EiS6_yNS1_21identity_decomposer_tEEEvPKT1_PSB_PKT2_PSF_T3_iiT4__param_6,
	.param .align 1 .b8 _ZN3cub18CUB_300001_SM_10006detail10radix_sort31DeviceRadixSortSingleTileKernelINS1_5radix10policy_hubIiNS0_8NullTypeEyE10Policy1000ELNS0_9SortOrderE0EiS6_yNS1_21identity_decomposer_tEEEvPKT1_PSB_PKT2_PSF_T3_iiT4__param_7[1]
)
.maxntid 256
.minnctapersm 1
{
	.reg .pred 	%p<52>;
	.reg .b16 	%rs<39>;
	.reg .b32 	%r<744>;
	.reg .b64 	%rd<29>;
	// demoted variable
	.shared .align 16 .b8 _ZZN3cub18CUB_300001_SM_10006detail10radix_sort31DeviceRadixSortSingleTileKernelINS1_5radix10policy_hubIiNS0_8NullTypeEyE10Policy1000ELNS0_9SortOrderE0EiS6_yNS1_21identity_decomposer_tEEEvPKT1_PSB_PKT2_PSF_T3_iiT4_E12temp_storage[33856];
	ld.param.u64 	%rd5, [_ZN3cub18CUB_300001_SM_10006detail10radix_sort31DeviceRadixSortSingleTileKernelINS1_5radix10policy_hubIiNS0_8NullTypeEyE10Policy1000ELNS0_9SortOrderE0EiS6_yNS1_21identity_decomposer_tEEEvPKT1_PSB_PKT2_PSF_T3_iiT4__param_0];
	ld.param.u64 	%rd3, [_ZN3cub18CUB_300001_SM_10006detail10radix_sort31DeviceRadixSortSingleTileKernelINS1_5radix10policy_hubIiNS0_8NullTypeEyE10Policy1000ELNS0_9SortOrderE0EiS6_yNS1_21identity_decomposer_tEEEvPKT1_PSB_PKT2_PSF_T3_iiT4__param_1];
	ld.param.u64 	%rd4, [_ZN3cub18CUB_300001_SM_10006detail10radix_sort31DeviceRadixSortSingleTileKernelINS1_5radix10policy_hubIiNS0_8NullTypeEyE10Policy1000ELNS0_9SortOrderE0EiS6_yNS1_21identity_decomposer_tEEEvPKT1_PSB_PKT2_PSF_T3_iiT4__param_4];
	ld.param.u32 	%r189, [_ZN3cub18CUB_300001_SM_10006detail10radix_sort31DeviceRadixSortSingleTileKernelINS1_5radix10policy_hubIiNS0_8NullTypeEyE10Policy1000ELNS0_9SortOrderE0EiS6_yNS1_21identity_decomposer_tEEEvPKT1_PSB_PKT2_PSF_T3_iiT4__param_5];
	ld.param.u32 	%r190, [_ZN3cub18CUB_300001_SM_10006detail10radix_sort31DeviceRadixSortSingleTileKernelINS1_5radix10policy_hubIiNS0_8NullTypeEyE10Policy1000ELNS0_9SortOrderE0EiS6_yNS1_21identity_decomposer_tEEEvPKT1_PSB_PKT2_PSF_T3_iiT4__param_6];
	cvta.to.global.u64 	%rd6, %rd5;
	cvt.u32.u64 	%r1, %rd4;
	mov.u32 	%r2, %tid.x;
	mul.lo.s32 	%r3, %r2, 19;
	setp.ge.s32 	%p1, %r3, %r1;
	mul.wide.u32 	%rd7, %r3, 4;
	add.s64 	%rd1, %rd6, %rd7;
	mov.b32 	%r741, -1;
	@%p1 bra 	$L__BB7_2;
	ld.global.u32 	%r192, [%rd1];
	xor.b32  	%r741, %r192, -2147483648;
$L__BB7_2:
	add.s32 	%r194, %r3, 1;
	setp.ge.s32 	%p2, %r194, %r1;
	mov.b32 	%r740, -1;
	@%p2 bra 	$L__BB7_4;
	ld.global.u32 	%r195, [%rd1+4];
	xor.b32  	%r740, %r195, -2147483648;
$L__BB7_4:
	add.s32 	%r197, %r3, 2;
	setp.ge.s32 	%p3, %r197, %r1;
	mov.b32 	%r739, -1;
	@%p3 bra 	$L__BB7_6;
	ld.global.u32 	%r198, [%rd1+8];
	xor.b32  	%r739, %r198, -2147483648;
$L__BB7_6:
	add.s32 	%r200, %r3, 3;
	setp.ge.s32 	%p4, %r200, %r1;
	mov.b32 	%r738, -1;
	@%p4 bra 	$L__BB7_8;
	ld.global.u32 	%r201, [%rd1+12];
	xor.b32  	%r738, %r201, -2147483648;
$L__BB7_8:
	add.s32 	%r203, %r3, 4;
	setp.ge.s32 	%p5, %r203, %r1;
	mov.b32 	%r737, -1;
	@%p5 bra 	$L__BB7_10;
	ld.global.u32 	%r204, [%rd1+16];
	xor.b32  	%r737, %r204, -2147483648;
$L__BB7_10:
	add.s32 	%r206, %r3, 5;
	setp.ge.s32 	%p6, %r206, %r1;
	mov.b32 	%r736, -1;
	@%p6 bra 	$L__BB7_12;
	ld.global.u32 	%r207, [%rd1+20];
	xor.b32  	%r736, %r207, -2147483648;
$L__BB7_12:
	add.s32 	%r209, %r3, 6;
	setp.ge.s32 	%p7, %r209, %r1;
	mov.b32 	%r735, -1;
	@%p7 bra 	$L__BB7_14;
	ld.global.u32 	%r210, [%rd1+24];
	xor.b32  	%r735, %r210, -2147483648;
$L__BB7_14:
	add.s32 	%r212, %r3, 7;
	setp.ge.s32 	%p8, %r212, %r1;
	mov.b32 	%r734, -1;
	@%p8 bra 	$L__BB7_16;
	ld.global.u32 	%r213, [%rd1+28];
	xor.b32  	%r734, %r213, -2147483648;
$L__BB7_16:
	add.s32 	%r215, %r3, 8;
	setp.ge.s32 	%p9, %r215, %r1;
	mov.b32 	%r733, -1;
	@%p9 bra 	$L__BB7_18;
	ld.global.u32 	%r216, [%rd1+32];
	xor.b32  	%r733, %r216, -2147483648;
$L__BB7_18:
	add.s32 	%r218, %r3, 9;
	setp.ge.s32 	%p10, %r218, %r1;
	mov.b32 	%r732, -1;
	@%p10 bra 	$L__BB7_20;
	ld.global.u32 	%r219, [%rd1+36];
	xor.b32  	%r732, %r219, -2147483648;
$L__BB7_20:
	add.s32 	%r221, %r3, 10;
	setp.ge.s32 	%p11, %r221, %r1;
	mov.b32 	%r731, -1;
	@%p11 bra 	$L__BB7_22;
	ld.global.u32 	%r222, [%rd1+40];
	xor.b32  	%r731, %r222, -2147483648;
$L__BB7_22:
	add.s32 	%r224, %r3, 11;
	setp.ge.s32 	%p12, %r224, %r1;
	mov.b32 	%r730, -1;
	@%p12 bra 	$L__BB7_24;
	ld.global.u32 	%r225, [%rd1+44];
	xor.b32  	%r730, %r225, -2147483648;
$L__BB7_24:
	add.s32 	%r227, %r3, 12;
	setp.ge.s32 	%p13, %r227, %r1;
	mov.b32 	%r729, -1;
	@%p13 bra 	$L__BB7_26;
	ld.global.u32 	%r228, [%rd1+48];
	xor.b32  	%r729, %r228, -2147483648;
$L__BB7_26:
	add.s32 	%r230, %r3, 13;
	setp.ge.s32 	%p14, %r230, %r1;
	mov.b32 	%r728, -1;
	@%p14 bra 	$L__BB7_28;
	ld.global.u32 	%r231, [%rd1+52];
	xor.b32  	%r728, %r231, -2147483648;
$L__BB7_28:
	add.s32 	%r233, %r3, 14;
	setp.ge.s32 	%p15, %r233, %r1;
	mov.b32 	%r727, -1;
	@%p15 bra 	$L__BB7_30;
	ld.global.u32 	%r234, [%rd1+56];
	xor.b32  	%r727, %r234, -2147483648;
$L__BB7_30:
	add.s32 	%r236, %r3, 15;
	setp.ge.s32 	%p16, %r236, %r1;
	mov.b32 	%r726, -1;
	@%p16 bra 	$L__BB7_32;
	ld.global.u32 	%r237, [%rd1+60];
	xor.b32  	%r726, %r237, -2147483648;
$L__BB7_32:
	add.s32 	%r239, %r3, 16;
	setp.ge.s32 	%p17, %r239, %r1;
	mov.b32 	%r725, -1;
	@%p17 bra 	$L__BB7_34;
	ld.global.u32 	%r240, [%rd1+64];
	xor.b32  	%r725, %r240, -2147483648;
$L__BB7_34:
	add.s32 	%r242, %r3, 17;
	setp.ge.s32 	%p18, %r242, %r1;
	mov.b32 	%r724, -1;
	@%p18 bra 	$L__BB7_36;
	ld.global.u32 	%r243, [%rd1+68];
	xor.b32  	%r724, %r243, -2147483648;
$L__BB7_36:
	add.s32 	%r245, %r3, 18;
	setp.ge.s32 	%p19, %r245, %r1;
	mov.b32 	%r723, -1;
	@%p19 bra 	$L__BB7_38;
	ld.global.u32 	%r246, [%rd1+72];
	xor.b32  	%r723, %r246, -2147483648;
$L__BB7_38:
	bar.sync 	0;
	shr.u32 	%r42, %r2, 5;
	shl.b32 	%r248, %r2, 2;
	mov.u32 	%r249, _ZZN3cub18CUB_300001_SM_10006detail10radix_sort31DeviceRadixSortSingleTileKernelINS1_5radix10policy_hubIiNS0_8NullTypeEyE10Policy1000ELNS0_9SortOrderE0EiS6_yNS1_21identity_decomposer_tEEEvPKT1_PSB_PKT2_PSF_T3_iiT4_E12temp_storage;
	add.s32 	%r43, %r249, %r248;
	shl.b32 	%r250, %r2, 7;
	add.s32 	%r44, %r43, %r250;
	shl.b32 	%r251, %r42, 2;
	add.s32 	%r252, %r249, %r251;
	add.s32 	%r45, %r252, 33792;
	mad.lo.s32 	%r46, %r2, -56, %r44;
	add.s32 	%r722, %r189, 6;
	sub.s32 	%r721, %r190, %r189;
$L__BB7_39:
	add.s32 	%r312, %r722, -6;
	min.s32 	%r255, %r721, 6;
	mov.b32 	%r341, 0;
	st.shared.u32 	[%r43], %r341;
	st.shared.u32 	[%r43+1024], %r341;
	st.shared.u32 	[%r43+2048], %r341;
	st.shared.u32 	[%r43+3072], %r341;
	st.shared.u32 	[%r43+4096], %r341;
	st.shared.u32 	[%r43+5120], %r341;
	st.shared.u32 	[%r43+6144], %r341;
	st.shared.u32 	[%r43+7168], %r341;
	st.shared.u32 	[%r43+8192], %r341;
	st.shared.u32 	[%r43+9216], %r341;
	st.shared.u32 	[%r43+10240], %r341;
	st.shared.u32 	[%r43+11264], %r341;
	st.shared.u32 	[%r43+12288], %r341;
	st.shared.u32 	[%r43+13312], %r341;
	st.shared.u32 	[%r43+14336], %r341;
	st.shared.u32 	[%r43+15360], %r341;
	st.shared.u32 	[%r43+16384], %r341;
	st.shared.u32 	[%r43+17408], %r341;
	st.shared.u32 	[%r43+18432], %r341;
	st.shared.u32 	[%r43+19456], %r341;
	st.shared.u32 	[%r43+20480], %r341;
	st.shared.u32 	[%r43+21504], %r341;
	st.shared.u32 	[%r43+22528], %r341;
	st.shared.u32 	[%r43+23552], %r341;
	st.shared.u32 	[%r43+24576], %r341;
	st.shared.u32 	[%r43+25600], %r341;
	st.shared.u32 	[%r43+26624], %r341;
	st.shared.u32 	[%r43+27648], %r341;
	st.shared.u32 	[%r43+28672], %r341;
	st.shared.u32 	[%r43+29696], %r341;
	st.shared.u32 	[%r43+30720], %r341;
	st.shared.u32 	[%r43+31744], %r341;
	st.shared.u32 	[%r43+32768], %r341;
	// begin inline asm
	bmsk.clamp.b32 %r253, %r341, %r255;
	// end inline asm
	// begin inline asm
	shr.b32 %r256, %r741, %r312;
	// end inline asm
	and.b32  	%r344, %r253, %r256;
	shl.b32 	%r345, %r344, 10;
	and.b32  	%r346, %r345, 31744;
	add.s32 	%r347, %r43, %r346;
	shr.u32 	%r348, %r344, 4;
	and.b32  	%r349, %r348, 268435454;
	add.s32 	%r71, %r347, %r349;
	ld.shared.u16 	%rs1, [%r71];
	add.s16 	%rs20, %rs1, 1;
	st.shared.u16 	[%r71], %rs20;
	// begin inline asm
	shr.b32 %r259, %r740, %r312;
	// end inline asm
	and.b32  	%r350, %r253, %r259;
	shl.b32 	%r351, %r350, 10;
	and.b32  	%r352, %r351, 31744;
	add.s32 	%r353, %r43, %r352;
	shr.u32 	%r354, %r350, 4;
	and.b32  	%r355, %r354, 268435454;
	add.s32 	%r72, %r353, %r355;
	ld.shared.u16 	%rs2, [%r72];
	add.s16 	%rs21, %rs2, 1;
	st.shared.u16 	[%r72], %rs21;
	// begin inline asm
	shr.b32 %r262, %r739, %r312;
	// end inline asm
	and.b32  	%r356, %r253, %r262;
	shl.b32 	%r357, %r356, 10;
	and.b32  	%r358, %r357, 31744;
	add.s32 	%r359, %r43, %r358;
	shr.u32 	%r360, %r356, 4;
	and.b32  	%r361, %r360, 268435454;
	add.s32 	%r73, %r359, %r361;
	ld.shared.u16 	%rs3, [%r73];
	add.s16 	%rs22, %rs3, 1;
	st.shared.u16 	[%r73], %rs22;
	// begin inline asm
	shr.b32 %r265, %r738, %r312;
	// end inline asm
	and.b32  	%r362, %r253, %r265;
	shl.b32 	%r363, %r362, 10;
	and.b32  	%r364, %r363, 31744;
	add.s32 	%r365, %r43, %r364;
	shr.u32 	%r366, %r362, 4;
	and.b32  	%r367, %r366, 268435454;
	add.s32 	%r74, %r365, %r367;
	ld.shared.u16 	%rs4, [%r74];
	add.s16 	%rs23, %rs4, 1;
	st.shared.u16 	[%r74], %rs23;
	// begin inline asm
	shr.b32 %r268, %r737, %r312;
	// end inline asm
	and.b32  	%r368, %r253, %r268;
	shl.b32 	%r369, %r368, 10;
	and.b32  	%r370, %r369, 31744;
	add.s32 	%r371, %r43, %r370;
	shr.u32 	%r372, %r368, 4;
	and.b32  	%r373, %r372, 268435454;
	add.s32 	%r75, %r371, %r373;
	ld.shared.u16 	%rs5, [%r75];
	add.s16 	%rs24, %rs5, 1;
	st.shared.u16 	[%r75], %rs24;
	// begin inline asm
	shr.b32 %r271, %r736, %r312;
	// end inline asm
	and.b32  	%r374, %r253, %r271;
	shl.b32 	%r375, %r374, 10;
	and.b32  	%r376, %r375, 31744;
	add.s32 	%r377, %r43, %r376;
	shr.u32 	%r378, %r374, 4;
	and.b32  	%r379, %r378, 268435454;
	add.s32 	%r76, %r377, %r379;
	ld.shared.u16 	%rs6, [%r76];
	add.s16 	%rs25, %rs6, 1;
	st.shared.u16 	[%r76], %rs25;
	// begin inline asm
	shr.b32 %r274, %r735, %r312;
	// end inline asm
	and.b32  	%r380, %r253, %r274;
	shl.b32 	%r381, %r380, 10;
	and.b32  	%r382, %r381, 31744;
	add.s32 	%r383, %r43, %r382;
	shr.u32 	%r384, %r380, 4;
	and.b32  	%r385, %r384, 268435454;
	add.s32 	%r77, %r383, %r385;
	ld.shared.u16 	%rs7, [%r77];
	add.s16 	%rs26, %rs7, 1;
	st.shared.u16 	[%r77], %rs26;
	// begin inline asm
	shr.b32 %r277, %r734, %r312;
	// end inline asm
	and.b32  	%r386, %r253, %r277;
	shl.b32 	%r387, %r386, 10;
	and.b32  	%r388, %r387, 31744;
	add.s32 	%r389, %r43, %r388;
	shr.u32 	%r390, %r386, 4;
	and.b32  	%r391, %r390, 268435454;
	add.s32 	%r78, %r389, %r391;
	ld.shared.u16 	%rs8, [%r78];
	add.s16 	%rs27, %rs8, 1;
	st.shared.u16 	[%r78], %rs27;
	// begin inline asm
	shr.b32 %r280, %r733, %r312;
	// end inline asm
	and.b32  	%r392, %r253, %r280;
	shl.b32 	%r393, %r392, 10;
	and.b32  	%r394, %r393, 31744;
	add.s32 	%r395, %r43, %r394;
	shr.u32 	%r396, %r392, 4;
	and.b32  	%r397, %r396, 268435454;
	add.s32 	%r79, %r395, %r397;
	ld.shared.u16 	%rs9, [%r79];
	add.s16 	%rs28, %rs9, 1;
	st.shared.u16 	[%r79], %rs28;
	// begin inline asm
	shr.b32 %r283, %r732, %r312;
	// end inline asm
	and.b32  	%r398, %r253, %r283;
	shl.b32 	%r399, %r398, 10;
	and.b32  	%r400, %r399, 31744;
	add.s32 	%r401, %r43, %r400;
	shr.u32 	%r402, %r398, 4;
	and.b32  	%r403, %r402, 268435454;
	add.s32 	%r80, %r401, %r403;
	ld.shared.u16 	%rs10, [%r80];
	add.s16 	%rs29, %rs10, 1;
	st.shared.u16 	[%r80], %rs29;
	// begin inline asm
	shr.b32 %r286, %r731, %r312;
	// end inline asm
	and.b32  	%r404, %r253, %r286;
	shl.b32 	%r405, %r404, 10;
	and.b32  	%r406, %r405, 31744;
	add.s32 	%r407, %r43, %r406;
	shr.u32 	%r408, %r404, 4;
	and.b32  	%r409, %r408, 268435454;
	add.s32 	%r81, %r407, %r409;
	ld.shared.u16 	%rs11, [%r81];
	add.s16 	%rs30, %rs11, 1;
	st.shared.u16 	[%r81], %rs30;
	// begin inline asm
	shr.b32 %r289, %r730, %r312;
	// end inline asm
	and.b32  	%r410, %r253, %r289;
	shl.b32 	%r411, %r410, 10;
	and.b32  	%r412, %r411, 31744;
	add.s32 	%r413, %r43, %r412;
	shr.u32 	%r414, %r410, 4;
	and.b32  	%r415, %r414, 268435454;
	add.s32 	%r82, %r413, %r415;
	ld.shared.u16 	%rs12, [%r82];
	add.s16 	%rs31, %rs12, 1;
	st.shared.u16 	[%r82], %rs31;
	// begin inline asm
	shr.b32 %r292, %r729, %r312;
	// end inline asm
	and.b32  	%r416, %r253, %r292;
	shl.b32 	%r417, %r416, 10;
	and.b32  	%r418, %r417, 31744;
	add.s32 	%r419, %r43, %r418;
	shr.u32 	%r420, %r416, 4;
	and.b32  	%r421, %r420, 268435454;
	add.s32 	%r83, %r419, %r421;
	ld.shared.u16 	%rs13, [%r83];
	add.s16 	%rs32, %rs13, 1;
	st.shared.u16 	[%r83], %rs32;
	// begin inline asm
	shr.b32 %r295, %r728, %r312;
	// end inline asm
	and.b32  	%r422, %r253, %r295;
	shl.b32 	%r423, %r422, 10;
	and.b32  	%r424, %r423, 31744;
	add.s32 	%r425, %r43, %r424;
	shr.u32 	%r426, %r422, 4;
	and.b32  	%r427, %r426, 268435454;
	add.s32 	%r84, %r425, %r427;
	ld.shared.u16 	%rs14, [%r84];
	add.s16 	%rs33, %rs14, 1;
	st.shared.u16 	[%r84], %rs33;
	// begin inline asm
	shr.b32 %r298, %r727, %r312;
	// end inline asm
	and.b32  	%r428, %r253, %r298;
	shl.b32 	%r429, %r428, 10;
	and.b32  	%r430, %r429, 31744;
	add.s32 	%r431, %r43, %r430;
	shr.u32 	%r432, %r428, 4;
	and.b32  	%r433, %r432, 268435454;
	add.s32 	%r85, %r431, %r433;
	ld.shared.u16 	%rs15, [%r85];
	add.s16 	%rs34, %rs15, 1;
	st.shared.u16 	[%r85], %rs34;
	// begin inline asm
	shr.b32 %r301, %r726, %r312;
	// end inline asm
	and.b32  	%r434, %r253, %r301;
	shl.b32 	%r435, %r434, 10;
	and.b32  	%r436, %r435, 31744;
	add.s32 	%r437, %r43, %r436;
	shr.u32 	%r438, %r434, 4;
	and.b32  	%r439, %r438, 268435454;
	add.s32 	%r86, %r437, %r439;
	ld.shared.u16 	%rs16, [%r86];
	add.s16 	%rs35, %rs16, 1;
	st.shared.u16 	[%r86], %rs35;
	// begin inline asm
	shr.b32 %r304, %r725, %r312;
	// end inline asm
	and.b32  	%r440, %r253, %r304;
	shl.b32 	%r441, %r440, 10;
	and.b32  	%r442, %r441, 31744;
	add.s32 	%r443, %r43, %r442;
	shr.u32 	%r444, %r440, 4;
	and.b32  	%r445, %r444, 268435454;
	add.s32 	%r87, %r443, %r445;
	ld.shared.u16 	%rs17, [%r87];
	add.s16 	%rs36, %rs17, 1;
	st.shared.u16 	[%r87], %rs36;
	// begin inline asm
	shr.b32 %r307, %r724, %r312;
	// end inline asm
	and.b32  	%r446, %r253, %r307;
	shl.b32 	%r447, %r446, 10;
	and.b32  	%r448, %r447, 31744;
	add.s32 	%r449, %r43, %r448;
	shr.u32 	%r450, %r446, 4;
	and.b32  	%r451, %r450, 268435454;
	add.s32 	%r88, %r449, %r451;
	ld.shared.u16 	%rs18, [%r88];
	add.s16 	%rs37, %rs18, 1;
	st.shared.u16 	[%r88], %rs37;
	// begin inline asm
	shr.b32 %r310, %r723, %r312;
	// end inline asm
	and.b32  	%r452, %r253, %r310;
	shl.b32 	%r453, %r452, 10;
	and.b32  	%r454, %r453, 31744;
	add.s32 	%r455, %r43, %r454;
	shr.u32 	%r456, %r452, 4;
	and.b32  	%r457, %r456, 268435454;
	add.s32 	%r89, %r455, %r457;
	ld.shared.u16 	%rs19, [%r89];
	add.s16 	%rs38, %rs19, 1;
	st.shared.u16 	[%r89], %rs38;
	bar.sync 	0;
	ld.shared.u32 	%r90, [%r44];
	ld.shared.u32 	%r458, [%r44+4];
	ld.shared.u32 	%r459, [%r44+8];
	ld.shared.u32 	%r460, [%r44+12];
	ld.shared.u32 	%r461, [%r44+16];
	ld.shared.u32 	%r462, [%r44+20];
	ld.shared.u32 	%r463, [%r44+24];
	ld.shared.u32 	%r464, [%r44+28];
	ld.shared.u32 	%r465, [%r44+32];
	ld.shared.u32 	%r466, [%r44+36];
	ld.shared.u32 	%r467, [%r44+40];
	ld.shared.u32 	%r468, [%r44+44];
	ld.shared.u32 	%r469, [%r44+48];
	ld.shared.u32 	%r470, [%r44+52];
	ld.shared.u32 	%r471, [%r44+56];
	ld.shared.u32 	%r472, [%r44+60];
	ld.shared.u32 	%r473, [%r44+64];
	ld.shared.u32 	%r474, [%r44+68];
	ld.shared.u32 	%r475, [%r44+72];
	ld.shared.u32 	%r476, [%r44+76];
	ld.shared.u32 	%r477, [%r44+80];
	ld.shared.u32 	%r478, [%r44+84];
	ld.shared.u32 	%r479, [%r44+88];
	ld.shared.u32 	%r480, [%r44+92];
	ld.shared.u32 	%r481, [%r44+96];
	ld.shared.u32 	%r482, [%r44+100];
	ld.shared.u32 	%r483, [%r44+104];
	ld.shared.u32 	%r484, [%r44+108];
	ld.shared.u32 	%r485, [%r44+112];
	ld.shared.u32 	%r486, [%r44+116];
	ld.shared.u32 	%r487, [%r44+120];
	ld.shared.u32 	%r488, [%r44+124];
	ld.shared.u32 	%r489, [%r44+128];
	add.s32 	%r91, %r458, %r90;
	add.s32 	%r92, %r459, %r91;
	add.s32 	%r93, %r460, %r92;
	add.s32 	%r94, %r461, %r93;
	add.s32 	%r95, %r462, %r94;
	add.s32 	%r96, %r463, %r95;
	add.s32 	%r97, %r464, %r96;
	add.s32 	%r98, %r465, %r97;
	add.s32 	%r99, %r466, %r98;
	add.s32 	%r100, %r467, %r99;
	add.s32 	%r101, %r468, %r100;
	add.s32 	%r102, %r469, %r101;
	add.s32 	%r103, %r470, %r102;
	add.s32 	%r104, %r471, %r103;
	add.s32 	%r105, %r472, %r104;
	add.s32 	%r106, %r473, %r105;
	add.s32 	%r107, %r474, %r106;
	add.s32 	%r108, %r475, %r107;
	add.s32 	%r109, %r476, %r108;
	add.s32 	%r110, %r477, %r109;
	add.s32 	%r111, %r478, %r110;
	add.s32 	%r112, %r479, %r111;
	add.s32 	%r113, %r480, %r112;
	add.s32 	%r114, %r481, %r113;
	add.s32 	%r115, %r482, %r114;
	add.s32 	%r116, %r483, %r115;
	add.s32 	%r117, %r484, %r116;
	add.s32 	%r118, %r485, %r117;
	add.s32 	%r119, %r486, %r118;
	add.s32 	%r120, %r487, %r119;
	add.s32 	%r121, %r488, %r120;
	add.s32 	%r318, %r489, %r121;
	// begin inline asm
	mov.u32 %r313, %laneid;
	// end inline asm
	mov.b32 	%r316, 1;
	mov.b32 	%r343, -1;
	// begin inline asm
	{  .reg .u32 r0;  .reg .pred p;  shfl.sync.up.b32 r0|p, %r318, %r316, %r341, %r343;  @p add.u32 r0, r0, %r318;  mov.u32 %r314, r0;}
	// end inline asm
	mov.b32 	%r322, 2;
	// begin inline asm
	{  .reg .u32 r0;  .reg .pred p;  shfl.sync.up.b32 r0|p, %r314, %r322, %r341, %r343;  @p add.u32 r0, r0, %r314;  mov.u32 %r320, r0;}
	// end inline asm
	mov.b32 	%r328, 4;
	// begin inline asm
	{  .reg .u32 r0;  .reg .pred p;  shfl.sync.up.b32 r0|p, %r320, %r328, %r341, %r343;  @p add.u32 r0, r0, %r320;  mov.u32 %r326, r0;}
	// end inline asm
	mov.b32 	%r334, 8;
	// begin inline asm
	{  .reg .u32 r0;  .reg .pred p;  shfl.sync.up.b32 r0|p, %r326, %r334, %r341, %r343;  @p add.u32 r0, r0, %r326;  mov.u32 %r332, r0;}
	// end inline asm
	mov.b32 	%r340, 16;
	// begin inline asm
	{  .reg .u32 r0;  .reg .pred p;  shfl.sync.up.b32 r0|p, %r332, %r340, %r341, %r343;  @p add.u32 r0, r0, %r332;  mov.u32 %r338, r0;}
	// end inline asm
	setp.ne.s32 	%p20, %r313, 31;
	@%p20 bra 	$L__BB7_41;
	st.shared.u32 	[%r45], %r338;
$L__BB7_41:
	sub.s32 	%r490, %r338, %r318;
	setp.gt.u32 	%p21, %r2, 31;
	setp.eq.s32 	%p22, %r42, 7;
	setp.eq.s32 	%p23, %r42, 6;
	setp.eq.s32 	%p24, %r42, 5;
	setp.eq.s32 	%p25, %r42, 4;
	setp.eq.s32 	%p26, %r42, 3;
	setp.eq.s32 	%p27, %r42, 2;
	setp.eq.s32 	%p28, %r42, 1;
	bar.sync 	0;
	ld.shared.v4.u32 	{%r491, %r492, %r493, %r494}, [_ZZN3cub18CUB_300001_SM_10006detail10radix_sort31DeviceRadixSortSingleTileKernelINS1_5radix10policy_hubIiNS0_8NullTypeEyE10Policy1000ELNS0_9SortOrderE0EiS6_yNS1_21identity_decomposer_tEEEvPKT1_PSB_PKT2_PSF_T3_iiT4_E12temp_storage+33792];
	selp.b32 	%r495, %r491, %r742, %p28;
	add.s32 	%r496, %r492, %r491;
	selp.b32 	%r497, %r496, %r495, %p27;
	add.s32 	%r498, %r496, %r493;
	selp.b32 	%r499, %r498, %r497, %p26;
	add.s32 	%r500, %r498, %r494;
	selp.b32 	%r501, %r500, %r499, %p25;
	ld.shared.v4.u32 	{%r502, %r503, %r504, %r505}, [_ZZN3cub18CUB_300001_SM_10006detail10radix_sort31DeviceRadixSortSingleTileKernelINS1_5radix10policy_hubIiNS0_8NullTypeEyE10Policy1000ELNS0_9SortOrderE0EiS6_yNS1_21identity_decomposer_tEEEvPKT1_PSB_PKT2_PSF_T3_iiT4_E12temp_storage+33808];
	add.s32 	%r506, %r500, %r502;
	selp.b32 	%r507, %r506, %r501, %p24;
	add.s32 	%r508, %r506, %r503;
	selp.b32 	%r509, %r508, %r507, %p23;
	add.s32 	%r510, %r508, %r504;
	selp.b32 	%r742, %r510, %r509, %p22;
	add.s32 	%r126, %r510, %r505;
	setp.ne.s32 	%p29, %r313, 0;
	selp.b32 	%r511, %r490, 0, %p29;
	add.s32 	%r512, %r742, %r511;
	or.pred  	%p30, %p21, %p29;
	selp.b32 	%r743, %r512, %r490, %p21;
	@%p30 bra 	$L__BB7_43;
	shl.b32 	%r743, %r126, 16;
	st.shared.u32 	[_ZZN3cub18CUB_300001_SM_10006detail10radix_sort31DeviceRadixSortSingleTileKernelINS1_5radix10policy_hubIiNS0_8NullTypeEyE10Policy1000ELNS0_9SortOrderE0EiS6_yNS1_21identity_decomposer_tEEEvPKT1_PSB_PKT2_PSF_T3_iiT4_E12temp_storage+33832], %r743;
$L__BB7_43:
	setp.eq.s32 	%p31, %r2, 0;
	bar.sync 	0;
	ld.shared.u32 	%r513, [_ZZN3cub18CUB_300001_SM_10006detail10radix_sort31DeviceRadixSortSingleTileKernelINS1_5radix10policy_hubIiNS0_8NullTypeEyE10Policy1000ELNS0_9SortOrderE0EiS6_yNS1_21identity_decomposer_tEEEvPKT1_PSB_PKT2_PSF_T3_iiT4_E12temp_storage+33832];
	selp.b32 	%r514, 0, %r513, %p31;
	add.s32 	%r515, %r743, %r514;
	add.s32 	%r516, %r90, %r515;
	add.s32 	%r517, %r91, %r515;
	add.s32 	%r518, %r92, %r515;
	add.s32 	%r519, %r93, %r515;
	add.s32 	%r520, %r94, %r515;
	add.s32 	%r521, %r95, %r515;
	add.s32 	%r522, %r96, %r515;
	add.s32 	%r523, %r97, %r515;
	add.s32 	%r524, %r98, %r515;
	add.s32 	%r525, %r99, %r515;
	add.s32 	%r526, %r100, %r515;
	add.s32 	%r527, %r101, %r515;
	add.s32 	%r528, %r102, %r515;
	add.s32 	%r529, %r103, %r515;
	add.s32 	%r530, %r104, %r515;
	add.s32 	%r531, %r105, %r515;
	add.s32 	%r532, %r106, %r515;
	add.s32 	%r533, %r107, %r515;
	add.s32 	%r534, %r108, %r515;
	add.s32 	%r535, %r109, %r515;
	add.s32 	%r536, %r110, %r515;
	add.s32 	%r537, %r111, %r515;
	add.s32 	%r538, %r112, %r515;
	add.s32 	%r539, %r113, %r515;
	add.s32 	%r540, %r114, %r515;
	add.s32 	%r541, %r115, %r515;
	add.s32 	%r542, %r116, %r515;
	add.s32 	%r543, %r117, %r515;
	add.s32 	%r544, %r118, %r515;
	add.s32 	%r545, %r119, %r515;
	add.s32 	%r546, %r120, %r515;
	add.s32 	%r547, %r121, %r515;
	st.shared.u32 	[%r44], %r515;
	st.shared.u32 	[%r44+4], %r516;
	st.shared.u32 	[%r44+8], %r517;
	st.shared.u32 	[%r44+12], %r518;
	st.shared.u32 	[%r44+16], %r519;
	st.shared.u32 	[%r44+20], %r520;
	st.shared.u32 	[%r44+24], %r521;
	st.shared.u32 	[%r44+28], %r522;
	st.shared.u32 	[%r44+32], %r523;
	st.shared.u32 	[%r44+36], %r524;
	st.shared.u32 	[%r44+40], %r525;
	st.shared.u32 	[%r44+44], %r526;
	st.shared.u32 	[%r44+48], %r527;
	st.shared.u32 	[%r44+52], %r528;
	st.shared.u32 	[%r44+56], %r529;
	st.shared.u32 	[%r44+60], %r530;
	st.shared.u32 	[%r44+64], %r531;
	st.shared.u32 	[%r44+68], %r532;
	st.shared.u32 	[%r44+72], %r533;
	st.shared.u32 	[%r44+76], %r534;
	st.shared.u32 	[%r44+80], %r535;
	st.shared.u32 	[%r44+84], %r536;
	st.shared.u32 	[%r44+88], %r537;
	st.shared.u32 	[%r44+92], %r538;
	st.shared.u32 	[%r44+96], %r539;
	st.shared.u32 	[%r44+100], %r540;
	st.shared.u32 	[%r44+104], %r541;
	st.shared.u32 	[%r44+108], %r542;
	st.shared.u32 	[%r44+112], %r543;
	st.shared.u32 	[%r44+116], %r544;
	st.shared.u32 	[%r44+120], %r545;
	st.shared.u32 	[%r44+124], %r546;
	st.shared.u32 	[%r44+128], %r547;
	bar.sync 	0;
	cvt.u32.u16 	%r548, %rs1;
	ld.shared.u16 	%r549, [%r71];
	add.s32 	%r130, %r549, %r548;
	cvt.u32.u16 	%r550, %rs2;
	ld.shared.u16 	%r551, [%r72];
	add.s32 	%r131, %r551, %r550;
	cvt.u32.u16 	%r552, %rs3;
	ld.shared.u16 	%r553, [%r73];
	add.s32 	%r132, %r553, %r552;
	cvt.u32.u16 	%r554, %rs4;
	ld.shared.u16 	%r555, [%r74];
	add.s32 	%r133, %r555, %r554;
	cvt.u32.u16 	%r556, %rs5;
	ld.shared.u16 	%r557, [%r75];
	add.s32 	%r134, %r557, %r556;
	cvt.u32.u16 	%r558, %rs6;
	ld.shared.u16 	%r559, [%r76];
	add.s32 	%r135, %r559, %r558;
	cvt.u32.u16 	%r560, %rs7;
	ld.shared.u16 	%r561, [%r77];
	add.s32 	%r136, %r561, %r560;
	cvt.u32.u16 	%r562, %rs8;
	ld.shared.u16 	%r563, [%r78];
	add.s32 	%r137, %r563, %r562;
	cvt.u32.u16 	%r564, %rs9;
	ld.shared.u16 	%r565, [%r79];
	add.s32 	%r138, %r565, %r564;
	cvt.u32.u16 	%r566, %rs10;
	ld.shared.u16 	%r567, [%r80];
	add.s32 	%r139, %r567, %r566;
	cvt.u32.u16 	%r568, %rs11;
	ld.shared.u16 	%r569, [%r81];
	add.s32 	%r140, %r569, %r568;
	cvt.u32.u16 	%r570, %rs12;
	ld.shared.u16 	%r571, [%r82];
	add.s32 	%r141, %r571, %r570;
	cvt.u32.u16 	%r572, %rs13;
	ld.shared.u16 	%r573, [%r83];
	add.s32 	%r142, %r573, %r572;
	cvt.u32.u16 	%r574, %rs14;
	ld.shared.u16 	%r575, [%r84];
	add.s32 	%r143, %r575, %r574;
	cvt.u32.u16 	%r576, %rs15;
	ld.shared.u16 	%r577, [%r85];
	add.s32 	%r144, %r577, %r576;
	cvt.u32.u16 	%r578, %rs16;
	ld.shared.u16 	%r579, [%r86];
	add.s32 	%r145, %r579, %r578;
	cvt.u32.u16 	%r580, %rs17;
	ld.shared.u16 	%r581, [%r87];
	add.s32 	%r146, %r581, %r580;
	cvt.u32.u16 	%r582, %rs18;
	ld.shared.u16 	%r583, [%r88];
	add.s32 	%r147, %r583, %r582;
	cvt.u32.u16 	%r584, %rs19;
	ld.shared.u16 	%r585, [%r89];
	add.s32 	%r148, %r585, %r584;
	bar.sync 	0;
	setp.lt.s32 	%p32, %r722, %r190;
	@%p32 bra 	$L__BB7_83;
	cvt.u64.u32 	%rd8, %r2;
	shl.b32 	%r586, %r130, 2;
	mov.u32 	%r587, _ZZN3cub18CUB_300001_SM_10006detail10radix_sort31DeviceRadixSortSingleTileKernelINS1_5radix10policy_hubIiNS0_8NullTypeEyE10Policy1000ELNS0_9SortOrderE0EiS6_yNS1_21identity_decomposer_tEEEvPKT1_PSB_PKT2_PSF_T3_iiT4_E12temp_storage;
	add.s32 	%r588, %r587, %r586;
	st.shared.u32 	[%r588], %r741;
	shl.b32 	%r589, %r131, 2;
	add.s32 	%r590, %r587, %r589;
	st.shared.u32 	[%r590], %r740;
	shl.b32 	%r591, %r132, 2;
	add.s32 	%r592, %r587, %r591;
	st.shared.u32 	[%r592], %r739;
	shl.b32 	%r593, %r133, 2;
	add.s32 	%r594, %r587, %r593;
	st.shared.u32 	[%r594], %r738;
	shl.b32 	%r595, %r134, 2;
	add.s32 	%r596, %r587, %r595;
	st.shared.u32 	[%r596], %r737;
	shl.b32 	%r597, %r135, 2;
	add.s32 	%r598, %r587, %r597;
	st.shared.u32 	[%r598], %r736;
	shl.b32 	%r599, %r136, 2;
	add.s32 	%r600, %r587, %r599;
	st.shared.u32 	[%r600], %r735;
	shl.b32 	%r601, %r137, 2;
	add.s32 	%r602, %r587, %r601;
	st.shared.u32 	[%r602], %r734;
	shl.b32 	%r603, %r138, 2;
	add.s32 	%r604, %r587, %r603;
	st.shared.u32 	[%r604], %r733;
	shl.b32 	%r605, %r139, 2;
	add.s32 	%r606, %r587, %r605;
	st.shared.u32 	[%r606], %r732;
	shl.b32 	%r607, %r140, 2;
	add.s32 	%r608, %r587, %r607;
	st.shared.u32 	[%r608], %r731;
	shl.b32 	%r609, %r141, 2;
	add.s32 	%r610, %r587, %r609;
	st.shared.u32 	[%r610], %r730;
	shl.b32 	%r611, %r142, 2;
	add.s32 	%r612, %r587, %r611;
	st.shared.u32 	[%r612], %r729;
	shl.b32 	%r613, %r143, 2;
	add.s32 	%r614, %r587, %r613;
	st.shared.u32 	[%r614], %r728;
	shl.b32 	%r615, %r144, 2;
	add.s32 	%r616, %r587, %r615;
	st.shared.u32 	[%r616], %r727;
	shl.b32 	%r617, %r145, 2;
	add.s32 	%r618, %r587, %r617;
	st.shared.u32 	[%r618], %r726;
	shl.b32 	%r619, %r146, 2;
	add.s32 	%r620, %r587, %r619;
	st.shared.u32 	[%r620], %r725;
	shl.b32 	%r621, %r147, 2;
	add.s32 	%r622, %r587, %r621;
	st.shared.u32 	[%r622], %r724;
	shl.b32 	%r623, %r148, 2;
	add.s32 	%r624, %r587, %r623;
	st.shared.u32 	[%r624], %r723;
	bar.sync 	0;
	mad.lo.s32 	%r149, %r2, -72, %r46;
	ld.shared.u32 	%r150, [%r149+1024];
	ld.shared.u32 	%r151, [%r149+2048];
	ld.shared.u32 	%r152, [%r149+3072];
	ld.shared.u32 	%r153, [%r149+4096];
	ld.shared.u32 	%r154, [%r149+5120];
	ld.shared.u32 	%r155, [%r149+6144];
	ld.shared.u32 	%r156, [%r149+7168];
	ld.shared.u32 	%r157, [%r149+8192];
	ld.shared.u32 	%r158, [%r149+9216];
	ld.shared.u32 	%r159, [%r149+10240];
	ld.shared.u32 	%r160, [%r149+11264];
	ld.shared.u32 	%r161, [%r149+12288];
	ld.shared.u32 	%r162, [%r149+13312];
	ld.shared.u32 	%r163, [%r149+14336];
	ld.shared.u32 	%r164, [%r149+15360];
	ld.shared.u32 	%r165, [%r149+16384];
	ld.shared.u32 	%r166, [%r149+17408];
	ld.shared.u32 	%r167, [%r149+18432];
	setp.gt.u64 	%p33, %rd4, %rd8;
	cvta.to.global.u64 	%rd9, %rd3;
	mul.wide.u32 	%rd10, %r2, 4;
	add.s64 	%rd2, %rd9, %rd10;
	@%p33 bra 	$L__BB7_45;
	bra.uni 	$L__BB7_46;
$L__BB7_45:
	ld.shared.u32 	%r625, [%r149];
	xor.b32  	%r626, %r625, -2147483648;
	st.global.u32 	[%rd2], %r626;
$L__BB7_46:
	add.s32 	%r627, %r2, 256;
	cvt.u64.u32 	%rd11, %r627;
	setp.le.u64 	%p34, %rd4, %rd11;
	@%p34 bra 	$L__BB7_48;
	xor.b32  	%r628, %r150, -2147483648;
	st.global.u32 	[%rd2+1024], %r628;
$L__BB7_48:
	add.s32 	%r629, %r2, 512;
	cvt.u64.u32 	%rd12, %r629;
	setp.le.u64 	%p35, %rd4, %rd12;
	@%p35 bra 	$L__BB7_50;
	xor.b32  	%r630, %r151, -2147483648;
	st.global.u32 	[%rd2+2048], %r630;
$L__BB7_50:
	add.s32 	%r631, %r2, 768;
	cvt.u64.u32 	%rd13, %r631;
	setp.le.u64 	%p36, %rd4, %rd13;
	@%p36 bra 	$L__BB7_52;
	xor.b32  	%r632, %r152, -2147483648;
	st.global.u32 	[%rd2+3072], %r632;
$L__BB7_52:
	or.b32  	%r633, %r2, 1024;
	cvt.u64.u32 	%rd14, %r633;
	setp.le.u64 	%p37, %rd4, %rd14;
	@%p37 bra 	$L__BB7_54;
	xor.b32  	%r634, %r153, -2147483648;
	st.global.u32 	[%rd2+4096], %r634;
$L__BB7_54:
	add.s32 	%r635, %r2, 1280;
	cvt.u64.u32 	%rd15, %r635;
	setp.le.u64 	%p38, %rd4, %rd15;
	@%p38 bra 	$L__BB7_56;
	xor.b32  	%r636, %r154, -2147483648;
	st.global.u32 	[%rd2+5120], %r636;
$L__BB7_56:
	add.s32 	%r637, %r2, 1536;
	cvt.u64.u32 	%rd16, %r637;
	setp.le.u64 	%p39, %rd4, %rd16;
	@%p39 bra 	$L__BB7_58;
	xor.b32  	%r638, %r155, -2147483648;
	st.global.u32 	[%rd2+6144], %r638;
$L__BB7_58:
	add.s32 	%r639, %r2, 1792;
	cvt.u64.u32 	%rd17, %r639;
	setp.le.u64 	%p40, %rd4, %rd17;
	@%p40 bra 	$L__BB7_60;
	xor.b32  	%r640, %r156, -2147483648;
	st.global.u32 	[%rd2+7168], %r640;
$L__BB7_60:
	or.b32  	%r641, %r2, 2048;
	cvt.u64.u32 	%rd18, %r641;
	setp.le.u64 	%p41, %rd4, %rd18;
	@%p41 bra 	$L__BB7_62;
	xor.b32  	%r642, %r157, -2147483648;
	st.global.u32 	[%rd2+8192], %r642;
$L__BB7_62:
	add.s32 	%r643, %r2, 2304;
	cvt.u64.u32 	%rd19, %r643;
	setp.le.u64 	%p42, %rd4, %rd19;
	@%p42 bra 	$L__BB7_64;
	xor.b32  	%r644, %r158, -2147483648;
	st.global.u32 	[%rd2+9216], %r644;
$L__BB7_64:
	add.s32 	%r645, %r2, 2560;
	cvt.u64.u32 	%rd20, %r645;
	setp.le.u64 	%p43, %rd4, %rd20;
	@%p43 bra 	$L__BB7_66;
	xor.b32  	%r646, %r159, -2147483648;
	st.global.u32 	[%rd2+10240], %r646;
$L__BB7_66:
	add.s32 	%r647, %r2, 2816;
	cvt.u64.u32 	%rd21, %r647;
	setp.le.u64 	%p44, %rd4, %rd21;
	@%p44 bra 	$L__BB7_68;
	xor.b32  	%r648, %r160, -2147483648;
	st.global.u32 	[%rd2+11264], %r648;
$L__BB7_68:
	or.b32  	%r649, %r2, 3072;
	cvt.u64.u32 	%rd22, %r649;
	setp.le.u64 	%p45, %rd4, %rd22;
	@%p45 bra 	$L__BB7_70;
	xor.b32  	%r650, %r161, -2147483648;
	st.global.u32 	[%rd2+12288], %r650;
$L__BB7_70:
	add.s32 	%r651, %r2, 3328;
	cvt.u64.u32 	%rd23, %r651;
	setp.le.u64 	%p46, %rd4, %rd23;
	@%p46 bra 	$L__BB7_72;
	xor.b32  	%r652, %r162, -2147483648;
	st.global.u32 	[%rd2+13312], %r652;
$L__BB7_72:
	add.s32 	%r653, %r2, 3584;
	cvt.u64.u32 	%rd24, %r653;
	setp.le.u64 	%p47, %rd4, %rd24;
	@%p47 bra 	$L__BB7_74;
	xor.b32  	%r654, %r163, -2147483648;
	st.global.u32 	[%rd2+14336], %r654;
$L__BB7_74:
	add.s32 	%r655, %r2, 3840;
	cvt.u64.u32 	%rd25, %r655;
	setp.le.u64 	%p48, %rd4, %rd25;
	@%p48 bra 	$L__BB7_76;
	xor.b32  	%r656, %r164, -2147483648;
	st.global.u32 	[%rd2+15360], %r656;
$L__BB7_76:
	or.b32  	%r657, %r2, 4096;
	cvt.u64.u32 	%rd26, %r657;
	setp.le.u64 	%p49, %rd4, %rd26;
	@%p49 bra 	$L__BB7_78;
	xor.b32  	%r658, %r165, -2147483648;
	st.global.u32 	[%rd2+16384], %r658;
$L__BB7_78:
	add.s32 	%r659, %r2, 4352;
	cvt.u64.u32 	%rd27, %r659;
	setp.le.u64 	%p50, %rd4, %rd27;
	@%p50 bra 	$L__BB7_80;
	xor.b32  	%r660, %r166, -2147483648;
	st.global.u32 	[%rd2+17408], %r660;
$L__BB7_80:
	add.s32 	%r661, %r2, 4608;
	cvt.u64.u32 	%rd28, %r661;
	setp.le.u64 	%p51, %rd4, %rd28;
	@%p51 bra 	$L__BB7_82;
	xor.b32  	%r662, %r167, -2147483648;
	st.global.u32 	[%rd2+18432], %r662;
$L__BB7_82:
	ret;
$L__BB7_83:
	shl.b32 	%r663, %r130, 2;
	mov.u32 	%r664, _ZZN3cub18CUB_300001_SM_10006detail10radix_sort31DeviceRadixSortSingleTileKernelINS1_5radix10policy_hubIiNS0_8NullTypeEyE10Policy1000ELNS0_9SortOrderE0EiS6_yNS1_21identity_decomposer_tEEEvPKT1_PSB_PKT2_PSF_T3_iiT4_E12temp_storage;
	add.s32 	%r665, %r664, %r663;
	st.shared.u32 	[%r665], %r741;
	shl.b32 	%r666, %r131, 2;
	add.s32 	%r667, %r664, %r666;
	st.shared.u32 	[%r667], %r740;
	shl.b32 	%r668, %r132, 2;
	add.s32 	%r669, %r664, %r668;
	st.shared.u32 	[%r669], %r739;
	shl.b32 	%r670, %r133, 2;
	add.s32 	%r671, %r664, %r670;
	st.shared.u32 	[%r671], %r738;
	shl.b32 	%r672, %r134, 2;
	add.s32 	%r673, %r664, %r672;
	st.shared.u32 	[%r673], %r737;
	shl.b32 	%r674, %r135, 2;
	add.s32 	%r675, %r664, %r674;
	st.shared.u32 	[%r675], %r736;
	shl.b32 	%r676, %r136, 2;
	add.s32 	%r677, %r664, %r676;
	st.shared.u32 	[%r677], %r735;
	shl.b32 	%r678, %r137, 2;
	add.s32 	%r679, %r664, %r678;
	st.shared.u32 	[%r679], %r734;
	shl.b32 	%r680, %r138, 2;
	add.s32 	%r681, %r664, %r680;
	st.shared.u32 	[%r681], %r733;
	shl.b32 	%r682, %r139, 2;
	add.s32 	%r683, %r664, %r682;
	st.shared.u32 	[%r683], %r732;
	shl.b32 	%r684, %r140, 2;
	add.s32 	%r685, %r664, %r684;
	st.shared.u32 	[%r685], %r731;
	shl.b32 	%r686, %r141, 2;
	add.s32 	%r687, %r664, %r686;
	st.shared.u32 	[%r687], %r730;
	shl.b32 	%r688, %r142, 2;
	add.s32 	%r689, %r664, %r688;
	st.shared.u32 	[%r689], %r729;
	shl.b32 	%r690, %r143, 2;
	add.s32 	%r691, %r664, %r690;
	st.shared.u32 	[%r691], %r728;
	shl.b32 	%r692, %r144, 2;
	add.s32 	%r693, %r664, %r692;
	st.shared.u32 	[%r693], %r727;
	shl.b32 	%r694, %r145, 2;
	add.s32 	%r695, %r664, %r694;
	st.shared.u32 	[%r695], %r726;
	shl.b32 	%r696, %r146, 2;
	add.s32 	%r697, %r664, %r696;
	st.shared.u32 	[%r697], %r725;
	shl.b32 	%r698, %r147, 2;
	add.s32 	%r699, %r664, %r698;
	st.shared.u32 	[%r699], %r724;
	shl.b32 	%r700, %r148, 2;
	add.s32 	%r701, %r664, %r700;
	st.shared.u32 	[%r701], %r723;
	bar.sync 	0;
	ld.shared.u32 	%r741, [%r46];
	ld.shared.u32 	%r740, [%r46+4];
	ld.shared.u32 	%r739, [%r46+8];
	ld.shared.u32 	%r738, [%r46+12];
	ld.shared.u32 	%r737, [%r46+16];
	ld.shared.u32 	%r736, [%r46+20];
	ld.shared.u32 	%r735, [%r46+24];
	ld.shared.u32 	%r734, [%r46+28];
	ld.shared.u32 	%r733, [%r46+32];
	ld.shared.u32 	%r732, [%r46+36];
	ld.shared.u32 	%r731, [%r46+40];
	ld.shared.u32 	%r730, [%r46+44];
	ld.shared.u32 	%r729, [%r46+48];
	ld.shared.u32 	%r728, [%r46+52];
	ld.shared.u32 	%r727, [%r46+56];
	ld.shared.u32 	%r726, [%r46+60];
	ld.shared.u32 	%r725, [%r46+64];
	ld.shared.u32 	%r724, [%r46+68];
	ld.shared.u32 	%r723, [%r46+72];
	bar.sync 	0;
	add.s32 	%r722, %r722, 6;
	add.s32 	%r721, %r721, -6;
	bra.uni 	$L__BB7_39;

}
	// .globl	_ZN3cub18CUB_300001_SM_10006detail10radix_sort30DeviceRadixSortHistogramKernelINS1_5radix10policy_hubIiNS0_8NullTypeEyE10Policy1000ELNS0_9SortOrderE0EiyNS1_21identity_decomposer_tEEEvPT2_PKT1_SB_iiT3_
.visible .entry _ZN3cub18CUB_300001_SM_10006detail10radix_sort30DeviceRadixSortHistogramKernelINS1_5radix10policy_hubIiNS0_8NullTypeEyE10Policy1000ELNS0_9SortOrderE0EiyNS1_21identity_decomposer_tEEEvPT2_PKT1_SB_iiT3_(
	.param .u64 .ptr .align 1 _ZN3cub18CUB_300001_SM_10006detail10radix_sort30DeviceRadixSortHistogramKernelINS1_5radix10policy_hubIiNS0_8NullTypeEyE10Policy1000ELNS0_9SortOrderE0EiyNS1_21identity_decomposer_tEEEvPT2_PKT1_SB_iiT3__param_0,
	.param .u64 .ptr .align 1 _ZN3cub18CUB_300001_SM_10006detail10radix_sort30DeviceRadixSortHistogramKernelINS1_5radix10policy_hubIiNS0_8NullTypeEyE10Policy1000ELNS0_9SortOrderE0EiyNS1_21identity_decomposer_tEEEvPT2_PKT1_SB_iiT3__param_1,
	.param .u64 _ZN3cub18CUB_300001_SM_10006detail10radix_sort30DeviceRadixSortHistogramKernelINS1_5radix10policy_hubIiNS0_8NullTypeEyE10Policy1000ELNS0_9SortOrderE0EiyNS1_21identity_decomposer_tEEEvPT2_PKT1_SB_iiT3__param_2,
	.param .u32 _ZN3cub18CUB_300001_SM_10006detail10radix_sort30DeviceRadixSortHistogramKernelINS1_5radix10policy_hubIiNS0_8NullTypeEyE10Policy1000ELNS0_9SortOrderE0EiyNS1_21identity_decomposer_tEEEvPT2_PKT1_SB_iiT3__param_3,
	.param .u32 _ZN3cub18CUB_300001_SM_10006detail10radix_sort30DeviceRadixSortHistogramKernelINS1_5radix10policy_hubIiNS0_8NullTypeEyE10Policy1000ELNS0_9SortOrderE0EiyNS1_21identity_decomposer_tEEEvPT2_PKT1_SB_iiT3__param_4,
	.param .align 1 .b8 _ZN3cub18CUB_300001_SM_10006detail10radix_sort30DeviceRadixSortHistogramKernelINS1_5radix10policy_hubIiNS0_8NullTypeEyE10Policy1000ELNS0_9SortOrderE0EiyNS1_21identity_decomposer_tEEEvPT2_PKT1_SB_iiT3__param_5[1]
)
.maxntid 128
{
	.reg .pred 	%p<91>;
	.reg .b32 	%r<486>;
	.reg .b64 	%rd<137>;
	// demoted variable
	.shared .align 4 .b8 _ZZN3cub18CUB_300001_SM_10006detail10radix_sort30DeviceRadixSortHistogramKernelINS1_5radix10policy_hubIiNS0_8NullTypeEyE10Policy1000ELNS0_9SortOrderE0EiyNS1_21identity_decomposer_tEEEvPT2_PKT1_SB_iiT3_E12temp_storage[4096];
	ld.param.u64 	%rd18, [_ZN3cub18CUB_300001_SM_10006detail10radix_sort30DeviceRadixSortHistogramKernelINS1_5radix10policy_hubIiNS0_8NullTypeEyE10Policy1000ELNS0_9SortOrderE0EiyNS1_21identity_decomposer_tEEEvPT2_PKT1_SB_iiT3__param_0];
	ld.param.u64 	%rd19, [_ZN3cub18CUB_300001_SM_10006detail10radix_sort30DeviceRadixSortHistogramKernelINS1_5radix10policy_hubIiNS0_8NullTypeEyE10Policy1000ELNS0_9SortOrderE0EiyNS1_21identity_decomposer_tEEEvPT2_PKT1_SB_iiT3__param_1];
	ld.param.u64 	%rd17, [_ZN3cub18CUB_300001_SM_10006detail10radix_sort30DeviceRadixSortHistogramKernelINS1_5radix10policy_hubIiNS0_8NullTypeEyE10Policy1000ELNS0_9SortOrderE0EiyNS1_21identity_decomposer_tEEEvPT2_PKT1_SB_iiT3__param_2];
	ld.param.u32 	%r174, [_ZN3cub18CUB_300001_SM_10006detail10radix_sort30DeviceRadixSortHistogramKernelINS1_5radix10policy_hubIiNS0_8NullTypeEyE10Policy1000ELNS0_9SortOrderE0EiyNS1_21identity_decomposer_tEEEvPT2_PKT1_SB_iiT3__param_3];
	ld.param.u32 	%r175, [_ZN3cub18CUB_300001_SM_10006detail10radix_sort30DeviceRadixSortHistogramKernelINS1_5radix10policy_hubIiNS0_8NullTypeEyE10Policy1000ELNS0_9SortOrderE0EiyNS1_21identity_decomposer_tEEEvPT2_PKT1_SB_iiT3__param_4];
	cvta.to.global.u64 	%rd1, %rd19;
	cvta.to.global.u64 	%rd2, %rd18;
	setp.eq.s64 	%p2, %rd17, 0;
	@%p2 bra 	$L__BB8_153;
	sub.s32 	%r176, %r175, %r174;
	add.s32 	%r177, %r176, 7;
	shr.s32 	%r178, %r177, 31;
	shr.u32 	%r179, %r178, 29;
	add.s32 	%r180, %r177, %r179;
	shr.s32 	%r181, %r180, 3;
	mov.u32 	%r182, %tid.x;
	setp.gt.u32 	%p3, %r182, 255;
	setp.lt.s32 	%p4, %r177, 8;
	mov.u32 	%r183, %ctaid.x;
	shl.b32 	%r184, %r183, 11;
	cvt.u64.u32 	%rd3, %r184;
	mov.u32 	%r185, %nctaid.x;
	shl.b32 	%r186, %r185, 11;
	cvt.u64.u32 	%rd4, %r186;
	add.s32 	%r1, %r181, -1;
	and.b32  	%r2, %r181, 15;
	and.b32  	%r3, %r181, 7;
	add.s32 	%r4, %r3, -1;
	and.b32  	%r5, %r181, 3;
	or.pred  	%p1, %p3, %p4;
	shl.b32 	%r187, %r182, 2;
	mov.u32 	%r188, _ZZN3cub18CUB_300001_SM_10006detail10radix_sort30DeviceRadixSortHistogramKernelINS1_5radix10policy_hubIiNS0_8NullTypeEyE10Policy1000ELNS0_9SortOrderE0EiyNS1_21identity_decomposer_tEEEvPT2_PKT1_SB_iiT3_E12temp_storage;
	add.s32 	%r6, %r188, %r187;
	and.b32  	%r7, %r181, 268435440;
	cvt.u64.u32 	%rd5, %r182;
	add.s32 	%r8, %r182, 128;
	add.s32 	%r9, %r182, 256;
	add.s32 	%r10, %r182, 384;
	add.s32 	%r11, %r182, 512;
	add.s32 	%r12, %r182, 640;
	add.s32 	%r13, %r182, 768;
	or.b32  	%r14, %r182, 1024;
	add.s32 	%r15, %r182, 1920;
	and.b32  	%r16, %r181, 268435448;
	and.b32  	%r17, %r181, 1;
	neg.s32 	%r18, %r7;
	add.s32 	%r19, %r6, 8192;
	add.s64 	%rd21, %rd17, -1;
	shr.u64 	%rd22, %rd21, 30;
	add.s64 	%rd23, %rd22, 1;
	min.u64 	%rd6, %rd23, %rd17;
	mov.b64 	%rd135, 0;
$L__BB8_2:
	@%p1 bra 	$L__BB8_30;
	setp.lt.u32 	%p5, %r1, 15;
	mov.b32 	%r439, 0;
	@%p5 bra 	$L__BB8_6;
	mov.u32 	%r436, %r19;
	mov.u32 	%r437, %r18;
$L__BB8_5:
	.pragma "nounroll";
	mov.b32 	%r190, 0;
	st.shared.u32 	[%r436+-8192], %r190;
	st.shared.u32 	[%r436+-7168], %r190;
	st.shared.u32 	[%r436+-6144], %r190;
	st.shared.u32 	[%r436+-5120], %r190;
	st.shared.u32 	[%r436+-4096], %r190;
	st.shared.u32 	[%r436+-3072], %r190;
	st.shared.u32 	[%r436+-2048], %r190;
	st.shared.u32 	[%r436+-1024], %r190;
	st.shared.u32 	[%r436], %r190;
	st.shared.u32 	[%r436+1024], %r190;
	st.shared.u32 	[%r436+2048], %r190;
	st.shared.u32 	[%r436+3072], %r190;
	st.shared.u32 	[%r436+4096], %r190;
	st.shared.u32 	[%r436+5120], %r190;
	st.shared.u32 	[%r436+6144], %r190;
	st.shared.u32 	[%r436+7168], %r190;
	add.s32 	%r437, %r437, 16;
	add.s32 	%r436, %r436, 16384;
	setp.ne.s32 	%p6, %r437, 0;
	mov.u32 	%r439, %r7;
	@%p6 bra 	$L__BB8_5;
$L__BB8_6:
	add.s32 	%r25, %r2, -1;
	setp.eq.s32 	%p7, %r2, 0;
	@%p7 bra 	$L__BB8_16;
	setp.lt.u32 	%p8, %r25, 7;
	@%p8 bra 	$L__BB8_9;
	shl.b32 	%r191, %r439, 10;
	add.s32 	%r192, %r6, %r191;
	mov.b32 	%r193, 0;
	st.shared.u32 	[%r192], %r193;
	st.shared.u32 	[%r192+1024], %r193;
	st.shared.u32 	[%r192+2048], %r193;
	st.shared.u32 	[%r192+3072], %r193;
	st.shared.u32 	[%r192+4096], %r193;
	st.shared.u32 	[%r192+5120], %r193;
	st.shared.u32 	[%r192+6144], %r193;
	st.shared.u32 	[%r192+7168], %r193;
	add.s32 	%r439, %r439, 8;
$L__BB8_9:
	setp.eq.s32 	%p9, %r3, 0;
	@%p9 bra 	$L__BB8_16;
	setp.lt.u32 	%p10, %r4, 3;
	@%p10 bra 	$L__BB8_12;
	shl.b32 	%r194, %r439, 10;
	add.s32 	%r195, %r6, %r194;
	mov.b32 	%r196, 0;
	st.shared.u32 	[%r195], %r196;
	st.shared.u32 	[%r195+1024], %r196;
	st.shared.u32 	[%r195+2048], %r196;
	st.shared.u32 	[%r195+3072], %r196;
	add.s32 	%r439, %r439, 4;
$L__BB8_12:
	setp.eq.s32 	%p11, %r5, 0;
	@%p11 bra 	$L__BB8_16;
	setp.eq.s32 	%p12, %r5, 1;
	shl.b32 	%r197, %r439, 10;
	add.s32 	%r30, %r6, %r197;
	mov.b32 	%r198, 0;
	st.shared.u32 	[%r30], %r198;
	@%p12 bra 	$L__BB8_16;
	setp.eq.s32 	%p13, %r5, 2;
	mov.b32 	%r199, 0;
	st.shared.u32 	[%r30+1024], %r199;
	@%p13 bra 	$L__BB8_16;
	mov.b32 	%r200, 0;
	st.shared.u32 	[%r30+2048], %r200;
$L__BB8_16:
	cvt.u32.u64 	%r201, %rd5;
	setp.gt.u32 	%p14, %r201, 127;
	@%p14 bra 	$L__BB8_30;
	setp.lt.u32 	%p15, %r1, 15;
	mov.b32 	%r443, 0;
	@%p15 bra 	$L__BB8_20;
	mov.b32 	%r441, 0;
$L__BB8_19:
	.pragma "nounroll";
	shl.b32 	%r204, %r441, 10;
	add.s32 	%r205, %r6, %r204;
	mov.b32 	%r206, 0;
	st.shared.u32 	[%r205+512], %r206;
	st.shared.u32 	[%r205+1536], %r206;
	st.shared.u32 	[%r205+2560], %r206;
	st.shared.u32 	[%r205+3584], %r206;
	st.shared.u32 	[%r205+4608], %r206;
	st.shared.u32 	[%r205+5632], %r206;
	st.shared.u32 	[%r205+6656], %r206;
	st.shared.u32 	[%r205+7680], %r206;
	st.shared.u32 	[%r205+8704], %r206;
	st.shared.u32 	[%r205+9728], %r206;
	st.shared.u32 	[%r205+10752], %r206;
	st.shared.u32 	[%r205+11776], %r206;
	st.shared.u32 	[%r205+12800], %r206;
	st.shared.u32 	[%r205+13824], %r206;
	st.shared.u32 	[%r205+14848], %r206;
	st.shared.u32 	[%r205+15872], %r206;
	add.s32 	%r441, %r441, 16;
	setp.ne.s32 	%p16, %r441, %r7;
	mov.u32 	%r443, %r7;
	@%p16 bra 	$L__BB8_19;
$L__BB8_20:
	setp.eq.s32 	%p17, %r2, 0;
	@%p17 bra 	$L__BB8_30;
	setp.lt.u32 	%p18, %r25, 7;
	@%p18 bra 	$L__BB8_23;
	shl.b32 	%r207, %r443, 10;
	add.s32 	%r208, %r6, %r207;
	mov.b32 	%r209, 0;
	st.shared.u32 	[%r208+512], %r209;
	st.shared.u32 	[%r208+1536], %r209;
	st.shared.u32 	[%r208+2560], %r209;
	st.shared.u32 	[%r208+3584], %r209;
	st.shared.u32 	[%r208+4608], %r209;
	st.shared.u32 	[%r208+5632], %r209;
	st.shared.u32 	[%r208+6656], %r209;
	st.shared.u32 	[%r208+7680], %r209;
	add.s32 	%r443, %r443, 8;
$L__BB8_23:
	setp.eq.s32 	%p19, %r3, 0;
	@%p19 bra 	$L__BB8_30;
	setp.lt.u32 	%p20, %r4, 3;
	@%p20 bra 	$L__BB8_26;
	shl.b32 	%r210, %r443, 10;
	add.s32 	%r211, %r6, %r210;
	mov.b32 	%r212, 0;
	st.shared.u32 	[%r211+512], %r212;
	st.shared.u32 	[%r211+1536], %r212;
	st.shared.u32 	[%r211+2560], %r212;
	st.shared.u32 	[%r211+3584], %r212;
	add.s32 	%r443, %r443, 4;
$L__BB8_26:
	setp.eq.s32 	%p21, %r5, 0;
	@%p21 bra 	$L__BB8_30;
	setp.eq.s32 	%p22, %r5, 1;
	shl.b32 	%r213, %r443, 10;
	add.s32 	%r38, %r6, %r213;
	mov.b32 	%r214, 0;
	st.shared.u32 	[%r38+512], %r214;
	@%p22 bra 	$L__BB8_30;
	setp.eq.s32 	%p23, %r5, 2;
	mov.b32 	%r215, 0;
	st.shared.u32 	[%r38+1536], %r215;
	@%p23 bra 	$L__BB8_30;
	mov.b32 	%r216, 0;
	st.shared.u32 	[%r38+2560], %r216;
$L__BB8_30:
	bar.sync 	0;
	bar.sync 	0;
	shl.b64 	%rd8, %rd135, 30;
	sub.s64 	%rd24, %rd17, %rd8;
	min.u64 	%rd9, %rd24, 1073741824;
	setp.le.u64 	%p24, %rd9, %rd3;
	@%p24 bra 	$L__BB8_70;
	mov.u64 	%rd136, %rd3;
$L__BB8_32:
	add.s64 	%rd11, %rd136, %rd8;
	sub.s64 	%rd12, %rd17, %rd11;
	setp.lt.u64 	%p25, %rd12, 2048;
	@%p25 bra 	$L__BB8_34;
	add.s64 	%rd27, %rd11, %rd5;
	shl.b64 	%rd28, %rd27, 2;
	add.s64 	%rd29, %rd1, %rd28;
	ld.global.u32 	%r475, [%rd29];
	ld.global.u32 	%r474, [%rd29+512];
	ld.global.u32 	%r473, [%rd29+1024];
	ld.global.u32 	%r472, [%rd29+1536];
	ld.global.u32 	%r471, [%rd29+2048];
	ld.global.u32 	%r470, [%rd29+2560];
	ld.global.u32 	%r469, [%rd29+3072];
	ld.global.u32 	%r468, [%rd29+3584];
	ld.global.u32 	%r467, [%rd29+4096];
	ld.global.u32 	%r466, [%rd29+4608];
	ld.global.u32 	%r465, [%rd29+5120];
	ld.global.u32 	%r464, [%rd29+5632];
	ld.global.u32 	%r463, [%rd29+6144];
	ld.global.u32 	%r462, [%rd29+6656];
	ld.global.u32 	%r461, [%rd29+7168];
	ld.global.u32 	%r460, [%rd29+7680];
	bra.uni 	$L__BB8_66;
$L__BB8_34:
	cvt.u32.u64 	%r218, %rd5;
	cvt.u32.u64 	%r55, %rd12;
	setp.ge.s32 	%p26, %r218, %r55;
	add.s64 	%rd25, %rd11, %rd5;
	shl.b64 	%rd26, %rd25, 2;
	add.s64 	%rd13, %rd1, %rd26;
	mov.b32 	%r475, 2147483647;
	@%p26 bra 	$L__BB8_36;
	ld.global.u32 	%r475, [%rd13];
$L__BB8_36:
	setp.ge.s32 	%p27, %r8, %r55;
	mov.b32 	%r474, 2147483647;
	@%p27 bra 	$L__BB8_38;
	ld.global.u32 	%r474, [%rd13+512];
$L__BB8_38:
	setp.ge.s32 	%p28, %r9, %r55;
	mov.b32 	%r473, 2147483647;
	@%p28 bra 	$L__BB8_40;
	ld.global.u32 	%r473, [%rd13+1024];
$L__BB8_40:
	setp.ge.s32 	%p29, %r10, %r55;
	mov.b32 	%r472, 2147483647;
	@%p29 bra 	$L__BB8_42;
	ld.global.u32 	%r472, [%rd13+1536];
$L__BB8_42:
	setp.ge.s32 	%p30, %r11, %r55;
	mov.b32 	%r471, 2147483647;
	@%p30 bra 	$L__BB8_44;
	ld.global.u32 	%r471, [%rd13+2048];
$L__BB8_44:
	setp.ge.s32 	%p31, %r12, %r55;
	mov.b32 	%r470, 2147483647;
	@%p31 bra 	$L__BB8_46;
	ld.global.u32 	%r470, [%rd13+2560];
$L__BB8_46:
	setp.ge.s32 	%p32, %r13, %r55;
	mov.b32 	%r469, 2147483647;
	@%p32 bra 	$L__BB8_48;
	ld.global.u32 	%r469, [%rd13+3072];
$L__BB8_48:
	mov.u32 	%r226, %tid.x;
	add.s32 	%r227, %r226, 896;
	setp.ge.s32 	%p33, %r227, %r55;
	mov.b32 	%r468, 2147483647;
	@%p33 bra 	$L__BB8_50;
	ld.global.u32 	%r468, [%rd13+3584];
$L__BB8_50:
	setp.ge.s32 	%p34, %r14, %r55;
	mov.b32 	%r467, 2147483647;
	@%p34 bra 	$L__BB8_52;
	ld.global.u32 	%r467, [%rd13+4096];
$L__BB8_52:
	add.s32 	%r231, %r226, 1152;
	setp.ge.s32 	%p35, %r231, %r55;
	mov.b32 	%r466, 2147483647;
	@%p35 bra 	$L__BB8_54;
	ld.global.u32 	%r466, [%rd13+4608];
$L__BB8_54:
	add.s32 	%r234, %r226, 1280;
	setp.ge.s32 	%p36, %r234, %r55;
	mov.b32 	%r465, 2147483647;
	@%p36 bra 	$L__BB8_56;
	ld.global.u32 	%r465, [%rd13+5120];
$L__BB8_56:
	add.s32 	%r237, %r226, 1408;
	setp.ge.s32 	%p37, %r237, %r55;
	mov.b32 	%r464, 2147483647;
	@%p37 bra 	$L__BB8_58;
	ld.global.u32 	%r464, [%rd13+5632];
$L__BB8_58:
	add.s32 	%r240, %r226, 1536;
	setp.ge.s32 	%p38, %r240, %r55;
	mov.b32 	%r463, 2147483647;
	@%p38 bra 	$L__BB8_60;
	ld.global.u32 	%r463, [%rd13+6144];
$L__BB8_60:
	add.s32 	%r243, %r226, 1664;
	setp.ge.s32 	%p39, %r243, %r55;
	mov.b32 	%r462, 2147483647;
	@%p39 bra 	$L__BB8_62;
	ld.global.u32 	%r462, [%rd13+6656];
$L__BB8_62:
	add.s32 	%r246, %r226, 1792;
	setp.ge.s32 	%p40, %r246, %r55;
	mov.b32 	%r461, 2147483647;
	@%p40 bra 	$L__BB8_64;
	ld.global.u32 	%r461, [%rd13+7168];
$L__BB8_64:
	setp.ge.s32 	%p41, %r15, %r55;
	mov.b32 	%r460, 2147483647;
	@%p41 bra 	$L__BB8_66;
	ld.global.u32 	%r460, [%rd13+7680];
$L__BB8_66:
	setp.le.s32 	%p42, %r175, %r174;
	@%p42 bra 	$L__BB8_69;
	xor.b32  	%r103, %r460, -2147483648;
	xor.b32  	%r104, %r461, -2147483648;
	xor.b32  	%r105, %r462, -2147483648;
	xor.b32  	%r106, %r463, -2147483648;
	xor.b32  	%r107, %r464, -2147483648;
	xor.b32  	%r108, %r465, -2147483648;
	xor.b32  	%r109, %r466, -2147483648;
	xor.b32  	%r110, %r467, -2147483648;
	xor.b32  	%r111, %r468, -2147483648;
	xor.b32  	%r112, %r469, -2147483648;
	xor.b32  	%r113, %r470, -2147483648;
	xor.b32  	%r114, %r471, -2147483648;
	xor.b32  	%r115, %r472, -2147483648;
	xor.b32  	%r116, %r473, -2147483648;
	xor.b32  	%r117, %r474, -2147483648;
	xor.b32  	%r118, %r475, -2147483648;
	mov.b32 	%r476, 0;
	mov.u32 	%r477, %r174;
$L__BB8_68:
	sub.s32 	%r249, %r175, %r477;
	shl.b32 	%r250, %r476, 10;
	mov.u32 	%r251, _ZZN3cub18CUB_300001_SM_10006detail10radix_sort30DeviceRadixSortHistogramKernelINS1_5radix10policy_hubIiNS0_8NullTypeEyE10Policy1000ELNS0_9SortOrderE0EiyNS1_21identity_decomposer_tEEEvPT2_PKT1_SB_iiT3_E12temp_storage;
	add.s32 	%r252, %r251, %r250;
	min.s32 	%r253, %r249, 8;
	mov.b32 	%r254, -1;
	shl.b32 	%r255, %r254, %r253;
	not.b32 	%r256, %r255;
	shr.u32 	%r257, %r118, %r477;
	and.b32  	%r258, %r257, %r256;
	shl.b32 	%r259, %r258, 2;
	add.s32 	%r260, %r252, %r259;
	atom.shared.add.u32 	%r261, [%r260], 1;
	shr.u32 	%r262, %r117, %r477;
	and.b32  	%r263, %r262, %r256;
	shl.b32 	%r264, %r263, 2;
	add.s32 	%r265, %r252, %r264;
	atom.shared.add.u32 	%r266, [%r265], 1;
	shr.u32 	%r267, %r116, %r477;
	and.b32  	%r268, %r267, %r256;
	shl.b32 	%r269, %r268, 2;
	add.s32 	%r270, %r252, %r269;
	atom.shared.add.u32 	%r271, [%r270], 1;
	shr.u32 	%r272, %r115, %r477;
	and.b32  	%r273, %r272, %r256;
	shl.b32 	%r274, %r273, 2;
	add.s32 	%r275, %r252, %r274;
	atom.shared.add.u32 	%r276, [%r275], 1;
	shr.u32 	%r277, %r114, %r477;
	and.b32  	%r278, %r277, %r256;
	shl.b32 	%r279, %r278, 2;
	add.s32 	%r280, %r252, %r279;
	atom.shared.add.u32 	%r281, [%r280], 1;
	shr.u32 	%r282, %r113, %r477;
	and.b32  	%r283, %r282, %r256;
	shl.b32 	%r284, %r283, 2;
	add.s32 	%r285, %r252, %r284;
	atom.shared.add.u32 	%r286, [%r285], 1;
	shr.u32 	%r287, %r112, %r477;
	and.b32  	%r288, %r287, %r256;
	shl.b32 	%r289, %r288, 2;
	add.s32 	%r290, %r252, %r289;
	atom.shared.add.u32 	%r291, [%r290], 1;
	shr.u32 	%r292, %r111, %r477;
	and.b32  	%r293, %r292, %r256;
	shl.b32 	%r294, %r293, 2;
	add.s32 	%r295, %r252, %r294;
	atom.shared.add.u32 	%r296, [%r295], 1;
	shr.u32 	%r297, %r110, %r477;
	and.b32  	%r298, %r297, %r256;
	shl.b32 	%r299, %r298, 2;
	add.s32 	%r300, %r252, %r299;
	atom.shared.add.u32 	%r301, [%r300], 1;
	shr.u32 	%r302, %r109, %r477;
	and.b32  	%r303, %r302, %r256;
	shl.b32 	%r304, %r303, 2;
	add.s32 	%r305, %r252, %r304;
	atom.shared.add.u32 	%r306, [%r305], 1;
	shr.u32 	%r307, %r108, %r477;
	and.b32  	%r308, %r307, %r256;
	shl.b32 	%r309, %r308, 2;
	add.s32 	%r310, %r252, %r309;
	atom.shared.add.u32 	%r311, [%r310], 1;
	shr.u32 	%r312, %r107, %r477;
	and.b32  	%r313, %r312, %r256;
	shl.b32 	%r314, %r313, 2;
	add.s32 	%r315, %r252, %r314;
	atom.shared.add.u32 	%r316, [%r315], 1;
	shr.u32 	%r317, %r106, %r477;
	and.b32  	%r318, %r317, %r256;
	shl.b32 	%r319, %r318, 2;
	add.s32 	%r320, %r252, %r319;
	atom.shared.add.u32 	%r321, [%r320], 1;
	shr.u32 	%r322, %r105, %r477;
	and.b32  	%r323, %r322, %r256;
	shl.b32 	%r324, %r323, 2;
	add.s32 	%r325, %r252, %r324;
	atom.shared.add.u32 	%r326, [%r325], 1;
	shr.u32 	%r327, %r104, %r477;
	and.b32  	%r328, %r327, %r256;
	shl.b32 	%r329, %r328, 2;
	add.s32 	%r330, %r252, %r329;
	atom.shared.add.u32 	%r331, [%r330], 1;
	shr.u32 	%r332, %r103, %r477;
	and.b32  	%r333, %r332, %r256;
	shl.b32 	%r334, %r333, 2;
	add.s32 	%r335, %r252, %r334;
	atom.shared.add.u32 	%r336, [%r335], 1;
	add.s32 	%r477, %r477, 8;
	add.s32 	%r476, %r476, 1;
	setp.lt.s32 	%p43, %r477, %r175;
	@%p43 bra 	$L__BB8_68;
$L__BB8_69:
	add.s64 	%rd136, %rd136, %rd4;
	setp.lt.u64 	%p44, %rd136, %rd9;
	@%p44 bra 	$L__BB8_32;
$L__BB8_70:
	bar.sync 	0;
	@%p1 bra 	$L__BB8_152;
	setp.lt.u32 	%p45, %r1, 7;
	mov.b32 	%r480, 0;
	@%p45 bra 	$L__BB8_90;
	mov.b32 	%r478, 0;
$L__BB8_73:
	.pragma "nounroll";
	shl.b32 	%r339, %r478, 10;
	add.s32 	%r124, %r6, %r339;
	ld.shared.u32 	%r125, [%r124];
	setp.eq.s32 	%p46, %r125, 0;
	@%p46 bra 	$L__BB8_75;
	cvt.u32.u64 	%r340, %rd5;
	shl.b32 	%r341, %r478, 8;
	add.s32 	%r342, %r341, %r340;
	mul.wide.u32 	%rd30, %r342, 8;
	add.s64 	%rd31, %rd2, %rd30;
	cvt.u64.u32 	%rd32, %r125;
	atom.global.add.u64 	%rd33, [%rd31], %rd32;
$L__BB8_75:
	ld.shared.u32 	%r126, [%r124+1024];
	setp.eq.s32 	%p47, %r126, 0;
	@%p47 bra 	$L__BB8_77;
	cvt.u32.u64 	%r343, %rd5;
	shl.b32 	%r344, %r478, 8;
	add.s32 	%r345, %r344, %r343;
	add.s32 	%r346, %r345, 256;
	mul.wide.u32 	%rd34, %r346, 8;
	add.s64 	%rd35, %rd2, %rd34;
	cvt.u64.u32 	%rd36, %r126;
	atom.global.add.u64 	%rd37, [%rd35], %rd36;
$L__BB8_77:
	ld.shared.u32 	%r127, [%r124+2048];
	setp.eq.s32 	%p48, %r127, 0;
	@%p48 bra 	$L__BB8_79;
	cvt.u32.u64 	%r347, %rd5;
	shl.b32 	%r348, %r478, 8;
	add.s32 	%r349, %r348, %r347;
	add.s32 	%r350, %r349, 512;
	mul.wide.u32 	%rd38, %r350, 8;
	add.s64 	%rd39, %rd2, %rd38;
	cvt.u64.u32 	%rd40, %r127;
	atom.global.add.u64 	%rd41, [%rd39], %rd40;
$L__BB8_79:
	ld.shared.u32 	%r128, [%r124+3072];
	setp.eq.s32 	%p49, %r128, 0;
	@%p49 bra 	$L__BB8_81;
	cvt.u32.u64 	%r351, %rd5;
	shl.b32 	%r352, %r478, 8;
	add.s32 	%r353, %r352, %r351;
	add.s32 	%r354, %r353, 768;
	mul.wide.u32 	%rd42, %r354, 8;
	add.s64 	%rd43, %rd2, %rd42;
	cvt.u64.u32 	%rd44, %r128;
	atom.global.add.u64 	%rd45, [%rd43], %rd44;
$L__BB8_81:
	ld.shared.u32 	%r129, [%r124+4096];
	setp.eq.s32 	%p50, %r129, 0;
	@%p50 bra 	$L__BB8_83;
	cvt.u32.u64 	%r355, %rd5;
	shl.b32 	%r356, %r478, 8;
	add.s32 	%r357, %r356, %r355;
	add.s32 	%r358, %r357, 1024;
	mul.wide.u32 	%rd46, %r358, 8;
	add.s64 	%rd47, %rd2, %rd46;
	cvt.u64.u32 	%rd48, %r129;
	atom.global.add.u64 	%rd49, [%rd47], %rd48;
$L__BB8_83:
	ld.shared.u32 	%r130, [%r124+5120];
	setp.eq.s32 	%p51, %r130, 0;
	@%p51 bra 	$L__BB8_85;
	cvt.u32.u64 	%r359, %rd5;
	shl.b32 	%r360, %r478, 8;
	add.s32 	%r361, %r360, %r359;
	add.s32 	%r362, %r361, 1280;
	mul.wide.u32 	%rd50, %r362, 8;
	add.s64 	%rd51, %rd2, %rd50;
	cvt.u64.u32 	%rd52, %r130;
	atom.global.add.u64 	%rd53, [%rd51], %rd52;
$L__BB8_85:
	ld.shared.u32 	%r131, [%r124+6144];
	setp.eq.s32 	%p52, %r131, 0;
	@%p52 bra 	$L__BB8_87;
	cvt.u32.u64 	%r363, %rd5;
	shl.b32 	%r364, %r478, 8;
	add.s32 	%r365, %r364, %r363;
	add.s32 	%r366, %r365, 1536;
	mul.wide.u32 	%rd54, %r366, 8;
	add.s64 	%rd55, %rd2, %rd54;
	cvt.u64.u32 	%rd56, %r131;
	atom.global.add.u64 	%rd57, [%rd55], %rd56;
$L__BB8_87:
	ld.shared.u32 	%r132, [%r124+7168];
	setp.eq.s32 	%p53, %r132, 0;
	@%p53 bra 	$L__BB8_89;
	cvt.u32.u64 	%r367, %rd5;
	shl.b32 	%r368, %r478, 8;
	add.s32 	%r369, %r368, %r367;
	add.s32 	%r370, %r369, 1792;
	mul.wide.u32 	%rd58, %r370, 8;
	add.s64 	%rd59, %rd2, %rd58;
	cvt.u64.u32 	%rd60, %r132;
	atom.global.add.u64 	%rd61, [%rd59], %rd60;
$L__BB8_89:
	add.s32 	%r478, %r478, 8;
	setp.ne.s32 	%p54, %r478, %r16;
	mov.u32 	%r480, %r16;
	@%p54 bra 	$L__BB8_73;
$L__BB8_90:
	add.s32 	%r135, %r5, -1;
	setp.eq.s32 	%p55, %r3, 0;
	@%p55 bra 	$L__BB8_111;
	setp.lt.u32 	%p56, %r4, 3;
	@%p56 bra 	$L__BB8_101;
	shl.b32 	%r371, %r480, 10;
	add.s32 	%r136, %r6, %r371;
	ld.shared.u32 	%r137, [%r136];
	setp.eq.s32 	%p57, %r137, 0;
	@%p57 bra 	$L__BB8_94;
	cvt.u32.u64 	%r372, %rd5;
	shl.b32 	%r373, %r480, 8;
	add.s32 	%r374, %r373, %r372;
	mul.wide.u32 	%rd62, %r374, 8;
	add.s64 	%rd63, %rd2, %rd62;
	cvt.u64.u32 	%rd64, %r137;
	atom.global.add.u64 	%rd65, [%rd63], %rd64;
$L__BB8_94:
	ld.shared.u32 	%r138, [%r136+1024];
	setp.eq.s32 	%p58, %r138, 0;
	@%p58 bra 	$L__BB8_96;
	cvt.u32.u64 	%r375, %rd5;
	shl.b32 	%r376, %r480, 8;
	add.s32 	%r377, %r376, %r375;
	add.s32 	%r378, %r377, 256;
	mul.wide.u32 	%rd66, %r378, 8;
	add.s64 	%rd67, %rd2, %rd66;
	cvt.u64.u32 	%rd68, %r138;
	atom.global.add.u64 	%rd69, [%rd67], %rd68;
$L__BB8_96:
	ld.shared.u32 	%r139, [%r136+2048];
	setp.eq.s32 	%p59, %r139, 0;
	@%p59 bra 	$L__BB8_98;
	cvt.u32.u64 	%r379, %rd5;
	shl.b32 	%r380, %r480, 8;
	add.s32 	%r381, %r380, %r379;
	add.s32 	%r382, %r381, 512;
	mul.wide.u32 	%rd70, %r382, 8;
	add.s64 	%rd71, %rd2, %rd70;
	cvt.u64.u32 	%rd72, %r139;
	atom.global.add.u64 	%rd73, [%rd71], %rd72;
$L__BB8_98:
	ld.shared.u32 	%r140, [%r136+3072];
	setp.eq.s32 	%p60, %r140, 0;
	@%p60 bra 	$L__BB8_100;
	cvt.u32.u64 	%r383, %rd5;
	shl.b32 	%r384, %r480, 8;
	add.s32 	%r385, %r384, %r383;
	add.s32 	%r386, %r385, 768;
	mul.wide.u32 	%rd74, %r386, 8;
	add.s64 	%rd75, %rd2, %rd74;
	cvt.u64.u32 	%rd76, %r140;
	atom.global.add.u64 	%rd77, [%rd75], %rd76;
$L__BB8_100:
	add.s32 	%r480, %r480, 4;
$L__BB8_101:
	setp.eq.s32 	%p61, %r5, 0;
	@%p61 bra 	$L__BB8_111;
	setp.eq.s32 	%p62, %r135, 0;
	@%p62 bra 	$L__BB8_108;
	shl.b32 	%r387, %r480, 10;
	add.s32 	%r143, %r6, %r387;
	ld.shared.u32 	%r144, [%r143];
	setp.eq.s32 	%p63, %r144, 0;
	@%p63 bra 	$L__BB8_105;
	cvt.u32.u64 	%r388, %rd5;
	shl.b32 	%r389, %r480, 8;
	add.s32 	%r390, %r389, %r388;
	mul.wide.u32 	%rd78, %r390, 8;
	add.s64 	%rd79, %rd2, %rd78;
	cvt.u64.u32 	%rd80, %r144;
	atom.global.add.u64 	%rd81, [%rd79], %rd80;
$L__BB8_105:
	ld.shared.u32 	%r145, [%r143+1024];
	setp.eq.s32 	%p64, %r145, 0;
	@%p64 bra 	$L__BB8_107;
	cvt.u32.u64 	%r391, %rd5;
	shl.b32 	%r392, %r480, 8;
	add.s32 	%r393, %r392, %r391;
	add.s32 	%r394, %r393, 256;
	mul.wide.u32 	%rd82, %r394, 8;
	add.s64 	%rd83, %rd2, %rd82;
	cvt.u64.u32 	%rd84, %r145;
	atom.global.add.u64 	%rd85, [%rd83], %rd84;
$L__BB8_107:
	add.s32 	%r480, %r480, 2;
$L__BB8_108:
	setp.eq.s32 	%p65, %r17, 0;
	@%p65 bra 	$L__BB8_111;
	shl.b32 	%r395, %r480, 10;
	add.s32 	%r396, %r6, %r395;
	ld.shared.u32 	%r148, [%r396];
	setp.eq.s32 	%p66, %r148, 0;
	@%p66 bra 	$L__BB8_111;
	cvt.u32.u64 	%r397, %rd5;
	shl.b32 	%r398, %r480, 8;
	add.s32 	%r399, %r398, %r397;
	mul.wide.u32 	%rd86, %r399, 8;
	add.s64 	%rd87, %rd2, %rd86;
	cvt.u64.u32 	%rd88, %r148;
	atom.global.add.u64 	%rd89, [%rd87], %rd88;
$L__BB8_111:
	cvt.u32.u64 	%r400, %rd5;
	setp.gt.u32 	%p67, %r400, 127;
	@%p67 bra 	$L__BB8_152;
	setp.lt.u32 	%p68, %r1, 7;
	mov.b32 	%r484, 0;
	@%p68 bra 	$L__BB8_131;
	mov.b32 	%r482, 0;
$L__BB8_114:
	.pragma "nounroll";
	shl.b32 	%r404, %r482, 10;
	add.s32 	%r150, %r6, %r404;
	ld.shared.u32 	%r151, [%r150+512];
	setp.eq.s32 	%p69, %r151, 0;
	shl.b32 	%r405, %r482, 8;
	add.s32 	%r406, %r405, %r400;
	mul.wide.u32 	%rd90, %r406, 8;
	add.s64 	%rd15, %rd2, %rd90;
	@%p69 bra 	$L__BB8_116;
	cvt.u64.u32 	%rd91, %r151;
	atom.global.add.u64 	%rd92, [%rd15+1024], %rd91;
$L__BB8_116:
	ld.shared.u32 	%r152, [%r150+1536];
	setp.eq.s32 	%p70, %r152, 0;
	@%p70 bra 	$L__BB8_118;
	cvt.u64.u32 	%rd93, %r152;
	atom.global.add.u64 	%rd94, [%rd15+3072], %rd93;
$L__BB8_118:
	ld.shared.u32 	%r153, [%r150+2560];
	setp.eq.s32 	%p71, %r153, 0;
	@%p71 bra 	$L__BB8_120;
	cvt.u64.u32 	%rd95, %r153;
	atom.global.add.u64 	%rd96, [%rd15+5120], %rd95;
$L__BB8_120:
	ld.shared.u32 	%r154, [%r150+3584];
	setp.eq.s32 	%p72, %r154, 0;
	@%p72 bra 	$L__BB8_122;
	cvt.u64.u32 	%rd97, %r154;
	atom.global.add.u64 	%rd98, [%rd15+7168], %rd97;
$L__BB8_122:
	ld.shared.u32 	%r155, [%r150+4608];
	setp.eq.s32 	%p73, %r155, 0;
	@%p73 bra 	$L__BB8_124;
	cvt.u64.u32 	%rd99, %r155;
	atom.global.add.u64 	%rd100, [%rd15+9216], %rd99;
$L__BB8_124:
	ld.shared.u32 	%r156, [%r150+5632];
	setp.eq.s32 	%p74, %r156, 0;
	@%p74 bra 	$L__BB8_126;
	cvt.u64.u32 	%rd101, %r156;
	atom.global.add.u64 	%rd102, [%rd15+11264], %rd101;
$L__BB8_126:
	ld.shared.u32 	%r157, [%r150+6656];
	setp.eq.s32 	%p75, %r157, 0;
	@%p75 bra 	$L__BB8_128;
	cvt.u64.u32 	%rd103, %r157;
	atom.global.add.u64 	%rd104, [%rd15+13312], %rd103;
$L__BB8_128:
	ld.shared.u32 	%r158, [%r150+7680];
	setp.eq.s32 	%p76, %r158, 0;
	@%p76 bra 	$L__BB8_130;
	cvt.u64.u32 	%rd105, %r158;
	atom.global.add.u64 	%rd106, [%rd15+15360], %rd105;
$L__BB8_130:
	add.s32 	%r482, %r482, 8;
	setp.ne.s32 	%p77, %r482, %r16;
	mov.u32 	%r484, %r16;
	@%p77 bra 	$L__BB8_114;
$L__BB8_131:
	setp.eq.s32 	%p78, %r3, 0;
	@%p78 bra 	$L__BB8_152;
	setp.lt.u32 	%p79, %r4, 3;
	@%p79 bra 	$L__BB8_142;
	shl.b32 	%r407, %r484, 10;
	add.s32 	%r161, %r6, %r407;
	ld.shared.u32 	%r162, [%r161+512];
	setp.eq.s32 	%p80, %r162, 0;
	@%p80 bra 	$L__BB8_135;
	shl.b32 	%r409, %r484, 8;
	add.s32 	%r410, %r409, %r400;
	mul.wide.u32 	%rd107, %r410, 8;
	add.s64 	%rd108, %rd2, %rd107;
	cvt.u64.u32 	%rd109, %r162;
	atom.global.add.u64 	%rd110, [%rd108+1024], %rd109;
$L__BB8_135:
	ld.shared.u32 	%r163, [%r161+1536];
	setp.eq.s32 	%p81, %r163, 0;
	@%p81 bra 	$L__BB8_137;
	shl.b32 	%r412, %r484, 8;
	add.s32 	%r413, %r412, %r400;
	add.s32 	%r414, %r413, 256;
	mul.wide.u32 	%rd111, %r414, 8;
	add.s64 	%rd112, %rd2, %rd111;
	cvt.u64.u32 	%rd113, %r163;
	atom.global.add.u64 	%rd114, [%rd112+1024], %rd113;
$L__BB8_137:
	ld.shared.u32 	%r164, [%r161+2560];
	setp.eq.s32 	%p82, %r164, 0;
	@%p82 bra 	$L__BB8_139;
	shl.b32 	%r416, %r484, 8;
	add.s32 	%r417, %r416, %r400;
	add.s32 	%r418, %r417, 512;
	mul.wide.u32 	%rd115, %r418, 8;
	add.s64 	%rd116, %rd2, %rd115;
	cvt.u64.u32 	%rd117, %r164;
	atom.global.add.u64 	%rd118, [%rd116+1024], %rd117;
$L__BB8_139:
	ld.shared.u32 	%r165, [%r161+3584];
	setp.eq.s32 	%p83, %r165, 0;
	@%p83 bra 	$L__BB8_141;
	shl.b32 	%r420, %r484, 8;
	add.s32 	%r421, %r420, %r400;
	add.s32 	%r422, %r421, 768;
	mul.wide.u32 	%rd119, %r422, 8;
	add.s64 	%rd120, %rd2, %rd119;
	cvt.u64.u32 	%rd121, %r165;
	atom.global.add.u64 	%rd122, [%rd120+1024], %rd121;
$L__BB8_141:
	add.s32 	%r484, %r484, 4;
$L__BB8_142:
	setp.eq.s32 	%p84, %r5, 0;
	@%p84 bra 	$L__BB8_152;
	setp.eq.s32 	%p85, %r135, 0;
	@%p85 bra 	$L__BB8_149;
	shl.b32 	%r423, %r484, 10;
	add.s32 	%r168, %r6, %r423;
	ld.shared.u32 	%r169, [%r168+512];
	setp.eq.s32 	%p86, %r169, 0;
	@%p86 bra 	$L__BB8_146;
	shl.b32 	%r425, %r484, 8;
	add.s32 	%r426, %r425, %r400;
	mul.wide.u32 	%rd123, %r426, 8;
	add.s64 	%rd124, %rd2, %rd123;
	cvt.u64.u32 	%rd125, %r169;
	atom.global.add.u64 	%rd126, [%rd124+1024], %rd125;
$L__BB8_146:
	ld.shared.u32 	%r170, [%r168+1536];
	setp.eq.s32 	%p87, %r170, 0;
	@%p87 bra 	$L__BB8_148;
	shl.b32 	%r428, %r484, 8;
	add.s32 	%r429, %r428, %r400;
	add.s32 	%r430, %r429, 256;
	mul.wide.u32 	%rd127, %r430, 8;
	add.s64 	%rd128, %rd2, %rd127;
	cvt.u64.u32 	%rd129, %r170;
	atom.global.add.u64 	%rd130, [%rd128+1024], %rd129;
$L__BB8_148:
	add.s32 	%r484, %r484, 2;
$L__BB8_149:
	setp.eq.s32 	%p88, %r17, 0;
	@%p88 bra 	$L__BB8_152;
	shl.b32 	%r431, %r484, 10;
	add.s32 	%r432, %r6, %r431;
	ld.shared.u32 	%r173, [%r432+512];
	setp.eq.s32 	%p89, %r173, 0;
	@%p89 bra 	$L__BB8_152;
	shl.b32 	%r434, %r484, 8;
	add.s32 	%r435, %r434, %r400;
	mul.wide.u32 	%rd131, %r435, 8;
	add.s64 	%rd132, %rd2, %rd131;
	cvt.u64.u32 	%rd133, %r173;
	atom.global.add.u64 	%rd134, [%rd132+1024], %rd133;
$L__BB8_152:
	bar.sync 	0;
	add.s64 	%rd135, %rd135, 1;
	setp.ne.s64 	%p90, %rd135, %rd6;
	@%p90 bra 	$L__BB8_2;
$L__BB8_153:
	ret;

}
	// .globl	_ZN3cub18CUB_300001_SM_10006detail10radix_sort33DeviceRadixSortExclusiveSumKernelINS1_5radix10policy_hubIiNS0_8NullTypeEyE10Policy1000EyEEvPT0_
.visible .entry _ZN3cub18CUB_300001_SM_10006detail10radix_sort33DeviceRadixSortExclusiveSumKernelINS1_5radix10policy_hubIiNS0_8NullTypeEyE10Policy1000EyEEvPT0_(
	.param .u64 .ptr .align 1 _ZN3cub18CUB_300001_SM_10006detail10radix_sort33DeviceRadixSortExclusiveSumKernelINS1_5radix10policy_hubIiNS0_8NullTypeEyE10Policy1000EyEEvPT0__param_0
)
{
	.reg .pred 	%p<4>;
	.reg .b32 	%r<28>;
	.reg .b64 	%rd<54>;
	// demoted variable
	.shared .align 16 .b8 _ZZN3cub18CUB_300001_SM_10006detail10radix_sort33DeviceRadixSortExclusiveSumKernelINS1_5radix10policy_hubIiNS0_8NullTypeEyE10Policy1000EyEEvPT0_E12temp_storage[2336];
	ld.param.u64 	%rd5, [_ZN3cub18CUB_300001_SM_10006detail10radix_sort33DeviceRadixSortExclusiveSumKernelINS1_5radix10policy_hubIiNS0_8NullTypeEyE10Policy1000EyEEvPT0__param_0];
	cvta.to.global.u64 	%rd6, %rd5;
	mov.u32 	%r3, %ctaid.x;
	shl.b32 	%r4, %r3, 8;
	mov.u32 	%r1, %tid.x;
	setp.gt.u32 	%p1, %r1, 255;
	add.s32 	%r5, %r4, %r1;
	mul.wide.s32 	%rd7, %r5, 8;
	add.s64 	%rd1, %rd6, %rd7;
	@%p1 bra 	$L__BB9_2;
	ld.global.u64 	%rd53, [%rd1];
$L__BB9_2:
	shr.u32 	%r6, %r1, 3;
	add.s32 	%r7, %r6, %r1;
	shl.b32 	%r8, %r7, 3;
	mov.u32 	%r9, _ZZN3cub18CUB_300001_SM_10006detail10radix_sort33DeviceRadixSortExclusiveSumKernelINS1_5radix10policy_hubIiNS0_8NullTypeEyE10Policy1000EyEEvPT0_E12temp_storage;
	add.s32 	%r10, %r9, %r8;
	add.s32 	%r2, %r10, 16;
	st.shared.u64 	[%r10+16], %rd53;
	bar.sync 	0;
	setp.gt.u32 	%p2, %r1, 31;
	@%p2 bra 	$L__BB9_4;
	mad.lo.s32 	%r27, %r1, 72, %r9;
	ld.shared.u64 	%rd23, [%r27+16];
	ld.shared.u64 	%rd24, [%r27+24];
	ld.shared.u64 	%rd25, [%r27+32];
	ld.shared.u64 	%rd26, [%r27+40];
	ld.shared.u64 	%rd27, [%r27+48];
	ld.shared.u64 	%rd28, [%r27+56];
	ld.shared.u64 	%rd29, [%r27+64];
	ld.shared.u64 	%rd30, [%r27+72];
	add.s64 	%rd31, %rd24, %rd23;
	add.s64 	%rd32, %rd31, %rd25;
	add.s64 	%rd33, %rd32, %rd26;
	add.s64 	%rd34, %rd33, %rd27;
	add.s64 	%rd35, %rd34, %rd28;
	add.s64 	%rd36, %rd35, %rd29;
	add.s64 	%rd10, %rd36, %rd30;
	mov.b32 	%r11, 1;
	mov.b32 	%r24, 0;
	mov.b32 	%r25, -1;
	// begin inline asm
	{  .reg .u64 r0;  .reg .u32 lo;  .reg .u32 hi;  .reg .pred p;  mov.b64 {lo, hi}, %rd10;  shfl.sync.up.b32 lo|p, lo, %r11, %r24, %r25;  shfl.sync.up.b32 hi|p, hi, %r11, %r24, %r25;  mov.b64 r0, {lo, hi};  @p add.u64 r0, r0, %rd10;  mov.u64 %rd8, r0;}
	// end inline asm
	mov.b32 	%r14, 2;
	// begin inline asm
	{  .reg .u64 r0;  .reg .u32 lo;  .reg .u32 hi;  .reg .pred p;  mov.b64 {lo, hi}, %rd8;  shfl.sync.up.b32 lo|p, lo, %r14, %r24, %r25;  shfl.sync.up.b32 hi|p, hi, %r14, %r24, %r25;  mov.b64 r0, {lo, hi};  @p add.u64 r0, r0, %rd8;  mov.u64 %rd11, r0;}
	// end inline asm
	mov.b32 	%r17, 4;
	// begin inline asm
	{  .reg .u64 r0;  .reg .u32 lo;  .reg .u32 hi;  .reg .pred p;  mov.b64 {lo, hi}, %rd11;  shfl.sync.up.b32 lo|p, lo, %r17, %r24, %r25;  shfl.sync.up.b32 hi|p, hi, %r17, %r24, %r25;  mov.b64 r0, {lo, hi};  @p add.u64 r0, r0, %rd11;  mov.u64 %rd14, r0;}
	// end inline asm
	mov.b32 	%r20, 8;
	// begin inline asm
	{  .reg .u64 r0;  .reg .u32 lo;  .reg .u32 hi;  .reg .pred p;  mov.b64 {lo, hi}, %rd14;  shfl.sync.up.b32 lo|p, lo, %r20, %r24, %r25;  shfl.sync.up.b32 hi|p, hi, %r20, %r24, %r25;  mov.b64 r0, {lo, hi};  @p add.u64 r0, r0, %rd14;  mov.u64 %rd17, r0;}
	// end inline asm
	mov.b32 	%r23, 16;
	// begin inline asm
	{  .reg .u64 r0;  .reg .u32 lo;  .reg .u32 hi;  .reg .pred p;  mov.b64 {lo, hi}, %rd17;  shfl.sync.up.b32 lo|p, lo, %r23, %r24, %r25;  shfl.sync.up.b32 hi|p, hi, %r23, %r24, %r25;  mov.b64 r0, {lo, hi};  @p add.u64 r0, r0, %rd17;  mov.u64 %rd20, r0;}
	// end inline asm
	sub.s64 	%rd37, %rd20, %rd10;
	ld.shared.u64 	%rd38, [%r27+16];
	ld.shared.u64 	%rd39, [%r27+24];
	ld.shared.u64 	%rd40, [%r27+32];
	ld.shared.u64 	%rd41, [%r27+40];
	ld.shared.u64 	%rd42, [%r27+48];
	ld.shared.u64 	%rd43, [%r27+56];
	ld.shared.u64 	%rd44, [%r27+64];
	add.s64 	%rd45, %rd38, %rd37;
	add.s64 	%rd46, %rd39, %rd45;
	add.s64 	%rd47, %rd40, %rd46;
	add.s64 	%rd48, %rd41, %rd47;
	add.s64 	%rd49, %rd42, %rd48;
	add.s64 	%rd50, %rd43, %rd49;
	add.s64 	%rd51, %rd44, %rd50;
	st.shared.u64 	[%r27+16], %rd37;
	st.shared.u64 	[%r27+24], %rd45;
	st.shared.u64 	[%r27+32], %rd46;
	st.shared.u64 	[%r27+40], %rd47;
	st.shared.u64 	[%r27+48], %rd48;
	st.shared.u64 	[%r27+56], %rd49;
	st.shared.u64 	[%r27+64], %rd50;
	st.shared.u64 	[%r27+72], %rd51;
$L__BB9_4:
	setp.gt.u32 	%p3, %r1, 255;
	bar.sync 	0;
	@%p3 bra 	$L__BB9_6;
	ld.shared.u64 	%rd52, [%r2];
	st.global.u64 	[%rd1], %rd52;
$L__BB9_6:
	ret;

}
	// .globl	_ZN3cub18CUB_300001_SM_10006detail10radix_sort29DeviceRadixSortOnesweepKernelINS1_5radix10policy_hubIiNS0_8NullTypeEyE10Policy1000ELNS0_9SortOrderE0EiS6_yiiNS1_21identity_decomposer_tEEEvPT5_SC_PT3_PKSD_PT1_PKSH_PT2_PKSL_T4_iiT6_
.visible .entry _ZN3cub18CUB_300001_SM_10006detail10radix_sort29DeviceRadixSortOnesweepKernelINS1_5radix10policy_hubIiNS0_8NullTypeEyE10Policy1000ELNS0_9SortOrderE0EiS6_yiiNS1_21identity_decomposer_tEEEvPT5_SC_PT3_PKSD_PT1_PKSH_PT2_PKSL_T4_iiT6_(
	.param .u64 .ptr .align 1 _ZN3cub18CUB_300001_SM_10006detail10radix_sort29DeviceRadixSortOnesweepKernelINS1_5radix10policy_hubIiNS0_8NullTypeEyE10Policy1000ELNS0_9SortOrderE0EiS6_yiiNS1_21identity_decomposer_tEEEvPT5_SC_PT3_PKSD_PT1_PKSH_PT2_PKSL_T4_iiT6__param_0,
	.param .u64 .ptr .align 1 _ZN3cub18CUB_300001_SM_10006detail10radix_sort29DeviceRadixSortOnesweepKernelINS1_5radix10policy_hubIiNS0_8NullTypeEyE10Policy1000ELNS0_9SortOrderE0EiS6_yiiNS1_21identity_decomposer_tEEEvPT5_SC_PT3_PKSD_PT1_PKSH_PT2_PKSL_T4_iiT6__param_1,
	.param .u64 .ptr .align 1 _ZN3cub18CUB_300001_SM_10006detail10radix_sort29DeviceRadixSortOnesweepKernelINS1_5radix10policy_hubIiNS0_8NullTypeEyE10Policy1000ELNS0_9SortOrderE0EiS6_yiiNS1_21identity_decomposer_tEEEvPT5_SC_PT3_PKSD_PT1_PKSH_PT2_PKSL_T4_iiT6__param_2,
	.param .u64 .ptr .align 1 _ZN3cub18CUB_300001_SM_10006detail10radix_sort29DeviceRadixSortOnesweepKernelINS1_5radix10policy_hubIiNS0_8NullTypeEyE10Policy1000ELNS0_9SortOrderE0EiS6_yiiNS1_21identity_decomposer_tEEEvPT5_SC_PT3_PKSD_PT1_PKSH_PT2_PKSL_T4_iiT6__param_3,
	.param .u64 .ptr .align 1 _ZN3cub18CUB_300001_SM_10006detail10radix_sort29DeviceRadixSortOnesweepKernelINS1_5radix10policy_hubIiNS0_8NullTypeEyE10Policy1000ELNS0_9SortOrderE0EiS6_yiiNS1_21identity_decomposer_tEEEvPT5_SC_PT3_PKSD_PT1_PKSH_PT2_PKSL_T4_iiT6__param_4,
	.param .u64 .ptr .align 1 _ZN3cub18CUB_300001_SM_10006detail10radix_sort29DeviceRadixSortOnesweepKernelINS1_5radix10policy_hubIiNS0_8NullTypeEyE10Policy1000ELNS0_9SortOrderE0EiS6_yiiNS1_21identity_decomposer_tEEEvPT5_SC_PT3_PKSD_PT1_PKSH_PT2_PKSL_T4_iiT6__param_5,
	.param .u64 .ptr .align 1 _ZN3cub18CUB_300001_SM_10006detail10radix_sort29DeviceRadixSortOnesweepKernelINS1_5radix10policy_hubIiNS0_8NullTypeEyE10Policy1000ELNS0_9SortOrderE0EiS6_yiiNS1_21identity_decomposer_tEEEvPT5_SC_PT3_PKSD_PT1_PKSH_PT2_PKSL_T4_iiT6__param_6,
	.param .u64 .ptr .align 1 _ZN3cub18CUB_300001_SM_10006detail10radix_sort29DeviceRadixSortOnesweepKernelINS1_5radix10policy_hubIiNS0_8NullTypeEyE10Policy1000ELNS0_9SortOrderE0EiS6_yiiNS1_21identity_decomposer_tEEEvPT5_SC_PT3_PKSD_PT1_PKSH_PT2_PKSL_T4_iiT6__param_7,
	.param .u32 _ZN3cub18CUB_300001_SM_10006detail10radix_sort29DeviceRadixSortOnesweepKernelINS1_5radix10policy_hubIiNS0_8NullTypeEyE10Policy1000ELNS0_9SortOrderE0EiS6_yiiNS1_21identity_decomposer_tEEEvPT5_SC_PT3_PKSD_PT1_PKSH_PT2_PKSL_T4_iiT6__param_8,
	.param .u32 _ZN3cub18CUB_300001_SM_10006detail10radix_sort29DeviceRadixSortOnesweepKernelINS1_5radix10policy_hubIiNS0_8NullTypeEyE10Policy1000ELNS0_9SortOrderE0EiS6_yiiNS1_21identity_decomposer_tEEEvPT5_SC_PT3_PKSD_PT1_PKSH_PT2_PKSL_T4_iiT6__param_9,
	.param .u32 _ZN3cub18CUB_300001_SM_10006detail10radix_sort29DeviceRadixSortOnesweepKernelINS1_5radix10policy_hubIiNS0_8NullTypeEyE10Policy1000ELNS0_9SortOrderE0EiS6_yiiNS1_21identity_decomposer_tEEEvPT5_SC_PT3_PKSD_PT1_PKSH_PT2_PKSL_T4_iiT6__param_10,
	.param .align 1 .b8 _ZN3cub18CUB_300001_SM_10006detail10radix_sort29DeviceRadixSortOnesweepKernelINS1_5radix10policy_hubIiNS0_8NullTypeEyE10Policy1000ELNS0_9SortOrderE0EiS6_yiiNS1_21identity_decomposer_tEEEvPT5_SC_PT3_PKSD_PT1_PKSH_PT2_PKSL_T4_iiT6__param_11[1]
)
.maxntid 384
{
	.reg .pred 	%p<142>;
	.reg .b32 	%r<1806>;
	.reg .b64 	%rd<239>;
	// demoted variable
	.shared .align 16 .b8 _ZZN3cub18CUB_300001_SM_10006detail10radix_sort29DeviceRadixSortOnesweepKernelINS1_5radix10policy_hubIiNS0_8NullTypeEyE10Policy1000ELNS0_9SortOrderE0EiS6_yiiNS1_21identity_decomposer_tEEEvPT5_SC_PT3_PKSD_PT1_PKSH_PT2_PKSL_T4_iiT6_E1s[31232];
	ld.param.u64 	%rd21, [_ZN3cub18CUB_300001_SM_10006detail10radix_sort29DeviceRadixSortOnesweepKernelINS1_5radix10policy_hubIiNS0_8NullTypeEyE10Policy1000ELNS0_9SortOrderE0EiS6_yiiNS1_21identity_decomposer_tEEEvPT5_SC_PT3_PKSD_PT1_PKSH_PT2_PKSL_T4_iiT6__param_1];
	ld.param.u64 	%rd24, [_ZN3cub18CUB_300001_SM_10006detail10radix_sort29DeviceRadixSortOnesweepKernelINS1_5radix10policy_hubIiNS0_8NullTypeEyE10Policy1000ELNS0_9SortOrderE0EiS6_yiiNS1_21identity_decomposer_tEEEvPT5_SC_PT3_PKSD_PT1_PKSH_PT2_PKSL_T4_iiT6__param_4];
	ld.param.u64 	%rd25, [_ZN3cub18CUB_300001_SM_10006detail10radix_sort29DeviceRadixSortOnesweepKernelINS1_5radix10policy_hubIiNS0_8NullTypeEyE10Policy1000ELNS0_9SortOrderE0EiS6_yiiNS1_21identity_decomposer_tEEEvPT5_SC_PT3_PKSD_PT1_PKSH_PT2_PKSL_T4_iiT6__param_5];
	ld.param.u32 	%r293, [_ZN3cub18CUB_300001_SM_10006detail10radix_sort29DeviceRadixSortOnesweepKernelINS1_5radix10policy_hubIiNS0_8NullTypeEyE10Policy1000ELNS0_9SortOrderE0EiS6_yiiNS1_21identity_decomposer_tEEEvPT5_SC_PT3_PKSD_PT1_PKSH_PT2_PKSL_T4_iiT6__param_9];
	ld.param.u32 	%r294, [_ZN3cub18CUB_300001_SM_10006detail10radix_sort29DeviceRadixSortOnesweepKernelINS1_5radix10policy_hubIiNS0_8NullTypeEyE10Policy1000ELNS0_9SortOrderE0EiS6_yiiNS1_21identity_decomposer_tEEEvPT5_SC_PT3_PKSD_PT1_PKSH_PT2_PKSL_T4_iiT6__param_10];
	cvta.to.global.u64 	%rd1, %rd24;
	cvta.to.global.u64 	%rd2, %rd25;
	mov.u32 	%r1, %tid.x;
	// begin inline asm
	mov.u32 %r295, %laneid;
	// end inline asm
	setp.ne.s32 	%p1, %r1, 0;
	@%p1 bra 	$L__BB10_2;
	cvta.to.global.u64 	%rd26, %rd21;
	atom.global.add.u32 	%r296, [%rd26], 1;
	st.shared.u32 	[_ZZN3cub18CUB_300001_SM_10006detail10radix_sort29DeviceRadixSortOnesweepKernelINS1_5radix10policy_hubIiNS0_8NullTypeEyE10Policy1000ELNS0_9SortOrderE0EiS6_yiiNS1_21identity_decomposer_tEEEvPT5_SC_PT3_PKSD_PT1_PKSH_PT2_PKSL_T4_iiT6_E1s+29184], %r296;
$L__BB10_2:
	ld.param.u32 	%r1706, [_ZN3cub18CUB_300001_SM_10006detail10radix_sort29DeviceRadixSortOnesweepKernelINS1_5radix10policy_hubIiNS0_8NullTypeEyE10Policy1000ELNS0_9SortOrderE0EiS6_yiiNS1_21identity_decomposer_tEEEvPT5_SC_PT3_PKSD_PT1_PKSH_PT2_PKSL_T4_iiT6__param_8];
	bar.sync 	0;
	ld.shared.u32 	%r3, [_ZZN3cub18CUB_300001_SM_10006detail10radix_sort29DeviceRadixSortOnesweepKernelINS1_5radix10policy_hubIiNS0_8NullTypeEyE10Policy1000ELNS0_9SortOrderE0EiS6_yiiNS1_21identity_decomposer_tEEEvPT5_SC_PT3_PKSD_PT1_PKSH_PT2_PKSL_T4_iiT6_E1s+29184];
	mul.lo.s32 	%r297, %r3, 7296;
	add.s32 	%r4, %r297, 7296;
	setp.gt.s32 	%p2, %r4, %r1706;
	cvt.s64.s32 	%rd3, %r297;
	@%p2 bra 	$L__BB10_4;
	and.b32  	%r298, %r1, 31;
	and.b32  	%r299, %r1, 992;
	mul.lo.s32 	%r300, %r299, 19;
	or.b32  	%r301, %r300, %r298;
	cvt.u64.u32 	%rd27, %r301;
	add.s64 	%rd28, %rd27, %rd3;
	shl.b64 	%rd29, %rd28, 2;
	add.s64 	%rd30, %rd2, %rd29;
	ld.global.u32 	%r1732, [%rd30];
	ld.global.u32 	%r1733, [%rd30+128];
	ld.global.u32 	%r1734, [%rd30+256];
	ld.global.u32 	%r1735, [%rd30+384];
	ld.global.u32 	%r1736, [%rd30+512];
	ld.global.u32 	%r1737, [%rd30+640];
	ld.global.u32 	%r1738, [%rd30+768];
	ld.global.u32 	%r1739, [%rd30+896];
	ld.global.u32 	%r1740, [%rd30+1024];
	ld.global.u32 	%r1741, [%rd30+1152];
	ld.global.u32 	%r1742, [%rd30+1280];
	ld.global.u32 	%r1743, [%rd30+1408];
	ld.global.u32 	%r1744, [%rd30+1536];
	ld.global.u32 	%r1745, [%rd30+1664];
	ld.global.u32 	%r1746, [%rd30+1792];
	ld.global.u32 	%r1747, [%rd30+1920];
	ld.global.u32 	%r1748, [%rd30+2048];
	ld.global.u32 	%r1749, [%rd30+2176];
	ld.global.u32 	%r1750, [%rd30+2304];
	bra.uni 	$L__BB10_42;
$L__BB10_4:
	ld.param.u32 	%r1707, [_ZN3cub18CUB_300001_SM_10006detail10radix_sort29DeviceRadixSortOnesweepKernelINS1_5radix10policy_hubIiNS0_8NullTypeEyE10Policy1000ELNS0_9SortOrderE0EiS6_yiiNS1_21identity_decomposer_tEEEvPT5_SC_PT3_PKSD_PT1_PKSH_PT2_PKSL_T4_iiT6__param_8];
	cvt.u32.u64 	%r303, %rd3;
	sub.s32 	%r24, %r1707, %r303;
	and.b32  	%r304, %r1, 31;
	and.b32  	%r305, %r1, 992;
	mul.lo.s32 	%r306, %r305, 19;
	or.b32  	%r25, %r306, %r304;
	setp.ge.s32 	%p3, %r25, %r24;
	cvt.u64.u32 	%rd31, %r25;
	add.s64 	%rd32, %rd31, %rd3;
	shl.b64 	%rd33, %rd32, 2;
	add.s64 	%rd4, %rd2, %rd33;
	mov.b32 	%r1732, 2147483647;
	@%p3 bra 	$L__BB10_6;
	ld.global.u32 	%r1732, [%rd4];
$L__BB10_6:
	add.s32 	%r308, %r25, 32;
	setp.ge.s32 	%p4, %r308, %r24;
	mov.b32 	%r1733, 2147483647;
	@%p4 bra 	$L__BB10_8;
	ld.global.u32 	%r1733, [%rd4+128];
$L__BB10_8:
	add.s32 	%r310, %r25, 64;
	setp.ge.s32 	%p5, %r310, %r24;
	mov.b32 	%r1734, 2147483647;
	@%p5 bra 	$L__BB10_10;
	ld.global.u32 	%r1734, [%rd4+256];
$L__BB10_10:
	add.s32 	%r312, %r25, 96;
	setp.ge.s32 	%p6, %r312, %r24;
	mov.b32 	%r1735, 2147483647;
	@%p6 bra 	$L__BB10_12;
	ld.global.u32 	%r1735, [%rd4+384];
$L__BB10_12:
	add.s32 	%r314, %r25, 128;
	setp.ge.s32 	%p7, %r314, %r24;
	mov.b32 	%r1736, 2147483647;
	@%p7 bra 	$L__BB10_14;
	ld.global.u32 	%r1736, [%rd4+512];
$L__BB10_14:
	add.s32 	%r316, %r25, 160;
	setp.ge.s32 	%p8, %r316, %r24;
	mov.b32 	%r1737, 2147483647;
	@%p8 bra 	$L__BB10_16;
	ld.global.u32 	%r1737, [%rd4+640];
$L__BB10_16:
	add.s32 	%r318, %r25, 192;
	setp.ge.s32 	%p9, %r318, %r24;
	mov.b32 	%r1738, 2147483647;
	@%p9 bra 	$L__BB10_18;
	ld.global.u32 	%r1738, [%rd4+768];
$L__BB10_18:
	add.s32 	%r320, %r25, 224;
	setp.ge.s32 	%p10, %r320, %r24;
	mov.b32 	%r1739, 2147483647;
	@%p10 bra 	$L__BB10_20;
	ld.global.u32 	%r1739, [%rd4+896];
$L__BB10_20:
	add.s32 	%r322, %r25, 256;
	setp.ge.s32 	%p11, %r322, %r24;
	mov.b32 	%r1740, 2147483647;
	@%p11 bra 	$L__BB10_22;
	ld.global.u32 	%r1740, [%rd4+1024];
$L__BB10_22:
	add.s32 	%r324, %r25, 288;
	setp.ge.s32 	%p12, %r324, %r24;
	mov.b32 	%r1741, 2147483647;
	@%p12 bra 	$L__BB10_24;
	ld.global.u32 	%r1741, [%rd4+1152];
$L__BB10_24:
	add.s32 	%r326, %r25, 320;
	setp.ge.s32 	%p13, %r326, %r24;
	mov.b32 	%r1742, 2147483647;
	@%p13 bra 	$L__BB10_26;
	ld.global.u32 	%r1742, [%rd4+1280];
$L__BB10_26:
	add.s32 	%r328, %r25, 352;
	setp.ge.s32 	%p14, %r328, %r24;
	mov.b32 	%r1743, 2147483647;
	@%p14 bra 	$L__BB10_28;
	ld.global.u32 	%r1743, [%rd4+1408];
$L__BB10_28:
	add.s32 	%r330, %r25, 384;
	setp.ge.s32 	%p15, %r330, %r24;
	mov.b32 	%r1744, 2147483647;
	@%p15 bra 	$L__BB10_30;
	ld.global.u32 	%r1744, [%rd4+1536];
$L__BB10_30:
	add.s32 	%r332, %r25, 416;
	setp.ge.s32 	%p16, %r332, %r24;
	mov.b32 	%r1745, 2147483647;
	@%p16 bra 	$L__BB10_32;
	ld.global.u32 	%r1745, [%rd4+1664];
$L__BB10_32:
	add.s32 	%r334, %r25, 448;
	setp.ge.s32 	%p17, %r334, %r24;
	mov.b32 	%r1746, 2147483647;
	@%p17 bra 	$L__BB10_34;
	ld.global.u32 	%r1746, [%rd4+1792];
$L__BB10_34:
	add.s32 	%r336, %r25, 480;
	setp.ge.s32 	%p18, %r336, %r24;
	mov.b32 	%r1747, 2147483647;
	@%p18 bra 	$L__BB10_36;
	ld.global.u32 	%r1747, [%rd4+1920];
$L__BB10_36:
	add.s32 	%r338, %r25, 512;
	setp.ge.s32 	%p19, %r338, %r24;
	mov.b32 	%r1748, 2147483647;
	@%p19 bra 	$L__BB10_38;
	ld.global.u32 	%r1748, [%rd4+2048];
$L__BB10_38:
	add.s32 	%r340, %r25, 544;
	setp.ge.s32 	%p20, %r340, %r24;
	mov.b32 	%r1749, 2147483647;
	@%p20 bra 	$L__BB10_40;
	ld.global.u32 	%r1749, [%rd4+2176];
$L__BB10_40:
	add.s32 	%r342, %r25, 576;
	setp.ge.s32 	%p21, %r342, %r24;
	mov.b32 	%r1750, 2147483647;
	@%p21 bra 	$L__BB10_42;
	ld.global.u32 	%r1750, [%rd4+2304];
$L__BB10_42:
	mov.b32 	%r343, -1;
	shl.b32 	%r344, %r343, %r294;
	not.b32 	%r82, %r344;
	shr.u32 	%r83, %r1, 5;
	shl.b32 	%r345, %r83, 10;
	mov.u32 	%r346, _ZZN3cub18CUB_300001_SM_10006detail10radix_sort29DeviceRadixSortOnesweepKernelINS1_5radix10policy_hubIiNS0_8NullTypeEyE10Policy1000ELNS0_9SortOrderE0EiS6_yiiNS1_21identity_decomposer_tEEEvPT5_SC_PT3_PKSD_PT1_PKSH_PT2_PKSL_T4_iiT6_E1s;
	add.s32 	%r84, %r346, %r345;
	setp.gt.s32 	%p22, %r295, 255;
	@%p22 bra 	$L__BB10_55;
	max.s32 	%r347, %r295, 224;
	sub.s32 	%r348, %r347, %r295;
	add.s32 	%r349, %r348, 31;
	shr.u32 	%r350, %r349, 5;
	add.s32 	%r85, %r350, 1;
	and.b32  	%r86, %r85, 15;
	setp.lt.u32 	%p23, %r349, 480;
	mov.u32 	%r1754, %r295;
	@%p23 bra 	$L__BB10_46;
	and.b32  	%r351, %r85, 268435440;
	neg.s32 	%r1752, %r351;
	shl.b32 	%r353, %r295, 2;
	add.s32 	%r354, %r345, %r353;
	add.s32 	%r356, %r354, %r346;
	add.s32 	%r1751, %r356, 1024;
	mov.u32 	%r1754, %r295;
$L__BB10_45:
	.pragma "nounroll";
	mov.b32 	%r357, 0;
	st.shared.u32 	[%r1751+-1024], %r357;
	st.shared.u32 	[%r1751+-896], %r357;
	st.shared.u32 	[%r1751+-768], %r357;
	st.shared.u32 	[%r1751+-640], %r357;
	st.shared.u32 	[%r1751+-512], %r357;
	st.shared.u32 	[%r1751+-384], %r357;
	st.shared.u32 	[%r1751+-256], %r357;
	st.shared.u32 	[%r1751+-128], %r357;
	st.shared.u32 	[%r1751], %r357;
	st.shared.u32 	[%r1751+128], %r357;
	st.shared.u32 	[%r1751+256], %r357;
	st.shared.u32 	[%r1751+384], %r357;
	st.shared.u32 	[%r1751+512], %r357;
	st.shared.u32 	[%r1751+640], %r357;
	st.shared.u32 	[%r1751+768], %r357;
	st.shared.u32 	[%r1751+896], %r357;
	add.s32 	%r1754, %r1754, 512;
	add.s32 	%r1752, %r1752, 16;
	add.s32 	%r1751, %r1751, 2048;
	setp.ne.s32 	%p24, %r1752, 0;
	@%p24 bra 	$L__BB10_45;
$L__BB10_46:
	setp.eq.s32 	%p25, %r86, 0;
	@%p25 bra 	$L__BB10_55;
	and.b32  	%r96, %r85, 7;
	setp.lt.u32 	%p26, %r86, 8;
	@%p26 bra 	$L__BB10_49;
	shl.b32 	%r358, %r1754, 2;
	add.s32 	%r359, %r84, %r358;
	mov.b32 	%r360, 0;
	st.shared.u32 	[%r359], %r360;
	st.shared.u32 	[%r359+128], %r360;
	st.shared.u32 	[%r359+256], %r360;
	st.shared.u32 	[%r359+384], %r360;
	st.shared.u32 	[%r359+512], %r360;
	st.shared.u32 	[%r359+640], %r360;
	st.shared.u32 	[%r359+768], %r360;
	st.shared.u32 	[%r359+896], %r360;
	add.s32 	%r1754, %r1754, 256;
$L__BB10_49:
	setp.eq.s32 	%p27, %r96, 0;
	@%p27 bra 	$L__BB10_55;
	and.b32  	%r99, %r85, 3;
	setp.lt.u32 	%p28, %r96, 4;
	@%p28 bra 	$L__BB10_52;
	shl.b32 	%r361, %r1754, 2;
	add.s32 	%r362, %r84, %r361;
	mov.b32 	%r363, 0;
	st.shared.u32 	[%r362], %r363;
	st.shared.u32 	[%r362+128], %r363;
	st.shared.u32 	[%r362+256], %r363;
	st.shared.u32 	[%r362+384], %r363;
	add.s32 	%r1754, %r1754, 128;
$L__BB10_52:
	setp.eq.s32 	%p29, %r99, 0;
	@%p29 bra 	$L__BB10_55;
	shl.b32 	%r365, %r1754, 2;
	add.s32 	%r366, %r345, %r365;
	add.s32 	%r1758, %r346, %r366;
	neg.s32 	%r1757, %r99;
$L__BB10_54:
	.pragma "nounroll";
	mov.b32 	%r368, 0;
	st.shared.u32 	[%r1758], %r368;
	add.s32 	%r1758, %r1758, 128;
	add.s32 	%r1757, %r1757, 1;
	setp.ne.s32 	%p30, %r1757, 0;
	@%p30 bra 	$L__BB10_54;
$L__BB10_55:
	bar.warp.sync 	-1;
	xor.b32  	%r370, %r1732, -2147483648;
	shr.u32 	%r371, %r370, %r293;
	and.b32  	%r108, %r371, %r82;
	shl.b32 	%r372, %r108, 2;
	add.s32 	%r373, %r84, %r372;
	atom.shared.add.u32 	%r374, [%r373], 1;
	xor.b32  	%r375, %r1733, -2147483648;
	shr.u32 	%r376, %r375, %r293;
	and.b32  	%r377, %r376, %r82;
	shl.b32 	%r378, %r377, 2;
	add.s32 	%r379, %r84, %r378;
	atom.shared.add.u32 	%r380, [%r379], 1;
	xor.b32  	%r381, %r1734, -2147483648;
	shr.u32 	%r382, %r381, %r293;
	and.b32  	%r383, %r382, %r82;
	shl.b32 	%r384, %r383, 2;
	add.s32 	%r385, %r84, %r384;
	atom.shared.add.u32 	%r386, [%r385], 1;
	xor.b32  	%r387, %r1735, -2147483648;
	shr.u32 	%r388, %r387, %r293;
	and.b32  	%r389, %r388, %r82;
	shl.b32 	%r390, %r389, 2;
	add.s32 	%r391, %r84, %r390;
	atom.shared.add.u32 	%r392, [%r391], 1;
	xor.b32  	%r393, %r1736, -2147483648;
	shr.u32 	%r394, %r393, %r293;
	and.b32  	%r395, %r394, %r82;
	shl.b32 	%r396, %r395, 2;
	add.s32 	%r397, %r84, %r396;
	atom.shared.add.u32 	%r398, [%r397], 1;
	xor.b32  	%r399, %r1737, -2147483648;
	shr.u32 	%r400, %r399, %r293;
	and.b32  	%r401, %r400, %r82;
	shl.b32 	%r402, %r401, 2;
	add.s32 	%r403, %r84, %r402;
	atom.shared.add.u32 	%r404, [%r403], 1;
	xor.b32  	%r405, %r1738, -2147483648;
	shr.u32 	%r406, %r405, %r293;
	and.b32  	%r407, %r406, %r82;
	shl.b32 	%r408, %r407, 2;
	add.s32 	%r409, %r84, %r408;
	atom.shared.add.u32 	%r410, [%r409], 1;
	xor.b32  	%r1771, %r1739, -2147483648;
	shr.u32 	%r411, %r1771, %r293;
	and.b32  	%r412, %r411, %r82;
	shl.b32 	%r413, %r412, 2;
	add.s32 	%r414, %r84, %r413;
	atom.shared.add.u32 	%r415, [%r414], 1;
	xor.b32  	%r1772, %r1740, -2147483648;
	shr.u32 	%r416, %r1772, %r293;
	and.b32  	%r417, %r416, %r82;
	shl.b32 	%r418, %r417, 2;
	add.s32 	%r419, %r84, %r418;
	atom.shared.add.u32 	%r420, [%r419], 1;
	xor.b32  	%r421, %r1741, -2147483648;
	shr.u32 	%r422, %r421, %r293;
	and.b32  	%r423, %r422, %r82;
	shl.b32 	%r424, %r423, 2;
	add.s32 	%r425, %r84, %r424;
	atom.shared.add.u32 	%r426, [%r425], 1;
	xor.b32  	%r427, %r1742, -2147483648;
	shr.u32 	%r428, %r427, %r293;
	and.b32  	%r429, %r428, %r82;
	shl.b32 	%r430, %r429, 2;
	add.s32 	%r431, %r84, %r430;
	atom.shared.add.u32 	%r432, [%r431], 1;
	xor.b32  	%r433, %r1743, -2147483648;
	shr.u32 	%r434, %r433, %r293;
	and.b32  	%r435, %r434, %r82;
	shl.b32 	%r436, %r435, 2;
	add.s32 	%r437, %r84, %r436;
	atom.shared.add.u32 	%r438, [%r437], 1;
	xor.b32  	%r439, %r1744, -2147483648;
	shr.u32 	%r440, %r439, %r293;
	and.b32  	%r441, %r440, %r82;
	shl.b32 	%r442, %r441, 2;
	add.s32 	%r443, %r84, %r442;
	atom.shared.add.u32 	%r444, [%r443], 1;
	xor.b32  	%r445, %r1745, -2147483648;
	shr.u32 	%r446, %r445, %r293;
	and.b32  	%r447, %r446, %r82;
	shl.b32 	%r448, %r447, 2;
	add.s32 	%r449, %r84, %r448;
	atom.shared.add.u32 	%r450, [%r449], 1;
	xor.b32  	%r451, %r1746, -2147483648;
	shr.u32 	%r452, %r451, %r293;
	and.b32  	%r453, %r452, %r82;
	shl.b32 	%r454, %r453, 2;
	add.s32 	%r455, %r84, %r454;
	atom.shared.add.u32 	%r456, [%r455], 1;
	xor.b32  	%r457, %r1747, -2147483648;
	shr.u32 	%r458, %r457, %r293;
	and.b32  	%r459, %r458, %r82;
	shl.b32 	%r460, %r459, 2;
	add.s32 	%r461, %r84, %r460;
	atom.shared.add.u32 	%r462, [%r461], 1;
	xor.b32  	%r463, %r1748, -2147483648;
	shr.u32 	%r464, %r463, %r293;
	and.b32  	%r465, %r464, %r82;
	shl.b32 	%r466, %r465, 2;
	add.s32 	%r467, %r84, %r466;
	atom.shared.add.u32 	%r468, [%r467], 1;
	xor.b32  	%r469, %r1749, -2147483648;
	shr.u32 	%r470, %r469, %r293;
	and.b32  	%r471, %r470, %r82;
	shl.b32 	%r472, %r471, 2;
	add.s32 	%r473, %r84, %r472;
	atom.shared.add.u32 	%r474, [%r473], 1;
	xor.b32  	%r475, %r1750, -2147483648;
	shr.u32 	%r476, %r475, %r293;
	and.b32  	%r477, %r476, %r82;
	shl.b32 	%r478, %r477, 2;
	add.s32 	%r479, %r84, %r478;
	atom.shared.add.u32 	%r480, [%r479], 1;
	bar.sync 	0;
	setp.gt.u32 	%p31, %r1, 255;
	shl.b32 	%r481, %r1, 2;
	add.s32 	%r111, %r346, %r481;
	mov.b32 	%r1759, 0;
	@%p31 bra 	$L__BB10_57;
	ld.shared.u32 	%r483, [%r111];
	mov.b32 	%r484, 0;
	st.shared.u32 	[%r111], %r484;
	ld.shared.u32 	%r485, [%r111+1024];
	st.shared.u32 	[%r111+1024], %r483;
	add.s32 	%r486, %r485, %r483;
	ld.shared.u32 	%r487, [%r111+2048];
	st.shared.u32 	[%r111+2048], %r486;
	add.s32 	%r488, %r487, %r486;
	ld.shared.u32 	%r489, [%r111+3072];
	st.shared.u32 	[%r111+3072], %r488;
	add.s32 	%r490, %r489, %r488;
	ld.shared.u32 	%r491, [%r111+4096];
	st.shared.u32 	[%r111+4096], %r490;
	add.s32 	%r492, %r491, %r490;
	ld.shared.u32 	%r493, [%r111+5120];
	st.shared.u32 	[%r111+5120], %r492;
	add.s32 	%r494, %r493, %r492;
	ld.shared.u32 	%r495, [%r111+6144];
	st.shared.u32 	[%r111+6144], %r494;
	add.s32 	%r496, %r495, %r494;
	ld.shared.u32 	%r497, [%r111+7168];
	st.shared.u32 	[%r111+7168], %r496;
	add.s32 	%r498, %r497, %r496;
	ld.shared.u32 	%r499, [%r111+8192];
	st.shared.u32 	[%r111+8192], %r498;
	add.s32 	%r500, %r499, %r498;
	ld.shared.u32 	%r501, [%r111+9216];
	st.shared.u32 	[%r111+9216], %r500;
	add.s32 	%r502, %r501, %r500;
	ld.shared.u32 	%r503, [%r111+10240];
	st.shared.u32 	[%r111+10240], %r502;
	add.s32 	%r504, %r503, %r502;
	ld.shared.u32 	%r505, [%r111+11264];
	st.shared.u32 	[%r111+11264], %r504;
	add.s32 	%r1759, %r505, %r504;
$L__BB10_57:
	ld.param.u64 	%rd228, [_ZN3cub18CUB_300001_SM_10006detail10radix_sort29DeviceRadixSortOnesweepKernelINS1_5radix10policy_hubIiNS0_8NullTypeEyE10Policy1000ELNS0_9SortOrderE0EiS6_yiiNS1_21identity_decomposer_tEEEvPT5_SC_PT3_PKSD_PT1_PKSH_PT2_PKSL_T4_iiT6__param_0];
	setp.gt.u32 	%p32, %r1, 255;
	shl.b32 	%r506, %r3, 8;
	add.s32 	%r507, %r506, %r1;
	cvta.to.global.u64 	%rd5, %rd228;
	mul.wide.s32 	%rd34, %r507, 4;
	add.s64 	%rd6, %rd5, %rd34;
	@%p32 bra 	$L__BB10_59;
	or.b32  	%r508, %r1759, 1073741824;
	st.volatile.global.u32 	[%rd6], %r508;
$L__BB10_59:
	ld.param.u64 	%rd235, [_ZN3cub18CUB_300001_SM_10006detail10radix_sort29DeviceRadixSortOnesweepKernelINS1_5radix10policy_hubIiNS0_8NullTypeEyE10Policy1000ELNS0_9SortOrderE0EiS6_yiiNS1_21identity_decomposer_tEEEvPT5_SC_PT3_PKSD_PT1_PKSH_PT2_PKSL_T4_iiT6__param_3];
	xor.b32  	%r1773, %r1741, -2147483648;
	xor.b32  	%r1774, %r1742, -2147483648;
	xor.b32  	%r1765, %r1733, -2147483648;
	xor.b32  	%r1766, %r1734, -2147483648;
	xor.b32  	%r1777, %r1745, -2147483648;
	xor.b32  	%r1778, %r1746, -2147483648;
	xor.b32  	%r1764, %r1732, -2147483648;
	xor.b32  	%r1779, %r1747, -2147483648;
	xor.b32  	%r1780, %r1748, -2147483648;
	xor.b32  	%r1768, %r1736, -2147483648;
	xor.b32  	%r1767, %r1735, -2147483648;
	xor.b32  	%r1775, %r1743, -2147483648;
	xor.b32  	%r1782, %r1750, -2147483648;
	xor.b32  	%r1781, %r1749, -2147483648;
	xor.b32  	%r1769, %r1737, -2147483648;
	xor.b32  	%r1776, %r1744, -2147483648;
	xor.b32  	%r1770, %r1738, -2147483648;
	setp.lt.u32 	%p33, %r1, 256;
	setp.eq.s32 	%p34, %r1759, 7296;
	and.pred  	%p35, %p33, %p34;
	selp.u32 	%r509, 1, 0, %p35;
	{ 
	.reg .pred 	%p1; 
	.reg .pred 	%p2; 
	setp.ne.u32 	%p1, %r509, 0; 
	bar.red.or.pred 	%p2, 0, %p1; 
	selp.u32 	%r510, 1, 0, %p2; 
	}
	setp.eq.s32 	%p36, %r510, 0;
	cvt.u64.u32 	%rd7, %r1;
	cvta.to.global.u64 	%rd35, %rd235;
	mul.wide.u32 	%rd36, %r1, 8;
	add.s64 	%rd8, %rd35, %rd36;
	@%p36 bra 	$L__BB10_111;
	setp.gt.u32 	%p37, %r1, 255;
	setp.gt.u32 	%p38, %r1, %r108;
	selp.b32 	%r131, 7296, 0, %p38;
	shl.b32 	%r511, %r1, 3;
	mov.u32 	%r512, _ZZN3cub18CUB_300001_SM_10006detail10radix_sort29DeviceRadixSortOnesweepKernelINS1_5radix10policy_hubIiNS0_8NullTypeEyE10Policy1000ELNS0_9SortOrderE0EiS6_yiiNS1_21identity_decomposer_tEEEvPT5_SC_PT3_PKSD_PT1_PKSH_PT2_PKSL_T4_iiT6_E1s;
	add.s32 	%r513, %r512, %r511;
	add.s32 	%r132, %r513, 29184;
	@%p37 bra 	$L__BB10_68;
	ld.global.u64 	%rd37, [%rd8];
	cvt.u64.u32 	%rd38, %r131;
	sub.s64 	%rd237, %rd37, %rd38;
	st.shared.u64 	[%r132], %rd237;
	setp.lt.s32 	%p39, %r3, 1;
	mov.u32 	%r1763, %r1759;
	@%p39 bra 	$L__BB10_67;
	mov.b32 	%r1761, -1;
	mov.u32 	%r1760, %r3;
	mov.u32 	%r1763, %r1759;
$L__BB10_63:
	add.s32 	%r136, %r1760, -1;
	shl.b32 	%r515, %r136, 8;
	add.s32 	%r516, %r515, %r1;
	mul.wide.s32 	%rd39, %r516, 4;
	add.s64 	%rd10, %rd5, %rd39;
$L__BB10_64:
	membar.cta;
	ld.volatile.global.u32 	%r137, [%rd10];
	setp.eq.s32 	%p40, %r137, 0;
	@%p40 bra 	$L__BB10_64;
	and.b32  	%r517, %r137, 1073741823;
	add.s32 	%r1763, %r517, %r1763;
	setp.gt.s32 	%p41, %r137, -1;
	vote.sync.ballot.b32 	%r1761, %p41, %r1761;
	setp.gt.u32 	%p43, %r1760, 1;
	and.pred  	%p44, %p41, %p43;
	mov.u32 	%r1760, %r136;
	@%p44 bra 	$L__BB10_63;
	ld.shared.u64 	%rd237, [%r132];
$L__BB10_67:
	or.b32  	%r518, %r1763, -2147483648;
	st.volatile.global.u32 	[%rd6], %r518;
	sub.s32 	%r519, %r1763, %r1759;
	cvt.s64.s32 	%rd40, %r519;
	add.s64 	%rd41, %rd237, %rd40;
	st.shared.u64 	[%r132], %rd41;
$L__BB10_68:
	ld.param.u32 	%r1708, [_ZN3cub18CUB_300001_SM_10006detail10radix_sort29DeviceRadixSortOnesweepKernelINS1_5radix10policy_hubIiNS0_8NullTypeEyE10Policy1000ELNS0_9SortOrderE0EiS6_yiiNS1_21identity_decomposer_tEEEvPT5_SC_PT3_PKSD_PT1_PKSH_PT2_PKSL_T4_iiT6__param_8];
	ld.param.u64 	%rd231, [_ZN3cub18CUB_300001_SM_10006detail10radix_sort29DeviceRadixSortOnesweepKernelINS1_5radix10policy_hubIiNS0_8NullTypeEyE10Policy1000ELNS0_9SortOrderE0EiS6_yiiNS1_21identity_decomposer_tEEEvPT5_SC_PT3_PKSD_PT1_PKSH_PT2_PKSL_T4_iiT6__param_2];
	setp.gt.u32 	%p45, %r1, 255;
	setp.lt.s32 	%p46, %r4, %r1708;
	setp.eq.s64 	%p47, %rd231, 0;
	or.pred  	%p48, %p47, %p46;
	or.pred  	%p49, %p45, %p48;
	@%p49 bra 	$L__BB10_70;
	ld.param.u64 	%rd232, [_ZN3cub18CUB_300001_SM_10006detail10radix_sort29DeviceRadixSortOnesweepKernelINS1_5radix10policy_hubIiNS0_8NullTypeEyE10Policy1000ELNS0_9SortOrderE0EiS6_yiiNS1_21identity_decomposer_tEEEvPT5_SC_PT3_PKSD_PT1_PKSH_PT2_PKSL_T4_iiT6__param_2];
	ld.shared.u64 	%rd42, [%r132];
	cvt.u64.u32 	%rd43, %r131;
	cvt.s64.s32 	%rd44, %r1759;
	add.s64 	%rd45, %rd43, %rd44;
	add.s64 	%rd46, %rd45, %rd42;
	cvta.to.global.u64 	%rd47, %rd232;
	shl.b64 	%rd48, %rd7, 3;
	add.s64 	%rd49, %rd47, %rd48;
	st.global.u64 	[%rd49], %rd46;
$L__BB10_70:
	ld.param.u32 	%r1709, [_ZN3cub18CUB_300001_SM_10006detail10radix_sort29DeviceRadixSortOnesweepKernelINS1_5radix10policy_hubIiNS0_8NullTypeEyE10Policy1000ELNS0_9SortOrderE0EiS6_yiiNS1_21identity_decomposer_tEEEvPT5_SC_PT3_PKSD_PT1_PKSH_PT2_PKSL_T4_iiT6__param_8];
	setp.gt.s32 	%p50, %r4, %r1709;
	bar.sync 	0;
	shl.b32 	%r520, %r108, 3;
	add.s32 	%r522, %r512, %r520;
	ld.shared.u64 	%rd13, [%r522+29184];
	@%p50 bra 	$L__BB10_72;
	and.b32  	%r523, %r1, 31;
	and.b32  	%r524, %r1, 992;
	mul.lo.s32 	%r525, %r524, 19;
	or.b32  	%r526, %r525, %r523;
	cvt.u64.u32 	%rd50, %r526;
	add.s64 	%rd51, %rd13, %rd50;
	shl.b64 	%rd52, %rd51, 2;
	add.s64 	%rd53, %rd1, %rd52;
	st.global.u32 	[%rd53], %r1732;
	st.global.u32 	[%rd53+128], %r1733;
	st.global.u32 	[%rd53+256], %r1734;
	st.global.u32 	[%rd53+384], %r1735;
	st.global.u32 	[%rd53+512], %r1736;
	st.global.u32 	[%rd53+640], %r1737;
	st.global.u32 	[%rd53+768], %r1738;
	st.global.u32 	[%rd53+896], %r1739;
	st.global.u32 	[%rd53+1024], %r1740;
	st.global.u32 	[%rd53+1152], %r1741;
	st.global.u32 	[%rd53+1280], %r1742;
	st.global.u32 	[%rd53+1408], %r1743;
	st.global.u32 	[%rd53+1536], %r1744;
	st.global.u32 	[%rd53+1664], %r1745;
	st.global.u32 	[%rd53+1792], %r1746;
	st.global.u32 	[%rd53+1920], %r1747;
	st.global.u32 	[%rd53+2048], %r1748;
	st.global.u32 	[%rd53+2176], %r1749;
	st.global.u32 	[%rd53+2304], %r1750;
	bra.uni 	$L__BB10_110;
$L__BB10_72:
	ld.param.u32 	%r1710, [_ZN3cub18CUB_300001_SM_10006detail10radix_sort29DeviceRadixSortOnesweepKernelINS1_5radix10policy_hubIiNS0_8NullTypeEyE10Policy1000ELNS0_9SortOrderE0EiS6_yiiNS1_21identity_decomposer_tEEEvPT5_SC_PT3_PKSD_PT1_PKSH_PT2_PKSL_T4_iiT6__param_8];
	mad.lo.s32 	%r141, %r3, -7296, %r1710;
	and.b32  	%r527, %r1, 31;
	and.b32  	%r528, %r1, 992;
	mul.lo.s32 	%r529, %r528, 19;
	or.b32  	%r142, %r529, %r527;
	setp.ge.s32 	%p51, %r142, %r141;
	cvt.u64.u32 	%rd54, %r142;
	add.s64 	%rd55, %rd13, %rd54;
	shl.b64 	%rd56, %rd55, 2;
	add.s64 	%rd14, %rd1, %rd56;
	@%p51 bra 	$L__BB10_74;
	st.global.u32 	[%rd14], %r1732;
$L__BB10_74:
	add.s32 	%r530, %r142, 32;
	setp.ge.s32 	%p52, %r530, %r141;
	@%p52 bra 	$L__BB10_76;
	st.global.u32 	[%rd14+128], %r1733;
$L__BB10_76:
	add.s32 	%r531, %r142, 64;
	setp.ge.s32 	%p53, %r531, %r141;
	@%p53 bra 	$L__BB10_78;
	st.global.u32 	[%rd14+256], %r1734;
$L__BB10_78:
	add.s32 	%r532, %r142, 96;
	setp.ge.s32 	%p54, %r532, %r141;
	@%p54 bra 	$L__BB10_80;
	st.global.u32 	[%rd14+384], %r1735;
$L__BB10_80:
	add.s32 	%r533, %r142, 128;
	setp.ge.s32 	%p55, %r533, %r141;
	@%p55 bra 	$L__BB10_82;
	st.global.u32 	[%rd14+512], %r1736;
$L__BB10_82:
	add.s32 	%r534, %r142, 160;
	setp.ge.s32 	%p56, %r534, %r141;
	@%p56 bra 	$L__BB10_84;
	st.global.u32 	[%rd14+640], %r1737;
$L__BB10_84:
	add.s32 	%r535, %r142, 192;
	setp.ge.s32 	%p57, %r535, %r141;
	@%p57 bra 	$L__BB10_86;
	st.global.u32 	[%rd14+768], %r1738;
$L__BB10_86:
	add.s32 	%r536, %r142, 224;
	setp.ge.s32 	%p58, %r536, %r141;
	@%p58 bra 	$L__BB10_88;
	st.global.u32 	[%rd14+896], %r1739;
$L__BB10_88:
	add.s32 	%r537, %r142, 256;
	setp.ge.s32 	%p59, %r537, %r141;
	@%p59 bra 	$L__BB10_90;
	st.global.u32 	[%rd14+1024], %r1740;
$L__BB10_90:
	add.s32 	%r538, %r142, 288;
	setp.ge.s32 	%p60, %r538, %r141;
	@%p60 bra 	$L__BB10_92;
	st.global.u32 	[%rd14+1152], %r1741;
$L__BB10_92:
	add.s32 	%r539, %r142, 320;
	setp.ge.s32 	%p61, %r539, %r141;
	@%p61 bra 	$L__BB10_94;
	st.global.u32 	[%rd14+1280], %r1742;
$L__BB10_94:
	add.s32 	%r540, %r142, 352;
	setp.ge.s32 	%p62, %r540, %r141;
	@%p62 bra 	$L__BB10_96;
	st.global.u32 	[%rd14+1408], %r1743;
$L__BB10_96:
	add.s32 	%r541, %r142, 384;
	setp.ge.s32 	%p63, %r541, %r141;
	@%p63 bra 	$L__BB10_98;
	st.global.u32 	[%rd14+1536], %r1744;
$L__BB10_98:
	add.s32 	%r542, %r142, 416;
	setp.ge.s32 	%p64, %r542, %r141;
	@%p64 bra 	$L__BB10_100;
	st.global.u32 	[%rd14+1664], %r1745;
$L__BB10_100:
	add.s32 	%r543, %r142, 448;
	setp.ge.s32 	%p65, %r543, %r141;
	@%p65 bra 	$L__BB10_102;
	st.global.u32 	[%rd14+1792], %r1746;
$L__BB10_102:
	add.s32 	%r544, %r142, 480;
	setp.ge.s32 	%p66, %r544, %r141;
	@%p66 bra 	$L__BB10_104;
	st.global.u32 	[%rd14+1920], %r1747;
$L__BB10_104:
	add.s32 	%r545, %r142, 512;
	setp.ge.s32 	%p67, %r545, %r141;
	@%p67 bra 	$L__BB10_106;
	st.global.u32 	[%rd14+2048], %r1748;
$L__BB10_106:
	add.s32 	%r546, %r142, 544;
	setp.ge.s32 	%p68, %r546, %r141;
	@%p68 bra 	$L__BB10_108;
	st.global.u32 	[%rd14+2176], %r1749;
$L__BB10_108:
	add.s32 	%r547, %r142, 576;
	setp.ge.s32 	%p69, %r547, %r141;
	@%p69 bra 	$L__BB10_110;
	st.global.u32 	[%rd14+2304], %r1750;
$L__BB10_110:
	// begin inline asm
	exit;
	// end inline asm
	mov.u32 	%r1764, %r1732;
	mov.u32 	%r1765, %r1733;
	mov.u32 	%r1766, %r1734;
	mov.u32 	%r1767, %r1735;
	mov.u32 	%r1768, %r1736;
	mov.u32 	%r1769, %r1737;
	mov.u32 	%r1770, %r1738;
	mov.u32 	%r1771, %r1739;
	mov.u32 	%r1772, %r1740;
	mov.u32 	%r1773, %r1741;
	mov.u32 	%r1774, %r1742;
	mov.u32 	%r1775, %r1743;
	mov.u32 	%r1776, %r1744;
	mov.u32 	%r1777, %r1745;
	mov.u32 	%r1778, %r1746;
	mov.u32 	%r1779, %r1747;
	mov.u32 	%r1780, %r1748;
	mov.u32 	%r1781, %r1749;
	mov.u32 	%r1782, %r1750;
$L__BB10_111:
	mul.hi.u32 	%r548, %r1, 357913942;
	add.s32 	%r549, %r548, %r1;
	shl.b32 	%r550, %r549, 2;
	mov.u32 	%r551, _ZZN3cub18CUB_300001_SM_10006detail10radix_sort29DeviceRadixSortOnesweepKernelINS1_5radix10policy_hubIiNS0_8NullTypeEyE10Policy1000ELNS0_9SortOrderE0EiS6_yiiNS1_21identity_decomposer_tEEEvPT5_SC_PT3_PKSD_PT1_PKSH_PT2_PKSL_T4_iiT6_E1s;
	add.s32 	%r552, %r551, %r550;
	add.s32 	%r162, %r552, 13328;
	st.shared.u32 	[%r552+13328], %r1759;
	bar.sync 	0;
	setp.gt.u32 	%p70, %r1, 31;
	@%p70 bra 	$L__BB10_113;
	mad.lo.s32 	%r584, %r1, 52, %r551;
	ld.shared.u32 	%r585, [%r584+13328];
	ld.shared.u32 	%r586, [%r584+13332];
	ld.shared.u32 	%r587, [%r584+13336];
	ld.shared.u32 	%r588, [%r584+13340];
	ld.shared.u32 	%r589, [%r584+13344];
	ld.shared.u32 	%r590, [%r584+13348];
	ld.shared.u32 	%r591, [%r584+13352];
	ld.shared.u32 	%r592, [%r584+13356];
	ld.shared.u32 	%r593, [%r584+13360];
	ld.shared.u32 	%r594, [%r584+13364];
	ld.shared.u32 	%r595, [%r584+13368];
	ld.shared.u32 	%r596, [%r584+13372];
	add.s32 	%r597, %r586, %r585;
	add.s32 	%r598, %r597, %r587;
	add.s32 	%r599, %r598, %r588;
	add.s32 	%r600, %r599, %r589;
	add.s32 	%r601, %r600, %r590;
	add.s32 	%r602, %r601, %r591;
	add.s32 	%r603, %r602, %r592;
	add.s32 	%r604, %r603, %r593;
	add.s32 	%r605, %r604, %r594;
	add.s32 	%r606, %r605, %r595;
	add.s32 	%r557, %r606, %r596;
	mov.b32 	%r555, 1;
	mov.b32 	%r580, 0;
	mov.b32 	%r582, -1;
	// begin inline asm
	{  .reg .s32 r0;  .reg .pred p;  shfl.sync.up.b32 r0|p, %r557, %r555, %r580, %r582;  @p add.s32 r0, r0, %r557;  mov.s32 %r553, r0;}
	// end inline asm
	mov.b32 	%r561, 2;
	// begin inline asm
	{  .reg .s32 r0;  .reg .pred p;  shfl.sync.up.b32 r0|p, %r553, %r561, %r580, %r582;  @p add.s32 r0, r0, %r553;  mov.s32 %r559, r0;}
	// end inline asm
	mov.b32 	%r567, 4;
	// begin inline asm
	{  .reg .s32 r0;  .reg .pred p;  shfl.sync.up.b32 r0|p, %r559, %r567, %r580, %r582;  @p add.s32 r0, r0, %r559;  mov.s32 %r565, r0;}
	// end inline asm
	mov.b32 	%r573, 8;
	// begin inline asm
	{  .reg .s32 r0;  .reg .pred p;  shfl.sync.up.b32 r0|p, %r565, %r573, %r580, %r582;  @p add.s32 r0, r0, %r565;  mov.s32 %r571, r0;}
	// end inline asm
	mov.b32 	%r579, 16;
	// begin inline asm
	{  .reg .s32 r0;  .reg .pred p;  shfl.sync.up.b32 r0|p, %r571, %r579, %r580, %r582;  @p add.s32 r0, r0, %r571;  mov.s32 %r577, r0;}
	// end inline asm
	sub.s32 	%r607, %r577, %r557;
	add.s32 	%r608, %r585, %r607;
	add.s32 	%r609, %r586, %r608;
	add.s32 	%r610, %r587, %r609;
	add.s32 	%r611, %r588, %r610;
	add.s32 	%r612, %r589, %r611;
	add.s32 	%r613, %r590, %r612;
	add.s32 	%r614, %r591, %r613;
	add.s32 	%r615, %r592, %r614;
	add.s32 	%r616, %r593, %r615;
	add.s32 	%r617, %r594, %r616;
	add.s32 	%r618, %r595, %r617;
	st.shared.u32 	[%r584+13328], %r607;
	st.shared.u32 	[%r584+13332], %r608;
	st.shared.u32 	[%r584+13336], %r609;
	st.shared.u32 	[%r584+13340], %r610;
	st.shared.u32 	[%r584+13344], %r611;
	st.shared.u32 	[%r584+13348], %r612;
	st.shared.u32 	[%r584+13352], %r613;
	st.shared.u32 	[%r584+13356], %r614;
	st.shared.u32 	[%r584+13360], %r615;
	st.shared.u32 	[%r584+13364], %r616;
	st.shared.u32 	[%r584+13368], %r617;
	st.shared.u32 	[%r584+13372], %r618;
$L__BB10_113:
	setp.gt.u32 	%p71, %r1, 255;
	bar.sync 	0;
	ld.shared.u32 	%r163, [%r162];
	@%p71 bra 	$L__BB10_115;
	shl.b32 	%r619, %r1, 2;
	add.s32 	%r621, %r551, %r619;
	ld.shared.u32 	%r622, [%r621];
	add.s32 	%r623, %r622, %r163;
	st.shared.u32 	[%r621], %r623;
	ld.shared.u32 	%r624, [%r621+1024];
	add.s32 	%r625, %r624, %r163;
	st.shared.u32 	[%r621+1024], %r625;
	ld.shared.u32 	%r626, [%r621+2048];
	add.s32 	%r627, %r626, %r163;
	st.shared.u32 	[%r621+2048], %r627;
	ld.shared.u32 	%r628, [%r621+3072];
	add.s32 	%r629, %r628, %r163;
	st.shared.u32 	[%r621+3072], %r629;
	ld.shared.u32 	%r630, [%r621+4096];
	add.s32 	%r631, %r630, %r163;
	st.shared.u32 	[%r621+4096], %r631;
	ld.shared.u32 	%r632, [%r621+5120];
	add.s32 	%r633, %r632, %r163;
	st.shared.u32 	[%r621+5120], %r633;
	ld.shared.u32 	%r634, [%r621+6144];
	add.s32 	%r635, %r634, %r163;
	st.shared.u32 	[%r621+6144], %r635;
	ld.shared.u32 	%r636, [%r621+7168];
	add.s32 	%r637, %r636, %r163;
	st.shared.u32 	[%r621+7168], %r637;
	ld.shared.u32 	%r638, [%r621+8192];
	add.s32 	%r639, %r638, %r163;
	st.shared.u32 	[%r621+8192], %r639;
	ld.shared.u32 	%r640, [%r621+9216];
	add.s32 	%r641, %r640, %r163;
	st.shared.u32 	[%r621+9216], %r641;
	ld.shared.u32 	%r642, [%r621+10240];
	add.s32 	%r643, %r642, %r163;
	st.shared.u32 	[%r621+10240], %r643;
	ld.shared.u32 	%r644, [%r621+11264];
	add.s32 	%r645, %r644, %r163;
	st.shared.u32 	[%r621+11264], %r645;
$L__BB10_115:
	shl.b32 	%r672, %r1, 5;
	and.b32  	%r673, %r672, 31744;
	add.s32 	%r164, %r551, %r673;
	bar.sync 	0;
	// begin inline asm
	mov.u32 %r646, %lanemask_le;
	// end inline asm
	shr.u32 	%r675, %r1764, %r293;
	and.b32  	%r669, %r675, %r82;
	mov.b32 	%r649, 1;
	// begin inline asm
	{
    .reg .pred p;
    and.b32 %r647, %r669, %r649;    setp.ne.u32 p, %r647, 0;
    vote.ballot.sync.b32 %r647, p, 0xffffffff;
    @!p not.b32 %r647, %r647;
}

	// end inline asm
	mov.b32 	%r652, 2;
	// begin inline asm
	{
    .reg .pred p;
    and.b32 %r650, %r669, %r652;    setp.ne.u32 p, %r650, 0;
    vote.ballot.sync.b32 %r650, p, 0xffffffff;
    @!p not.b32 %r650, %r650;
}

	// end inline asm
	and.b32  	%r676, %r650, %r647;
	mov.b32 	%r655, 4;
	// begin inline asm
	{
    .reg .pred p;
    and.b32 %r653, %r669, %r655;    setp.ne.u32 p, %r653, 0;
    vote.ballot.sync.b32 %r653, p, 0xffffffff;
    @!p not.b32 %r653, %r653;
}

	// end inline asm
	and.b32  	%r677, %r653, %r676;
	mov.b32 	%r658, 8;
	// begin inline asm
	{
    .reg .pred p;
    and.b32 %r656, %r669, %r658;    setp.ne.u32 p, %r656, 0;
    vote.ballot.sync.b32 %r656, p, 0xffffffff;
    @!p not.b32 %r656, %r656;
}

	// end inline asm
	and.b32  	%r678, %r656, %r677;
	mov.b32 	%r661, 16;
	// begin inline asm
	{
    .reg .pred p;
    and.b32 %r659, %r669, %r661;    setp.ne.u32 p, %r659, 0;
    vote.ballot.sync.b32 %r659, p, 0xffffffff;
    @!p not.b32 %r659, %r659;
}

	// end inline asm
	and.b32  	%r679, %r659, %r678;
	mov.b32 	%r664, 32;
	// begin inline asm
	{
    .reg .pred p;
    and.b32 %r662, %r669, %r664;    setp.ne.u32 p, %r662, 0;
    vote.ballot.sync.b32 %r662, p, 0xffffffff;
    @!p not.b32 %r662, %r662;
}

	// end inline asm
	and.b32  	%r680, %r662, %r679;
	mov.b32 	%r667, 64;
	// begin inline asm
	{
    .reg .pred p;
    and.b32 %r665, %r669, %r667;    setp.ne.u32 p, %r665, 0;
    vote.ballot.sync.b32 %r665, p, 0xffffffff;
    @!p not.b32 %r665, %r665;
}

	// end inline asm
	and.b32  	%r681, %r665, %r680;
	mov.b32 	%r670, 128;
	// begin inline asm
	{
    .reg .pred p;
    and.b32 %r668, %r669, %r670;    setp.ne.u32 p, %r668, 0;
    vote.ballot.sync.b32 %r668, p, 0xffffffff;
    @!p not.b32 %r668, %r668;
}

	// end inline asm
	and.b32  	%r682, %r668, %r681;
	clz.b32 	%r683, %r682;
	sub.s32 	%r167, 31, %r683;
	and.b32  	%r684, %r646, %r682;
	popc.b32 	%r168, %r684;
	setp.ne.s32 	%p72, %r295, %r167;
	mov.b32 	%r1783, 0;
	@%p72 bra 	$L__BB10_117;
	shl.b32 	%r685, %r669, 2;
	add.s32 	%r686, %r164, %r685;
	atom.shared.add.u32 	%r1783, [%r686], %r168;
$L__BB10_117:
	shfl.sync.idx.b32	%r712|%p73, %r1783, %r167, 31, -1;
	add.s32 	%r171, %r168, %r712;
	shr.u32 	%r713, %r1765, %r293;
	and.b32  	%r709, %r713, %r82;
	mov.b32 	%r689, 1;
	// begin inline asm
	{
    .reg .pred p;
    and.b32 %r687, %r709, %r689;    setp.ne.u32 p, %r687, 0;
    vote.ballot.sync.b32 %r687, p, 0xffffffff;
    @!p not.b32 %r687, %r687;
}

	// end inline asm
	mov.b32 	%r692, 2;
	// begin inline asm
	{
    .reg .pred p;
    and.b32 %r690, %r709, %r692;    setp.ne.u32 p, %r690, 0;
    vote.ballot.sync.b32 %r690, p, 0xffffffff;
    @!p not.b32 %r690, %r690;
}

	// end inline asm
	and.b32  	%r714, %r690, %r687;
	mov.b32 	%r695, 4;
	// begin inline asm
	{
    .reg .pred p;
    and.b32 %r693, %r709, %r695;    setp.ne.u32 p, %r693, 0;
    vote.ballot.sync.b32 %r693, p, 0xffffffff;
    @!p not.b32 %r693, %r693;
}

	// end inline asm
	and.b32  	%r715, %r693, %r714;
	mov.b32 	%r698, 8;
	// begin inline asm
	{
    .reg .pred p;
    and.b32 %r696, %r709, %r698;    setp.ne.u32 p, %r696, 0;
    vote.ballot.sync.b32 %r696, p, 0xffffffff;
    @!p not.b32 %r696, %r696;
}

	// end inline asm
	and.b32  	%r716, %r696, %r715;
	mov.b32 	%r701, 16;
	// begin inline asm
	{
    .reg .pred p;
    and.b32 %r699, %r709, %r701;    setp.ne.u32 p, %r699, 0;
    vote.ballot.sync.b32 %r699, p, 0xffffffff;
    @!p not.b32 %r699, %r699;
}

	// end inline asm
	and.b32  	%r717, %r699, %r716;
	mov.b32 	%r704, 32;
	// begin inline asm
	{
    .reg .pred p;
    and.b32 %r702, %r709, %r704;    setp.ne.u32 p, %r702, 0;
    vote.ballot.sync.b32 %r702, p, 0xffffffff;
    @!p not.b32 %r702, %r702;
}

	// end inline asm
	and.b32  	%r718, %r702, %r717;
	mov.b32 	%r707, 64;
	// begin inline asm
	{
    .reg .pred p;
    and.b32 %r705, %r709, %r707;    setp.ne.u32 p, %r705, 0;
    vote.ballot.sync.b32 %r705, p, 0xffffffff;
    @!p not.b32 %r705, %r705;
}

	// end inline asm
	and.b32  	%r719, %r705, %r718;
	mov.b32 	%r710, 128;
	// begin inline asm
	{
    .reg .pred p;
    and.b32 %r708, %r709, %r710;    setp.ne.u32 p, %r708, 0;
    vote.ballot.sync.b32 %r708, p, 0xffffffff;
    @!p not.b32 %r708, %r708;
}

	// end inline asm
	and.b32  	%r720, %r708, %r719;
	clz.b32 	%r721, %r720;
	sub.s32 	%r173, 31, %r721;
	and.b32  	%r722, %r646, %r720;
	popc.b32 	%r174, %r722;
	setp.ne.s32 	%p74, %r295, %r173;
	mov.b32 	%r1784, 0;
	@%p74 bra 	$L__BB10_119;
	shl.b32 	%r723, %r709, 2;
	add.s32 	%r724, %r164, %r723;
	atom.shared.add.u32 	%r1784, [%r724], %r174;
$L__BB10_119:
	shfl.sync.idx.b32	%r750|%p75, %r1784, %r173, 31, -1;
	add.s32 	%r177, %r174, %r750;
	shr.u32 	%r751, %r1766, %r293;
	and.b32  	%r747, %r751, %r82;
	mov.b32 	%r727, 1;
	// begin inline asm
	{
    .reg .pred p;
    and.b32 %r725, %r747, %r727;    setp.ne.u32 p, %r725, 0;
    vote.ballot.sync.b32 %r725, p, 0xffffffff;
    @!p not.b32 %r725, %r725;
}

	// end inline asm
	mov.b32 	%r730, 2;
	// begin inline asm
	{
    .reg .pred p;
    and.b32 %r728, %r747, %r730;    setp.ne.u32 p, %r728, 0;
    vote.ballot.sync.b32 %r728, p, 0xffffffff;
    @!p not.b32 %r728, %r728;
}

	// end inline asm
	and.b32  	%r752, %r728, %r725;
	mov.b32 	%r733, 4;
	// begin inline asm
	{
    .reg .pred p;
    and.b32 %r731, %r747, %r733;    setp.ne.u32 p, %r731, 0;
    vote.ballot.sync.b32 %r731, p, 0xffffffff;
    @!p not.b32 %r731, %r731;
}

	// end inline asm
	and.b32  	%r753, %r731, %r752;
	mov.b32 	%r736, 8;
	// begin inline asm
	{
    .reg .pred p;
    and.b32 %r734, %r747, %r736;    setp.ne.u32 p, %r734, 0;
    vote.ballot.sync.b32 %r734, p, 0xffffffff;
    @!p not.b32 %r734, %r734;
}

	// end inline asm
	and.b32  	%r754, %r734, %r753;
	mov.b32 	%r739, 16;
	// begin inline asm
	{
    .reg .pred p;
    and.b32 %r737, %r747, %r739;    setp.ne.u32 p, %r737, 0;
    vote.ballot.sync.b32 %r737, p, 0xffffffff;
    @!p not.b32 %r737, %r737;
}

	// end inline asm
	and.b32  	%r755, %r737, %r754;
	mov.b32 	%r742, 32;
	// begin inline asm
	{
    .reg .pred p;
    and.b32 %r740, %r747, %r742;    setp.ne.u32 p, %r740, 0;
    vote.ballot.sync.b32 %r740, p, 0xffffffff;
    @!p not.b32 %r740, %r740;
}

	// end inline asm
	and.b32  	%r756, %r740, %r755;
	mov.b32 	%r745, 64;
	// begin inline asm
	{
    .reg .pred p;
    and.b32 %r743, %r747, %r745;    setp.ne.u32 p, %r743, 0;
    vote.ballot.sync.b32 %r743, p, 0xffffffff;
    @!p not.b32 %r743, %r743;
}

	// end inline asm
	and.b32  	%r757, %r743, %r756;
	mov.b32 	%r748, 128;
	// begin inline asm
	{
    .reg .pred p;
    and.b32 %r746, %r747, %r748;    setp.ne.u32 p, %r746, 0;
    vote.ballot.sync.b32 %r746, p, 0xffffffff;
    @!p not.b32 %r746, %r746;
}

	// end inline asm
	and.b32  	%r758, %r746, %r757;
	clz.b32 	%r759, %r758;
	sub.s32 	%r179, 31, %r759;
	and.b32  	%r760, %r646, %r758;
	popc.b32 	%r180, %r760;
	setp.ne.s32 	%p76, %r295, %r179;
	mov.b32 	%r1785, 0;
	@%p76 bra 	$L__BB10_121;
	shl.b32 	%r761, %r747, 2;
	add.s32 	%r762, %r164, %r761;
	atom.shared.add.u32 	%r1785, [%r762], %r180;
$L__BB10_121:
	shfl.sync.idx.b32	%r788|%p77, %r1785, %r179, 31, -1;
	add.s32 	%r183, %r180, %r788;
	shr.u32 	%r789, %r1767, %r293;
	and.b32  	%r785, %r789, %r82;
	mov.b32 	%r765, 1;
	// begin inline asm
	{
    .reg .pred p;
    and.b32 %r763, %r785, %r765;    setp.ne.u32 p, %r763, 0;
    vote.ballot.sync.b32 %r763, p, 0xffffffff;
    @!p not.b32 %r763, %r763;
}

	// end inline asm
	mov.b32 	%r768, 2;
	// begin inline asm
	{
    .reg .pred p;
    and.b32 %r766, %r785, %r768;    setp.ne.u32 p, %r766, 0;
    vote.ballot.sync.b32 %r766, p, 0xffffffff;
    @!p not.b32 %r766, %r766;
}

	// end inline asm
	and.b32  	%r790, %r766, %r763;
	mov.b32 	%r771, 4;
	// begin inline asm
	{
    .reg .pred p;
    and.b32 %r769, %r785, %r771;    setp.ne.u32 p, %r769, 0;
    vote.ballot.sync.b32 %r769, p, 0xffffffff;
    @!p not.b32 %r769, %r769;
}

	// end inline asm
	and.b32  	%r791, %r769, %r790;
	mov.b32 	%r774, 8;
	// begin inline asm
	{
    .reg .pred p;
    and.b32 %r772, %r785, %r774;    setp.ne.u32 p, %r772, 0;
    vote.ballot.sync.b32 %r772, p, 0xffffffff;
    @!p not.b32 %r772, %r772;
}

	// end inline asm
	and.b32  	%r792, %r772, %r791;
	mov.b32 	%r777, 16;
	// begin inline asm
	{
    .reg .pred p;
    and.b32 %r775, %r785, %r777;    setp.ne.u32 p, %r775, 0;
    vote.ballot.sync.b32 %r775, p, 0xffffffff;
    @!p not.b32 %r775, %r775;
}

	// end inline asm
	and.b32  	%r793, %r775, %r792;
	mov.b32 	%r780, 32;
	// begin inline asm
	{
    .reg .pred p;
    and.b32 %r778, %r785, %r780;    setp.ne.u32 p, %r778, 0;
    vote.ballot.sync.b32 %r778, p, 0xffffffff;
    @!p not.b32 %r778, %r778;
}

	// end inline asm
	and.b32  	%r794, %r778, %r793;
	mov.b32 	%r783, 64;
	// begin inline asm
	{
    .reg .pred p;
    and.b32 %r781, %r785, %r783;    setp.ne.u32 p, %r781, 0;
    vote.ballot.sync.b32 %r781, p, 0xffffffff;
    @!p not.b32 %r781, %r781;
}

	// end inline asm
	and.b32  	%r795, %r781, %r794;
	mov.b32 	%r786, 128;
	// begin inline asm
	{
    .reg .pred p;
    and.b32 %r784, %r785, %r786;    setp.ne.u32 p, %r784, 0;
    vote.ballot.sync.b32 %r784, p, 0xffffffff;
    @!p not.b32 %r784, %r784;
}

	// end inline asm
	and.b32  	%r796, %r784, %r795;
	clz.b32 	%r797, %r796;
	sub.s32 	%r185, 31, %r797;
	and.b32  	%r798, %r646, %r796;
	popc.b32 	%r186, %r798;
	setp.ne.s32 	%p78, %r295, %r185;
	mov.b32 	%r1786, 0;
	@%p78 bra 	$L__BB10_123;
	shl.b32 	%r799, %r785, 2;
	add.s32 	%r800, %r164, %r799;
	atom.shared.add.u32 	%r1786, [%r800], %r186;
$L__BB10_123:
	shfl.sync.idx.b32	%r826|%p79, %r1786, %r185, 31, -1;
	add.s32 	%r189, %r186, %r826;
	shr.u32 	%r827, %r1768, %r293;
	and.b32  	%r823, %r827, %r82;
	mov.b32 	%r803, 1;
	// begin inline asm
	{
    .reg .pred p;
    and.b32 %r801, %r823, %r803;    setp.ne.u32 p, %r801, 0;
    vote.ballot.sync.b32 %r801, p, 0xffffffff;
    @!p not.b32 %r801, %r801;
}

	// end inline asm
	mov.b32 	%r806, 2;
	// begin inline asm
	{
    .reg .pred p;
    and.b32 %r804, %r823, %r806;    setp.ne.u32 p, %r804, 0;
    vote.ballot.sync.b32 %r804, p, 0xffffffff;
    @!p not.b32 %r804, %r804;
}

	// end inline asm
	and.b32  	%r828, %r804, %r801;
	mov.b32 	%r809, 4;
	// begin inline asm
	{
    .reg .pred p;
    and.b32 %r807, %r823, %r809;    setp.ne.u32 p, %r807, 0;
    vote.ballot.sync.b32 %r807, p, 0xffffffff;
    @!p not.b32 %r807, %r807;
}

	// end inline asm
	and.b32  	%r829, %r807, %r828;
	mov.b32 	%r812, 8;
	// begin inline asm
	{
    .reg .pred p;
    and.b32 %r810, %r823, %r812;    setp.ne.u32 p, %r810, 0;
    vote.ballot.sync.b32 %r810, p, 0xffffffff;
    @!p not.b32 %r810, %r810;
}

	// end inline asm
	and.b32  	%r830, %r810, %r829;
	mov.b32 	%r815, 16;
	// begin inline asm
	{
    .reg .pred p;
    and.b32 %r813, %r823, %r815;    setp.ne.u32 p, %r813, 0;
    vote.ballot.sync.b32 %r813, p, 0xffffffff;
    @!p not.b32 %r813, %r813;
}

	// end inline asm
	and.b32  	%r831, %r813, %r830;
	mov.b32 	%r818, 32;
	// begin inline asm
	{
    .reg .pred p;
    and.b32 %r816, %r823, %r818;    setp.ne.u32 p, %r816, 0;
    vote.ballot.sync.b32 %r816, p, 0xffffffff;
    @!p not.b32 %r816, %r816;
}

	// end inline asm
	and.b32  	%r832, %r816, %r831;
	mov.b32 	%r821, 64;
	// begin inline asm
	{
    .reg .pred p;
    and.b32 %r819, %r823, %r821;    setp.ne.u32 p, %r819, 0;
    vote.ballot.sync.b32 %r819, p, 0xffffffff;
    @!p not.b32 %r819, %r819;
}

	// end inline asm
	and.b32  	%r833, %r819, %r832;
	mov.b32 	%r824, 128;
	// begin inline asm
	{
    .reg .pred p;
    and.b32 %r822, %r823, %r824;    setp.ne.u32 p, %r822, 0;
    vote.ballot.sync.b32 %r822, p, 0xffffffff;
    @!p not.b32 %r822, %r822;
}

	// end inline asm
	and.b32  	%r834, %r822, %r833;
	clz.b32 	%r835, %r834;
	sub.s32 	%r191, 31, %r835;
	and.b32  	%r836, %r646, %r834;
	popc.b32 	%r192, %r836;
	setp.ne.s32 	%p80, %r295, %r191;
	mov.b32 	%r1787, 0;
	@%p80 bra 	$L__BB10_125;
	shl.b32 	%r837, %r823, 2;
	add.s32 	%r838, %r164, %r837;
	atom.shared.add.u32 	%r1787, [%r838], %r192;
$L__BB10_125:
	shfl.sync.idx.b32	%r864|%p81, %r1787, %r191, 31, -1;
	add.s32 	%r195, %r192, %r864;
	shr.u32 	%r865, %r1769, %r293;
	and.b32  	%r861, %r865, %r82;
	mov.b32 	%r841, 1;
	// begin inline asm
	{
    .reg .pred p;
    and.b32 %r839, %r861, %r841;    setp.ne.u32 p, %r839, 0;
    vote.ballot.sync.b32 %r839, p, 0xffffffff;
    @!p not.b32 %r839, %r839;
}

	// end inline asm
	mov.b32 	%r844, 2;
	// begin inline asm
	{
    .reg .pred p;
    and.b32 %r842, %r861, %r844;    setp.ne.u32 p, %r842, 0;
    vote.ballot.sync.b32 %r842, p, 0xffffffff;
    @!p not.b32 %r842, %r842;
}

	// end inline asm
	and.b32  	%r866, %r842, %r839;
	mov.b32 	%r847, 4;
	// begin inline asm
	{
    .reg .pred p;
    and.b32 %r845, %r861, %r847;    setp.ne.u32 p, %r845, 0;
    vote.ballot.sync.b32 %r845, p, 0xffffffff;
    @!p not.b32 %r845, %r845;
}

	// end inline asm
	and.b32  	%r867, %r845, %r866;
	mov.b32 	%r850, 8;
	// begin inline asm
	{
    .reg .pred p;
    and.b32 %r848, %r861, %r850;    setp.ne.u32 p, %r848, 0;
    vote.ballot.sync.b32 %r848, p, 0xffffffff;
    @!p not.b32 %r848, %r848;
}

	// end inline asm
	and.b32  	%r868, %r848, %r867;
	mov.b32 	%r853, 16;
	// begin inline asm
	{
    .reg .pred p;
    and.b32 %r851, %r861, %r853;    setp.ne.u32 p, %r851, 0;
    vote.ballot.sync.b32 %r851, p, 0xffffffff;
    @!p not.b32 %r851, %r851;
}

	// end inline asm
	and.b32  	%r869, %r851, %r868;
	mov.b32 	%r856, 32;
	// begin inline asm
	{
    .reg .pred p;
    and.b32 %r854, %r861, %r856;    setp.ne.u32 p, %r854, 0;
    vote.ballot.sync.b32 %r854, p, 0xffffffff;
    @!p not.b32 %r854, %r854;
}

	// end inline asm
	and.b32  	%r870, %r854, %r869;
	mov.b32 	%r859, 64;
	// begin inline asm
	{
    .reg .pred p;
    and.b32 %r857, %r861, %r859;    setp.ne.u32 p, %r857, 0;
    vote.ballot.sync.b32 %r857, p, 0xffffffff;
    @!p not.b32 %r857, %r857;
}

	// end inline asm
	and.b32  	%r871, %r857, %r870;
	mov.b32 	%r862, 128;
	// begin inline asm
	{
    .reg .pred p;
    and.b32 %r860, %r861, %r862;    setp.ne.u32 p, %r860, 0;
    vote.ballot.sync.b32 %r860, p, 0xffffffff;
    @!p not.b32 %r860, %r860;
}

	// end inline asm
	and.b32  	%r872, %r860, %r871;
	clz.b32 	%r873, %r872;
	sub.s32 	%r197, 31, %r873;
	and.b32  	%r874, %r646, %r872;
	popc.b32 	%r198, %r874;
	setp.ne.s32 	%p82, %r295, %r197;
	mov.b32 	%r1788, 0;
	@%p82 bra 	$L__BB10_127;
	shl.b32 	%r875, %r861, 2;
	add.s32 	%r876, %r164, %r875;
	atom.shared.add.u32 	%r1788, [%r876], %r198;
$L__BB10_127:
	shfl.sync.idx.b32	%r902|%p83, %r1788, %r197, 31, -1;
	add.s32 	%r201, %r198, %r902;
	shr.u32 	%r903, %r1770, %r293;
	and.b32  	%r899, %r903, %r82;
	mov.b32 	%r879, 1;
	// begin inline asm
	{
    .reg .pred p;
    and.b32 %r877, %r899, %r879;    setp.ne.u32 p, %r877, 0;
    vote.ballot.sync.b32 %r877, p, 0xffffffff;
    @!p not.b32 %r877, %r877;
}

	// end inline asm
	mov.b32 	%r882, 2;
	// begin inline asm
	{
    .reg .pred p;
    and.b32 %r880, %r899, %r882;    setp.ne.u32 p, %r880, 0;
    vote.ballot.sync.b32 %r880, p, 0xffffffff;
    @!p not.b32 %r880, %r880;
}

	// end inline asm
	and.b32  	%r904, %r880, %r877;
	mov.b32 	%r885, 4;
	// begin inline asm
	{
    .reg .pred p;
    and.b32 %r883, %r899, %r885;    setp.ne.u32 p, %r883, 0;
    vote.ballot.sync.b32 %r883, p, 0xffffffff;
    @!p not.b32 %r883, %r883;
}

	// end inline asm
	and.b32  	%r905, %r883, %r904;
	mov.b32 	%r888, 8;
	// begin inline asm
	{
    .reg .pred p;
    and.b32 %r886, %r899, %r888;    setp.ne.u32 p, %r886, 0;
    vote.ballot.sync.b32 %r886, p, 0xffffffff;
    @!p not.b32 %r886, %r886;
}

	// end inline asm
	and.b32  	%r906, %r886, %r905;
	mov.b32 	%r891, 16;
	// begin inline asm
	{
    .reg .pred p;
    and.b32 %r889, %r899, %r891;    setp.ne.u32 p, %r889, 0;
    vote.ballot.sync.b32 %r889, p, 0xffffffff;
    @!p not.b32 %r889, %r889;
}

	// end inline asm
	and.b32  	%r907, %r889, %r906;
	mov.b32 	%r894, 32;
	// begin inline asm
	{
    .reg .pred p;
    and.b32 %r892, %r899, %r894;    setp.ne.u32 p, %r892, 0;
    vote.ballot.sync.b32 %r892, p, 0xffffffff;
    @!p not.b32 %r892, %r892;
}

	// end inline asm
	and.b32  	%r908, %r892, %r907;
	mov.b32 	%r897, 64;
	// begin inline asm
	{
    .reg .pred p;
    and.b32 %r895, %r899, %r897;    setp.ne.u32 p, %r895, 0;
    vote.ballot.sync.b32 %r895, p, 0xffffffff;
    @!p not.b32 %r895, %r895;
}

	// end inline asm
	and.b32  	%r909, %r895, %r908;
	mov.b32 	%r900, 128;
	// begin inline asm
	{
    .reg .pred p;
    and.b32 %r898, %r899, %r900;    setp.ne.u32 p, %r898, 0;
    vote.ballot.sync.b32 %r898, p, 0xffffffff;
    @!p not.b32 %r898, %r898;
}

	// end inline asm
	and.b32  	%r910, %r898, %r909;
	clz.b32 	%r911, %r910;
	sub.s32 	%r203, 31, %r911;
	and.b32  	%r912, %r646, %r910;
	popc.b32 	%r204, %r912;
	setp.ne.s32 	%p84, %r295, %r203;
	mov.b32 	%r1789, 0;
	@%p84 bra 	$L__BB10_129;
	shl.b32 	%r913, %r899, 2;
	add.s32 	%r914, %r164, %r913;
	atom.shared.add.u32 	%r1789, [%r914], %r204;
$L__BB10_129:
	shfl.sync.idx.b32	%r940|%p85, %r1789, %r203, 31, -1;
	add.s32 	%r207, %r204, %r940;
	shr.u32 	%r941, %r1771, %r293;
	and.b32  	%r937, %r941, %r82;
	mov.b32 	%r917, 1;
	// begin inline asm
	{
    .reg .pred p;
    and.b32 %r915, %r937, %r917;    setp.ne.u32 p, %r915, 0;
    vote.ballot.sync.b32 %r915, p, 0xffffffff;
    @!p not.b32 %r915, %r915;
}

	// end inline asm
	mov.b32 	%r920, 2;
	// begin inline asm
	{
    .reg .pred p;
    and.b32 %r918, %r937, %r920;    setp.ne.u32 p, %r918, 0;
    vote.ballot.sync.b32 %r918, p, 0xffffffff;
    @!p not.b32 %r918, %r918;
}

	// end inline asm
	and.b32  	%r942, %r918, %r915;
	mov.b32 	%r923, 4;
	// begin inline asm
	{
    .reg .pred p;
    and.b32 %r921, %r937, %r923;    setp.ne.u32 p, %r921, 0;
    vote.ballot.sync.b32 %r921, p, 0xffffffff;
    @!p not.b32 %r921, %r921;
}

	// end inline asm
	and.b32  	%r943, %r921, %r942;
	mov.b32 	%r926, 8;
	// begin inline asm
	{
    .reg .pred p;
    and.b32 %r924, %r937, %r926;    setp.ne.u32 p, %r924, 0;
    vote.ballot.sync.b32 %r924, p, 0xffffffff;
    @!p not.b32 %r924, %r924;
}

	// end inline asm
	and.b32  	%r944, %r924, %r943;
	mov.b32 	%r929, 16;
	// begin inline asm
	{
    .reg .pred p;
    and.b32 %r927, %r937, %r929;    setp.ne.u32 p, %r927, 0;
    vote.ballot.sync.b32 %r927, p, 0xffffffff;
    @!p not.b32 %r927, %r927;
}

	// end inline asm
	and.b32  	%r945, %r927, %r944;
	mov.b32 	%r932, 32;
	// begin inline asm
	{
    .reg .pred p;
    and.b32 %r930, %r937, %r932;    setp.ne.u32 p, %r930, 0;
    vote.ballot.sync.b32 %r930, p, 0xffffffff;
    @!p not.b32 %r930, %r930;
}

	// end inline asm
	and.b32  	%r946, %r930, %r945;
	mov.b32 	%r935, 64;
	// begin inline asm
	{
    .reg .pred p;
    and.b32 %r933, %r937, %r935;    setp.ne.u32 p, %r933, 0;
    vote.ballot.sync.b32 %r933, p, 0xffffffff;
    @!p not.b32 %r933, %r933;
}

	// end inline asm
	and.b32  	%r947, %r933, %r946;
	mov.b32 	%r938, 128;
	// begin inline asm
	{
    .reg .pred p;
    and.b32 %r936, %r937, %r938;    setp.ne.u32 p, %r936, 0;
    vote.ballot.sync.b32 %r936, p, 0xffffffff;
    @!p not.b32 %r936, %r936;
}

	// end inline asm
	and.b32  	%r948, %r936, %r947;
	clz.b32 	%r949, %r948;
	sub.s32 	%r209, 31, %r949;
	and.b32  	%r950, %r646, %r948;
	popc.b32 	%r210, %r950;
	setp.ne.s32 	%p86, %r295, %r209;
	mov.b32 	%r1790, 0;
	@%p86 bra 	$L__BB10_131;
	shl.b32 	%r951, %r937, 2;
	add.s32 	%r952, %r164, %r951;
	atom.shared.add.u32 	%r1790, [%r952], %r210;
$L__BB10_131:
	shfl.sync.idx.b32	%r978|%p87, %r1790, %r209, 31, -1;
	add.s32 	%r213, %r210, %r978;
	shr.u32 	%r979, %r1772, %r293;
	and.b32  	%r975, %r979, %r82;
	mov.b32 	%r955, 1;
	// begin inline asm
	{
    .reg .pred p;
    and.b32 %r953, %r975, %r955;    setp.ne.u32 p, %r953, 0;
    vote.ballot.sync.b32 %r953, p, 0xffffffff;
    @!p not.b32 %r953, %r953;
}

	// end inline asm
	mov.b32 	%r958, 2;
	// begin inline asm
	{
    .reg .pred p;
    and.b32 %r956, %r975, %r958;    setp.ne.u32 p, %r956, 0;
    vote.ballot.sync.b32 %r956, p, 0xffffffff;
    @!p not.b32 %r956, %r956;
}

	// end inline asm
	and.b32  	%r980, %r956, %r953;
	mov.b32 	%r961, 4;
	// begin inline asm
	{
    .reg .pred p;
    and.b32 %r959, %r975, %r961;    setp.ne.u32 p, %r959, 0;
    vote.ballot.sync.b32 %r959, p, 0xffffffff;
    @!p not.b32 %r959, %r959;
}

	// end inline asm
	and.b32  	%r981, %r959, %r980;
	mov.b32 	%r964, 8;
	// begin inline asm
	{
    .reg .pred p;
    and.b32 %r962, %r975, %r964;    setp.ne.u32 p, %r962, 0;
    vote.ballot.sync.b32 %r962, p, 0xffffffff;
    @!p not.b32 %r962, %r962;
}

	// end inline asm
	and.b32  	%r982, %r962, %r981;
	mov.b32 	%r967, 16;
	// begin inline asm
	{
    .reg .pred p;
    and.b32 %r965, %r975, %r967;    setp.ne.u32 p, %r965, 0;
    vote.ballot.sync.b32 %r965, p, 0xffffffff;
    @!p not.b32 %r965, %r965;
}

	// end inline asm
	and.b32  	%r983, %r965, %r982;
	mov.b32 	%r970, 32;
	// begin inline asm
	{
    .reg .pred p;
    and.b32 %r968, %r975, %r970;    setp.ne.u32 p, %r968, 0;
    vote.ballot.sync.b32 %r968, p, 0xffffffff;
    @!p not.b32 %r968, %r968;
}

	// end inline asm
	and.b32  	%r984, %r968, %r983;
	mov.b32 	%r973, 64;
	// begin inline asm
	{
    .reg .pred p;
    and.b32 %r971, %r975, %r973;    setp.ne.u32 p, %r971, 0;
    vote.ballot.sync.b32 %r971, p, 0xffffffff;
    @!p not.b32 %r971, %r971;
}

	// end inline asm
	and.b32  	%r985, %r971, %r984;
	mov.b32 	%r976, 128;
	// begin inline asm
	{
    .reg .pred p;
    and.b32 %r974, %r975, %r976;    setp.ne.u32 p, %r974, 0;
    vote.ballot.sync.b32 %r974, p, 0xffffffff;
    @!p not.b32 %r974, %r974;
}

	// end inline asm
	and.b32  	%r986, %r974, %r985;
	clz.b32 	%r987, %r986;
	sub.s32 	%r215, 31, %r987;
	and.b32  	%r988, %r646, %r986;
	popc.b32 	%r216, %r988;
	setp.ne.s32 	%p88, %r295, %r215;
	mov.b32 	%r1791, 0;
	@%p88 bra 	$L__BB10_133;
	shl.b32 	%r989, %r975, 2;
	add.s32 	%r990, %r164, %r989;
	atom.shared.add.u32 	%r1791, [%r990], %r216;
$L__BB10_133:
	shfl.sync.idx.b32	%r1016|%p89, %r1791, %r215, 31, -1;
	add.s32 	%r219, %r216, %r1016;
	shr.u32 	%r1017, %r1773, %r293;
	and.b32  	%r1013, %r1017, %r82;
	mov.b32 	%r993, 1;
	// begin inline asm
	{
    .reg .pred p;
    and.b32 %r991, %r1013, %r993;    setp.ne.u32 p, %r991, 0;
    vote.ballot.sync.b32 %r991, p, 0xffffffff;
    @!p not.b32 %r991, %r991;
}

	// end inline asm
	mov.b32 	%r996, 2;
	// begin inline asm
	{
    .reg .pred p;
    and.b32 %r994, %r1013, %r996;    setp.ne.u32 p, %r994, 0;
    vote.ballot.sync.b32 %r994, p, 0xffffffff;
    @!p not.b32 %r994, %r994;
}

	// end inline asm
	and.b32  	%r1018, %r994, %r991;
	mov.b32 	%r999, 4;
	// begin inline asm
	{
    .reg .pred p;
    and.b32 %r997, %r1013, %r999;    setp.ne.u32 p, %r997, 0;
    vote.ballot.sync.b32 %r997, p, 0xffffffff;
    @!p not.b32 %r997, %r997;
}

	// end inline asm
	and.b32  	%r1019, %r997, %r1018;
	mov.b32 	%r1002, 8;
	// begin inline asm
	{
    .reg .pred p;
    and.b32 %r1000, %r1013, %r1002;    setp.ne.u32 p, %r1000, 0;
    vote.ballot.sync.b32 %r1000, p, 0xffffffff;
    @!p not.b32 %r1000, %r1000;
}

	// end inline asm
	and.b32  	%r1020, %r1000, %r1019;
	mov.b32 	%r1005, 16;
	// begin inline asm
	{
    .reg .pred p;
    and.b32 %r1003, %r1013, %r1005;    setp.ne.u32 p, %r1003, 0;
    vote.ballot.sync.b32 %r1003, p, 0xffffffff;
    @!p not.b32 %r1003, %r1003;
}

	// end inline asm
	and.b32  	%r1021, %r1003, %r1020;
	mov.b32 	%r1008, 32;
	// begin inline asm
	{
    .reg .pred p;
    and.b32 %r1006, %r1013, %r1008;    setp.ne.u32 p, %r1006, 0;
    vote.ballot.sync.b32 %r1006, p, 0xffffffff;
    @!p not.b32 %r1006, %r1006;
}

	// end inline asm
	and.b32  	%r1022, %r1006, %r1021;
	mov.b32 	%r1011, 64;
	// begin inline asm
	{
    .reg .pred p;
    and.b32 %r1009, %r1013, %r1011;    setp.ne.u32 p, %r1009, 0;
    vote.ballot.sync.b32 %r1009, p, 0xffffffff;
    @!p not.b32 %r1009, %r1009;
}

	// end inline asm
	and.b32  	%r1023, %r1009, %r1022;
	mov.b32 	%r1014, 128;
	// begin inline asm
	{
    .reg .pred p;
    and.b32 %r1012, %r1013, %r1014;    setp.ne.u32 p, %r1012, 0;
    vote.ballot.sync.b32 %r1012, p, 0xffffffff;
    @!p not.b32 %r1012, %r1012;
}

	// end inline asm
	and.b32  	%r1024, %r1012, %r1023;
	clz.b32 	%r1025, %r1024;
	sub.s32 	%r221, 31, %r1025;
	and.b32  	%r1026, %r646, %r1024;
	popc.b32 	%r222, %r1026;
	setp.ne.s32 	%p90, %r295, %r221;
	mov.b32 	%r1792, 0;
	@%p90 bra 	$L__BB10_135;
	shl.b32 	%r1027, %r1013, 2;
	add.s32 	%r1028, %r164, %r1027;
	atom.shared.add.u32 	%r1792, [%r1028], %r222;
$L__BB10_135:
	shfl.sync.idx.b32	%r1054|%p91, %r1792, %r221, 31, -1;
	add.s32 	%r225, %r222, %r1054;
	shr.u32 	%r1055, %r1774, %r293;
	and.b32  	%r1051, %r1055, %r82;
	mov.b32 	%r1031, 1;
	// begin inline asm
	{
    .reg .pred p;
    and.b32 %r1029, %r1051, %r1031;    setp.ne.u32 p, %r1029, 0;
    vote.ballot.sync.b32 %r1029, p, 0xffffffff;
    @!p not.b32 %r1029, %r1029;
}

	// end inline asm
	mov.b32 	%r1034, 2;
	// begin inline asm
	{
    .reg .pred p;
    and.b32 %r1032, %r1051, %r1034;    setp.ne.u32 p, %r1032, 0;
    vote.ballot.sync.b32 %r1032, p, 0xffffffff;
    @!p not.b32 %r1032, %r1032;
}

	// end inline asm
	and.b32  	%r1056, %r1032, %r1029;
	mov.b32 	%r1037, 4;
	// begin inline asm
	{
    .reg .pred p;
    and.b32 %r1035, %r1051, %r1037;    setp.ne.u32 p, %r1035, 0;
    vote.ballot.sync.b32 %r1035, p, 0xffffffff;
    @!p not.b32 %r1035, %r1035;
}

	// end inline asm
	and.b32  	%r1057, %r1035, %r1056;
	mov.b32 	%r1040, 8;
	// begin inline asm
	{
    .reg .pred p;
    and.b32 %r1038, %r1051, %r1040;    setp.ne.u32 p, %r1038, 0;
    vote.ballot.sync.b32 %r1038, p, 0xffffffff;
    @!p not.b32 %r1038, %r1038;
}

	// end inline asm
	and.b32  	%r1058, %r1038, %r1057;
	mov.b32 	%r1043, 16;
	// begin inline asm
	{
    .reg .pred p;
    and.b32 %r1041, %r1051, %r1043;    setp.ne.u32 p, %r1041, 0;
    vote.ballot.sync.b32 %r1041, p, 0xffffffff;
    @!p not.b32 %r1041, %r1041;
}

	// end inline asm
	and.b32  	%r1059, %r1041, %r1058;
	mov.b32 	%r1046, 32;
	// begin inline asm
	{
    .reg .pred p;
    and.b32 %r1044, %r1051, %r1046;    setp.ne.u32 p, %r1044, 0;
    vote.ballot.sync.b32 %r1044, p, 0xffffffff;
    @!p not.b32 %r1044, %r1044;
}

	// end inline asm
	and.b32  	%r1060, %r1044, %r1059;
	mov.b32 	%r1049, 64;
	// begin inline asm
	{
    .reg .pred p;
    and.b32 %r1047, %r1051, %r1049;    setp.ne.u32 p, %r1047, 0;
    vote.ballot.sync.b32 %r1047, p, 0xffffffff;
    @!p not.b32 %r1047, %r1047;
}

	// end inline asm
	and.b32  	%r1061, %r1047, %r1060;
	mov.b32 	%r1052, 128;
	// begin inline asm
	{
    .reg .pred p;
    and.b32 %r1050, %r1051, %r1052;    setp.ne.u32 p, %r1050, 0;
    vote.ballot.sync.b32 %r1050, p, 0xffffffff;
    @!p not.b32 %r1050, %r1050;
}

	// end inline asm
	and.b32  	%r1062, %r1050, %r1061;
	clz.b32 	%r1063, %r1062;
	sub.s32 	%r227, 31, %r1063;
	and.b32  	%r1064, %r646, %r1062;
	popc.b32 	%r228, %r1064;
	setp.ne.s32 	%p92, %r295, %r227;
	mov.b32 	%r1793, 0;
	@%p92 bra 	$L__BB10_137;
	shl.b32 	%r1065, %r1051, 2;
	add.s32 	%r1066, %r164, %r1065;
	atom.shared.add.u32 	%r1793, [%r1066], %r228;
$L__BB10_137:
	shfl.sync.idx.b32	%r1092|%p93, %r1793, %r227, 31, -1;
	add.s32 	%r231, %r228, %r1092;
	shr.u32 	%r1093, %r1775, %r293;
	and.b32  	%r1089, %r1093, %r82;
	mov.b32 	%r1069, 1;
	// begin inline asm
	{
    .reg .pred p;
    and.b32 %r1067, %r1089, %r1069;    setp.ne.u32 p, %r1067, 0;
    vote.ballot.sync.b32 %r1067, p, 0xffffffff;
    @!p not.b32 %r1067, %r1067;
}

	// end inline asm
	mov.b32 	%r1072, 2;
	// begin inline asm
	{
    .reg .pred p;
    and.b32 %r1070, %r1089, %r1072;    setp.ne.u32 p, %r1070, 0;
    vote.ballot.sync.b32 %r1070, p, 0xffffffff;
    @!p not.b32 %r1070, %r1070;
}

	// end inline asm
	and.b32  	%r1094, %r1070, %r1067;
	mov.b32 	%r1075, 4;
	// begin inline asm
	{
    .reg .pred p;
    and.b32 %r1073, %r1089, %r1075;    setp.ne.u32 p, %r1073, 0;
    vote.ballot.sync.b32 %r1073, p, 0xffffffff;
    @!p not.b32 %r1073, %r1073;
}

	// end inline asm
	and.b32  	%r1095, %r1073, %r1094;
	mov.b32 	%r1078, 8;
	// begin inline asm
	{
    .reg .pred p;
    and.b32 %r1076, %r1089, %r1078;    setp.ne.u32 p, %r1076, 0;
    vote.ballot.sync.b32 %r1076, p, 0xffffffff;
    @!p not.b32 %r1076, %r1076;
}

	// end inline asm
	and.b32  	%r1096, %r1076, %r1095;
	mov.b32 	%r1081, 16;
	// begin inline asm
	{
    .reg .pred p;
    and.b32 %r1079, %r1089, %r1081;    setp.ne.u32 p, %r1079, 0;
    vote.ballot.sync.b32 %r1079, p, 0xffffffff;
    @!p not.b32 %r1079, %r1079;
}

	// end inline asm
	and.b32  	%r1097, %r1079, %r1096;
	mov.b32 	%r1084, 32;
	// begin inline asm
	{
    .reg .pred p;
    and.b32 %r1082, %r1089, %r1084;    setp.ne.u32 p, %r1082, 0;
    vote.ballot.sync.b32 %r1082, p, 0xffffffff;
    @!p not.b32 %r1082, %r1082;
}

	// end inline asm
	and.b32  	%r1098, %r1082, %r1097;
	mov.b32 	%r1087, 64;
	// begin inline asm
	{
    .reg .pred p;
    and.b32 %r1085, %r1089, %r1087;    setp.ne.u32 p, %r1085, 0;
    vote.ballot.sync.b32 %r1085, p, 0xffffffff;
    @!p not.b32 %r1085, %r1085;
}

	// end inline asm
	and.b32  	%r1099, %r1085, %r1098;
	mov.b32 	%r1090, 128;
	// begin inline asm
	{
    .reg .pred p;
    and.b32 %r1088, %r1089, %r1090;    setp.ne.u32 p, %r1088, 0;
    vote.ballot.sync.b32 %r1088, p, 0xffffffff;
    @!p not.b32 %r1088, %r1088;
}

	// end inline asm
	and.b32  	%r1100, %r1088, %r1099;
	clz.b32 	%r1101, %r1100;
	sub.s32 	%r233, 31, %r1101;
	and.b32  	%r1102, %r646, %r1100;
	popc.b32 	%r234, %r1102;
	setp.ne.s32 	%p94, %r295, %r233;
	mov.b32 	%r1794, 0;
	@%p94 bra 	$L__BB10_139;
	shl.b32 	%r1103, %r1089, 2;
	add.s32 	%r1104, %r164, %r1103;
	atom.shared.add.u32 	%r1794, [%r1104], %r234;
$L__BB10_139:
	shfl.sync.idx.b32	%r1130|%p95, %r1794, %r233, 31, -1;
	add.s32 	%r237, %r234, %r1130;
	shr.u32 	%r1131, %r1776, %r293;
	and.b32  	%r1127, %r1131, %r82;
	mov.b32 	%r1107, 1;
	// begin inline asm
	{
    .reg .pred p;
    and.b32 %r1105, %r1127, %r1107;    setp.ne.u32 p, %r1105, 0;
    vote.ballot.sync.b32 %r1105, p, 0xffffffff;
    @!p not.b32 %r1105, %r1105;
}

	// end inline asm
	mov.b32 	%r1110, 2;
	// begin inline asm
	{
    .reg .pred p;
    and.b32 %r1108, %r1127, %r1110;    setp.ne.u32 p, %r1108, 0;
    vote.ballot.sync.b32 %r1108, p, 0xffffffff;
    @!p not.b32 %r1108, %r1108;
}

	// end inline asm
	and.b32  	%r1132, %r1108, %r1105;
	mov.b32 	%r1113, 4;
	// begin inline asm
	{
    .reg .pred p;
    and.b32 %r1111, %r1127, %r1113;    setp.ne.u32 p, %r1111, 0;
    vote.ballot.sync.b32 %r1111, p, 0xffffffff;
    @!p not.b32 %r1111, %r1111;
}

	// end inline asm
	and.b32  	%r1133, %r1111, %r1132;
	mov.b32 	%r1116, 8;
	// begin inline asm
	{
    .reg .pred p;
    and.b32 %r1114, %r1127, %r1116;    setp.ne.u32 p, %r1114, 0;
    vote.ballot.sync.b32 %r1114, p, 0xffffffff;
    @!p not.b32 %r1114, %r1114;
}

	// end inline asm
	and.b32  	%r1134, %r1114, %r1133;
	mov.b32 	%r1119, 16;
	// begin inline asm
	{
    .reg .pred p;
    and.b32 %r1117, %r1127, %r1119;    setp.ne.u32 p, %r1117, 0;
    vote.ballot.sync.b32 %r1117, p, 0xffffffff;
    @!p not.b32 %r1117, %r1117;
}

	// end inline asm
	and.b32  	%r1135, %r1117, %r1134;
	mov.b32 	%r1122, 32;
	// begin inline asm
	{
    .reg .pred p;
    and.b32 %r1120, %r1127, %r1122;    setp.ne.u32 p, %r1120, 0;
    vote.ballot.sync.b32 %r1120, p, 0xffffffff;
    @!p not.b32 %r1120, %r1120;
}

	// end inline asm
	and.b32  	%r1136, %r1120, %r1135;
	mov.b32 	%r1125, 64;
	// begin inline asm
	{
    .reg .pred p;
    and.b32 %r1123, %r1127, %r1125;    setp.ne.u32 p, %r1123, 0;
    vote.ballot.sync.b32 %r1123, p, 0xffffffff;
    @!p not.b32 %r1123, %r1123;
}

	// end inline asm
	and.b32  	%r1137, %r1123, %r1136;
	mov.b32 	%r1128, 128;
	// begin inline asm
	{
    .reg .pred p;
    and.b32 %r1126, %r1127, %r1128;    setp.ne.u32 p, %r1126, 0;
    vote.ballot.sync.b32 %r1126, p, 0xffffffff;
    @!p not.b32 %r1126, %r1126;
}

	// end inline asm
	and.b32  	%r1138, %r1126, %r1137;
	clz.b32 	%r1139, %r1138;
	sub.s32 	%r239, 31, %r1139;
	and.b32  	%r1140, %r646, %r1138;
	popc.b32 	%r240, %r1140;
	setp.ne.s32 	%p96, %r295, %r239;
	mov.b32 	%r1795, 0;
	@%p96 bra 	$L__BB10_141;
	shl.b32 	%r1141, %r1127, 2;
	add.s32 	%r1142, %r164, %r1141;
	atom.shared.add.u32 	%r1795, [%r1142], %r240;
$L__BB10_141:
	shfl.sync.idx.b32	%r1168|%p97, %r1795, %r239, 31, -1;
	add.s32 	%r243, %r240, %r1168;
	shr.u32 	%r1169, %r1777, %r293;
	and.b32  	%r1165, %r1169, %r82;
	mov.b32 	%r1145, 1;
	// begin inline asm
	{
    .reg .pred p;
    and.b32 %r1143, %r1165, %r1145;    setp.ne.u32 p, %r1143, 0;
    vote.ballot.sync.b32 %r1143, p, 0xffffffff;
    @!p not.b32 %r1143, %r1143;
}

	// end inline asm
	mov.b32 	%r1148, 2;
	// begin inline asm
	{
    .reg .pred p;
    and.b32 %r1146, %r1165, %r1148;    setp.ne.u32 p, %r1146, 0;
    vote.ballot.sync.b32 %r1146, p, 0xffffffff;
    @!p not.b32 %r1146, %r1146;
}

	// end inline asm
	and.b32  	%r1170, %r1146, %r1143;
	mov.b32 	%r1151, 4;
	// begin inline asm
	{
    .reg .pred p;
    and.b32 %r1149, %r1165, %r1151;    setp.ne.u32 p, %r1149, 0;
    vote.ballot.sync.b32 %r1149, p, 0xffffffff;
    @!p not.b32 %r1149, %r1149;
}

	// end inline asm
	and.b32  	%r1171, %r1149, %r1170;
	mov.b32 	%r1154, 8;
	// begin inline asm
	{
    .reg .pred p;
    and.b32 %r1152, %r1165, %r1154;    setp.ne.u32 p, %r1152, 0;
    vote.ballot.sync.b32 %r1152, p, 0xffffffff;
    @!p not.b32 %r1152, %r1152;
}

	// end inline asm
	and.b32  	%r1172, %r1152, %r1171;
	mov.b32 	%r1157, 16;
	// begin inline asm
	{
    .reg .pred p;
    and.b32 %r1155, %r1165, %r1157;    setp.ne.u32 p, %r1155, 0;
    vote.ballot.sync.b32 %r1155, p, 0xffffffff;
    @!p not.b32 %r1155, %r1155;
}

	// end inline asm
	and.b32  	%r1173, %r1155, %r1172;
	mov.b32 	%r1160, 32;
	// begin inline asm
	{
    .reg .pred p;
    and.b32 %r1158, %r1165, %r1160;    setp.ne.u32 p, %r1158, 0;
    vote.ballot.sync.b32 %r1158, p, 0xffffffff;
    @!p not.b32 %r1158, %r1158;
}

	// end inline asm
	and.b32  	%r1174, %r1158, %r1173;
	mov.b32 	%r1163, 64;
	// begin inline asm
	{
    .reg .pred p;
    and.b32 %r1161, %r1165, %r1163;    setp.ne.u32 p, %r1161, 0;
    vote.ballot.sync.b32 %r1161, p, 0xffffffff;
    @!p not.b32 %r1161, %r1161;
}

	// end inline asm
	and.b32  	%r1175, %r1161, %r1174;
	mov.b32 	%r1166, 128;
	// begin inline asm
	{
    .reg .pred p;
    and.b32 %r1164, %r1165, %r1166;    setp.ne.u32 p, %r1164, 0;
    vote.ballot.sync.b32 %r1164, p, 0xffffffff;
    @!p not.b32 %r1164, %r1164;
}

	// end inline asm
	and.b32  	%r1176, %r1164, %r1175;
	clz.b32 	%r1177, %r1176;
	sub.s32 	%r245, 31, %r1177;
	and.b32  	%r1178, %r646, %r1176;
	popc.b32 	%r246, %r1178;
	setp.ne.s32 	%p98, %r295, %r245;
	mov.b32 	%r1796, 0;
	@%p98 bra 	$L__BB10_143;
	shl.b32 	%r1179, %r1165, 2;
	add.s32 	%r1180, %r164, %r1179;
	atom.shared.add.u32 	%r1796, [%r1180], %r246;
$L__BB10_143:
	shfl.sync.idx.b32	%r1206|%p99, %r1796, %r245, 31, -1;
	add.s32 	%r249, %r246, %r1206;
	shr.u32 	%r1207, %r1778, %r293;
	and.b32  	%r1203, %r1207, %r82;
	mov.b32 	%r1183, 1;
	// begin inline asm
	{
    .reg .pred p;
    and.b32 %r1181, %r1203, %r1183;    setp.ne.u32 p, %r1181, 0;
    vote.ballot.sync.b32 %r1181, p, 0xffffffff;
    @!p not.b32 %r1181, %r1181;
}

	// end inline asm
	mov.b32 	%r1186, 2;
	// begin inline asm
	{
    .reg .pred p;
    and.b32 %r1184, %r1203, %r1186;    setp.ne.u32 p, %r1184, 0;
    vote.ballot.sync.b32 %r1184, p, 0xffffffff;
    @!p not.b32 %r1184, %r1184;
}

	// end inline asm
	and.b32  	%r1208, %r1184, %r1181;
	mov.b32 	%r1189, 4;
	// begin inline asm
	{
    .reg .pred p;
    and.b32 %r1187, %r1203, %r1189;    setp.ne.u32 p, %r1187, 0;
    vote.ballot.sync.b32 %r1187, p, 0xffffffff;
    @!p not.b32 %r1187, %r1187;
}

	// end inline asm
	and.b32  	%r1209, %r1187, %r1208;
	mov.b32 	%r1192, 8;
	// begin inline asm
	{
    .reg .pred p;
    and.b32 %r1190, %r1203, %r1192;    setp.ne.u32 p, %r1190, 0;
    vote.ballot.sync.b32 %r1190, p, 0xffffffff;
    @!p not.b32 %r1190, %r1190;
}

	// end inline asm
	and.b32  	%r1210, %r1190, %r1209;
	mov.b32 	%r1195, 16;
	// begin inline asm
	{
    .reg .pred p;
    and.b32 %r1193, %r1203, %r1195;    setp.ne.u32 p, %r1193, 0;
    vote.ballot.sync.b32 %r1193, p, 0xffffffff;
    @!p not.b32 %r1193, %r1193;
}

	// end inline asm
	and.b32  	%r1211, %r1193, %r1210;
	mov.b32 	%r1198, 32;
	// begin inline asm
	{
    .reg .pred p;
    and.b32 %r1196, %r1203, %r1198;    setp.ne.u32 p, %r1196, 0;
    vote.ballot.sync.b32 %r1196, p, 0xffffffff;
    @!p not.b32 %r1196, %r1196;
}

	// end inline asm
	and.b32  	%r1212, %r1196, %r1211;
	mov.b32 	%r1201, 64;
	// begin inline asm
	{
    .reg .pred p;
    and.b32 %r1199, %r1203, %r1201;    setp.ne.u32 p, %r1199, 0;
    vote.ballot.sync.b32 %r1199, p, 0xffffffff;
    @!p not.b32 %r1199, %r1199;
}

	// end inline asm
	and.b32  	%r1213, %r1199, %r1212;
	mov.b32 	%r1204, 128;
	// begin inline asm
	{
    .reg .pred p;
    and.b32 %r1202, %r1203, %r1204;    setp.ne.u32 p, %r1202, 0;
    vote.ballot.sync.b32 %r1202, p, 0xffffffff;
    @!p not.b32 %r1202, %r1202;
}

	// end inline asm
	and.b32  	%r1214, %r1202, %r1213;
	clz.b32 	%r1215, %r1214;
	sub.s32 	%r251, 31, %r1215;
	and.b32  	%r1216, %r646, %r1214;
	popc.b32 	%r252, %r1216;
	setp.ne.s32 	%p100, %r295, %r251;
	mov.b32 	%r1797, 0;
	@%p100 bra 	$L__BB10_145;
	shl.b32 	%r1217, %r1203, 2;
	add.s32 	%r1218, %r164, %r1217;
	atom.shared.add.u32 	%r1797, [%r1218], %r252;
$L__BB10_145:
	shfl.sync.idx.b32	%r1244|%p101, %r1797, %r251, 31, -1;
	add.s32 	%r255, %r252, %r1244;
	shr.u32 	%r1245, %r1779, %r293;
	and.b32  	%r1241, %r1245, %r82;
	mov.b32 	%r1221, 1;
	// begin inline asm
	{
    .reg .pred p;
    and.b32 %r1219, %r1241, %r1221;    setp.ne.u32 p, %r1219, 0;
    vote.ballot.sync.b32 %r1219, p, 0xffffffff;
    @!p not.b32 %r1219, %r1219;
}

	// end inline asm
	mov.b32 	%r1224, 2;
	// begin inline asm
	{
    .reg .pred p;
    and.b32 %r1222, %r1241, %r1224;    setp.ne.u32 p, %r1222, 0;
    vote.ballot.sync.b32 %r1222, p, 0xffffffff;
    @!p not.b32 %r1222, %r1222;
}

	// end inline asm
	and.b32  	%r1246, %r1222, %r1219;
	mov.b32 	%r1227, 4;
	// begin inline asm
	{
    .reg .pred p;
    and.b32 %r1225, %r1241, %r1227;    setp.ne.u32 p, %r1225, 0;
    vote.ballot.sync.b32 %r1225, p, 0xffffffff;
    @!p not.b32 %r1225, %r1225;
}

	// end inline asm
	and.b32  	%r1247, %r1225, %r1246;
	mov.b32 	%r1230, 8;
	// begin inline asm
	{
    .reg .pred p;
    and.b32 %r1228, %r1241, %r1230;    setp.ne.u32 p, %r1228, 0;
    vote.ballot.sync.b32 %r1228, p, 0xffffffff;
    @!p not.b32 %r1228, %r1228;
}

	// end inline asm
	and.b32  	%r1248, %r1228, %r1247;
	mov.b32 	%r1233, 16;
	// begin inline asm
	{
    .reg .pred p;
    and.b32 %r1231, %r1241, %r1233;    setp.ne.u32 p, %r1231, 0;
    vote.ballot.sync.b32 %r1231, p, 0xffffffff;
    @!p not.b32 %r1231, %r1231;
}

	// end inline asm
	and.b32  	%r1249, %r1231, %r1248;
	mov.b32 	%r1236, 32;
	// begin inline asm
	{
    .reg .pred p;
    and.b32 %r1234, %r1241, %r1236;    setp.ne.u32 p, %r1234, 0;
    vote.ballot.sync.b32 %r1234, p, 0xffffffff;
    @!p not.b32 %r1234, %r1234;
}

	// end inline asm
	and.b32  	%r1250, %r1234, %r1249;
	mov.b32 	%r1239, 64;
	// begin inline asm
	{
    .reg .pred p;
    and.b32 %r1237, %r1241, %r1239;    setp.ne.u32 p, %r1237, 0;
    vote.ballot.sync.b32 %r1237, p, 0xffffffff;
    @!p not.b32 %r1237, %r1237;
}

	// end inline asm
	and.b32  	%r1251, %r1237, %r1250;
	mov.b32 	%r1242, 128;
	// begin inline asm
	{
    .reg .pred p;
    and.b32 %r1240, %r1241, %r1242;    setp.ne.u32 p, %r1240, 0;
    vote.ballot.sync.b32 %r1240, p, 0xffffffff;
    @!p not.b32 %r1240, %r1240;
}

	// end inline asm
	and.b32  	%r1252, %r1240, %r1251;
	clz.b32 	%r1253, %r1252;
	sub.s32 	%r257, 31, %r1253;
	and.b32  	%r1254, %r646, %r1252;
	popc.b32 	%r258, %r1254;
	setp.ne.s32 	%p102, %r295, %r257;
	mov.b32 	%r1798, 0;
	@%p102 bra 	$L__BB10_147;
	shl.b32 	%r1259, %r1241, 2;
	add.s32 	%r1260, %r164, %r1259;
	atom.shared.add.u32 	%r1798, [%r1260], %r258;
$L__BB10_147:
	shfl.sync.idx.b32	%r1286|%p103, %r1798, %r257, 31, -1;
	add.s32 	%r261, %r258, %r1286;
	shr.u32 	%r1287, %r1780, %r293;
	and.b32  	%r1283, %r1287, %r82;
	mov.b32 	%r1263, 1;
	// begin inline asm
	{
    .reg .pred p;
    and.b32 %r1261, %r1283, %r1263;    setp.ne.u32 p, %r1261, 0;
    vote.ballot.sync.b32 %r1261, p, 0xffffffff;
    @!p not.b32 %r1261, %r1261;
}

	// end inline asm
	mov.b32 	%r1266, 2;
	// begin inline asm
	{
    .reg .pred p;
    and.b32 %r1264, %r1283, %r1266;    setp.ne.u32 p, %r1264, 0;
    vote.ballot.sync.b32 %r1264, p, 0xffffffff;
    @!p not.b32 %r1264, %r1264;
}

	// end inline asm
	and.b32  	%r1288, %r1264, %r1261;
	mov.b32 	%r1269, 4;
	// begin inline asm
	{
    .reg .pred p;
    and.b32 %r1267, %r1283, %r1269;    setp.ne.u32 p, %r1267, 0;
    vote.ballot.sync.b32 %r1267, p, 0xffffffff;
    @!p not.b32 %r1267, %r1267;
}

	// end inline asm
	and.b32  	%r1289, %r1267, %r1288;
	mov.b32 	%r1272, 8;
	// begin inline asm
	{
    .reg .pred p;
    and.b32 %r1270, %r1283, %r1272;    setp.ne.u32 p, %r1270, 0;
    vote.ballot.sync.b32 %r1270, p, 0xffffffff;
    @!p not.b32 %r1270, %r1270;
}

	// end inline asm
	and.b32  	%r1290, %r1270, %r1289;
	mov.b32 	%r1275, 16;
	// begin inline asm
	{
    .reg .pred p;
    and.b32 %r1273, %r1283, %r1275;    setp.ne.u32 p, %r1273, 0;
    vote.ballot.sync.b32 %r1273, p, 0xffffffff;
    @!p not.b32 %r1273, %r1273;
}

	// end inline asm
	and.b32  	%r1291, %r1273, %r1290;
	mov.b32 	%r1278, 32;
	// begin inline asm
	{
    .reg .pred p;
    and.b32 %r1276, %r1283, %r1278;    setp.ne.u32 p, %r1276, 0;
    vote.ballot.sync.b32 %r1276, p, 0xffffffff;
    @!p not.b32 %r1276, %r1276;
}

	// end inline asm
	and.b32  	%r1292, %r1276, %r1291;
	mov.b32 	%r1281, 64;
	// begin inline asm
	{
    .reg .pred p;
    and.b32 %r1279, %r1283, %r1281;    setp.ne.u32 p, %r1279, 0;
    vote.ballot.sync.b32 %r1279, p, 0xffffffff;
    @!p not.b32 %r1279, %r1279;
}

	// end inline asm
	and.b32  	%r1293, %r1279, %r1292;
	mov.b32 	%r1284, 128;
	// begin inline asm
	{
    .reg .pred p;
    and.b32 %r1282, %r1283, %r1284;    setp.ne.u32 p, %r1282, 0;
    vote.ballot.sync.b32 %r1282, p, 0xffffffff;
    @!p not.b32 %r1282, %r1282;
}

	// end inline asm
	and.b32  	%r1294, %r1282, %r1293;
	clz.b32 	%r1295, %r1294;
	sub.s32 	%r263, 31, %r1295;
	and.b32  	%r1296, %r646, %r1294;
	popc.b32 	%r264, %r1296;
	setp.ne.s32 	%p104, %r295, %r263;
	mov.b32 	%r1799, 0;
	@%p104 bra 	$L__BB10_149;
	shl.b32 	%r1301, %r1283, 2;
	add.s32 	%r1302, %r164, %r1301;
	atom.shared.add.u32 	%r1799, [%r1302], %r264;
$L__BB10_149:
	shfl.sync.idx.b32	%r1328|%p105, %r1799, %r263, 31, -1;
	add.s32 	%r267, %r264, %r1328;
	shr.u32 	%r1329, %r1781, %r293;
	and.b32  	%r1325, %r1329, %r82;
	mov.b32 	%r1305, 1;
	// begin inline asm
	{
    .reg .pred p;
    and.b32 %r1303, %r1325, %r1305;    setp.ne.u32 p, %r1303, 0;
    vote.ballot.sync.b32 %r1303, p, 0xffffffff;
    @!p not.b32 %r1303, %r1303;
}

	// end inline asm
	mov.b32 	%r1308, 2;
	// begin inline asm
	{
    .reg .pred p;
    and.b32 %r1306, %r1325, %r1308;    setp.ne.u32 p, %r1306, 0;
    vote.ballot.sync.b32 %r1306, p, 0xffffffff;
    @!p not.b32 %r1306, %r1306;
}

	// end inline asm
	and.b32  	%r1330, %r1306, %r1303;
	mov.b32 	%r1311, 4;
	// begin inline asm
	{
    .reg .pred p;
    and.b32 %r1309, %r1325, %r1311;    setp.ne.u32 p, %r1309, 0;
    vote.ballot.sync.b32 %r1309, p, 0xffffffff;
    @!p not.b32 %r1309, %r1309;
}

	// end inline asm
	and.b32  	%r1331, %r1309, %r1330;
	mov.b32 	%r1314, 8;
	// begin inline asm
	{
    .reg .pred p;
    and.b32 %r1312, %r1325, %r1314;    setp.ne.u32 p, %r1312, 0;
    vote.ballot.sync.b32 %r1312, p, 0xffffffff;
    @!p not.b32 %r1312, %r1312;
}

	// end inline asm
	and.b32  	%r1332, %r1312, %r1331;
	mov.b32 	%r1317, 16;
	// begin inline asm
	{
    .reg .pred p;
    and.b32 %r1315, %r1325, %r1317;    setp.ne.u32 p, %r1315, 0;
    vote.ballot.sync.b32 %r1315, p, 0xffffffff;
    @!p not.b32 %r1315, %r1315;
}

	// end inline asm
	and.b32  	%r1333, %r1315, %r1332;
	mov.b32 	%r1320, 32;
	// begin inline asm
	{
    .reg .pred p;
    and.b32 %r1318, %r1325, %r1320;    setp.ne.u32 p, %r1318, 0;
    vote.ballot.sync.b32 %r1318, p, 0xffffffff;
    @!p not.b32 %r1318, %r1318;
}

	// end inline asm
	and.b32  	%r1334, %r1318, %r1333;
	mov.b32 	%r1323, 64;
	// begin inline asm
	{
    .reg .pred p;
    and.b32 %r1321, %r1325, %r1323;    setp.ne.u32 p, %r1321, 0;
    vote.ballot.sync.b32 %r1321, p, 0xffffffff;
    @!p not.b32 %r1321, %r1321;
}

	// end inline asm
	and.b32  	%r1335, %r1321, %r1334;
	mov.b32 	%r1326, 128;
	// begin inline asm
	{
    .reg .pred p;
    and.b32 %r1324, %r1325, %r1326;    setp.ne.u32 p, %r1324, 0;
    vote.ballot.sync.b32 %r1324, p, 0xffffffff;
    @!p not.b32 %r1324, %r1324;
}

	// end inline asm
	and.b32  	%r1336, %r1324, %r1335;
	clz.b32 	%r1337, %r1336;
	sub.s32 	%r269, 31, %r1337;
	and.b32  	%r1338, %r646, %r1336;
	popc.b32 	%r270, %r1338;
	setp.ne.s32 	%p106, %r295, %r269;
	mov.b32 	%r1800, 0;
	@%p106 bra 	$L__BB10_151;
	shl.b32 	%r1339, %r1, 5;
	and.b32  	%r1340, %r1339, 31744;
	add.s32 	%r1342, %r551, %r1340;
	shl.b32 	%r1343, %r1325, 2;
	add.s32 	%r1344, %r1342, %r1343;
	atom.shared.add.u32 	%r1800, [%r1344], %r270;
$L__BB10_151:
	shfl.sync.idx.b32	%r1370|%p107, %r1800, %r269, 31, -1;
	add.s32 	%r273, %r270, %r1370;
	shr.u32 	%r1371, %r1782, %r293;
	and.b32  	%r1367, %r1371, %r82;
	mov.b32 	%r1347, 1;
	// begin inline asm
	{
    .reg .pred p;
    and.b32 %r1345, %r1367, %r1347;    setp.ne.u32 p, %r1345, 0;
    vote.ballot.sync.b32 %r1345, p, 0xffffffff;
    @!p not.b32 %r1345, %r1345;
}

	// end inline asm
	mov.b32 	%r1350, 2;
	// begin inline asm
	{
    .reg .pred p;
    and.b32 %r1348, %r1367, %r1350;    setp.ne.u32 p, %r1348, 0;
    vote.ballot.sync.b32 %r1348, p, 0xffffffff;
    @!p not.b32 %r1348, %r1348;
}

	// end inline asm
	and.b32  	%r1372, %r1348, %r1345;
	mov.b32 	%r1353, 4;
	// begin inline asm
	{
    .reg .pred p;
    and.b32 %r1351, %r1367, %r1353;    setp.ne.u32 p, %r1351, 0;
    vote.ballot.sync.b32 %r1351, p, 0xffffffff;
    @!p not.b32 %r1351, %r1351;
}

	// end inline asm
	and.b32  	%r1373, %r1351, %r1372;
	mov.b32 	%r1356, 8;
	// begin inline asm
	{
    .reg .pred p;
    and.b32 %r1354, %r1367, %r1356;    setp.ne.u32 p, %r1354, 0;
    vote.ballot.sync.b32 %r1354, p, 0xffffffff;
    @!p not.b32 %r1354, %r1354;
}

	// end inline asm
	and.b32  	%r1374, %r1354, %r1373;
	mov.b32 	%r1359, 16;
	// begin inline asm
	{
    .reg .pred p;
    and.b32 %r1357, %r1367, %r1359;    setp.ne.u32 p, %r1357, 0;
    vote.ballot.sync.b32 %r1357, p, 0xffffffff;
    @!p not.b32 %r1357, %r1357;
}

	// end inline asm
	and.b32  	%r1375, %r1357, %r1374;
	mov.b32 	%r1362, 32;
	// begin inline asm
	{
    .reg .pred p;
    and.b32 %r1360, %r1367, %r1362;    setp.ne.u32 p, %r1360, 0;
    vote.ballot.sync.b32 %r1360, p, 0xffffffff;
    @!p not.b32 %r1360, %r1360;
}

	// end inline asm
	and.b32  	%r1376, %r1360, %r1375;
	mov.b32 	%r1365, 64;
	// begin inline asm
	{
    .reg .pred p;
    and.b32 %r1363, %r1367, %r1365;    setp.ne.u32 p, %r1363, 0;
    vote.ballot.sync.b32 %r1363, p, 0xffffffff;
    @!p not.b32 %r1363, %r1363;
}

	// end inline asm
	and.b32  	%r1377, %r1363, %r1376;
	mov.b32 	%r1368, 128;
	// begin inline asm
	{
    .reg .pred p;
    and.b32 %r1366, %r1367, %r1368;    setp.ne.u32 p, %r1366, 0;
    vote.ballot.sync.b32 %r1366, p, 0xffffffff;
    @!p not.b32 %r1366, %r1366;
}

	// end inline asm
	and.b32  	%r1378, %r1366, %r1377;
	clz.b32 	%r1379, %r1378;
	sub.s32 	%r275, 31, %r1379;
	and.b32  	%r1380, %r646, %r1378;
	popc.b32 	%r276, %r1380;
	setp.ne.s32 	%p108, %r295, %r275;
	mov.b32 	%r1801, 0;
	@%p108 bra 	$L__BB10_153;
	shl.b32 	%r1385, %r1367, 2;
	add.s32 	%r1386, %r164, %r1385;
	atom.shared.add.u32 	%r1801, [%r1386], %r276;
$L__BB10_153:
	setp.gt.u32 	%p109, %r1, 255;
	shfl.sync.idx.b32	%r1387|%p110, %r1801, %r275, 31, -1;
	add.s32 	%r1388, %r276, %r1387;
	bar.sync 	0;
	shl.b32 	%r1389, %r171, 2;
	add.s32 	%r1391, %r551, %r1389;
	st.shared.u32 	[%r1391+-4], %r1764;
	shl.b32 	%r1392, %r177, 2;
	add.s32 	%r1393, %r551, %r1392;
	st.shared.u32 	[%r1393+-4], %r1765;
	shl.b32 	%r1394, %r183, 2;
	add.s32 	%r1395, %r551, %r1394;
	st.shared.u32 	[%r1395+-4], %r1766;
	shl.b32 	%r1396, %r189, 2;
	add.s32 	%r1397, %r551, %r1396;
	st.shared.u32 	[%r1397+-4], %r1767;
	shl.b32 	%r1398, %r195, 2;
	add.s32 	%r1399, %r551, %r1398;
	st.shared.u32 	[%r1399+-4], %r1768;
	shl.b32 	%r1400, %r201, 2;
	add.s32 	%r1401, %r551, %r1400;
	st.shared.u32 	[%r1401+-4], %r1769;
	shl.b32 	%r1402, %r207, 2;
	add.s32 	%r1403, %r551, %r1402;
	st.shared.u32 	[%r1403+-4], %r1770;
	shl.b32 	%r1404, %r213, 2;
	add.s32 	%r1405, %r551, %r1404;
	st.shared.u32 	[%r1405+-4], %r1771;
	shl.b32 	%r1406, %r219, 2;
	add.s32 	%r1407, %r551, %r1406;
	st.shared.u32 	[%r1407+-4], %r1772;
	shl.b32 	%r1408, %r225, 2;
	add.s32 	%r1409, %r551, %r1408;
	st.shared.u32 	[%r1409+-4], %r1773;
	shl.b32 	%r1410, %r231, 2;
	add.s32 	%r1411, %r551, %r1410;
	st.shared.u32 	[%r1411+-4], %r1774;
	shl.b32 	%r1412, %r237, 2;
	add.s32 	%r1413, %r551, %r1412;
	st.shared.u32 	[%r1413+-4], %r1775;
	shl.b32 	%r1414, %r243, 2;
	add.s32 	%r1415, %r551, %r1414;
	st.shared.u32 	[%r1415+-4], %r1776;
	shl.b32 	%r1416, %r249, 2;
	add.s32 	%r1417, %r551, %r1416;
	st.shared.u32 	[%r1417+-4], %r1777;
	shl.b32 	%r1418, %r255, 2;
	add.s32 	%r1419, %r551, %r1418;
	st.shared.u32 	[%r1419+-4], %r1778;
	shl.b32 	%r1420, %r261, 2;
	add.s32 	%r1421, %r551, %r1420;
	st.shared.u32 	[%r1421+-4], %r1779;
	shl.b32 	%r1422, %r267, 2;
	add.s32 	%r1423, %r551, %r1422;
	st.shared.u32 	[%r1423+-4], %r1780;
	shl.b32 	%r1424, %r273, 2;
	add.s32 	%r1425, %r551, %r1424;
	st.shared.u32 	[%r1425+-4], %r1781;
	shl.b32 	%r1426, %r1388, 2;
	add.s32 	%r1427, %r551, %r1426;
	st.shared.u32 	[%r1427+-4], %r1782;
	shl.b32 	%r1428, %r1, 3;
	add.s32 	%r1429, %r551, %r1428;
	add.s32 	%r279, %r1429, 29184;
	@%p109 bra 	$L__BB10_161;
	ld.param.u64 	%rd236, [_ZN3cub18CUB_300001_SM_10006detail10radix_sort29DeviceRadixSortOnesweepKernelINS1_5radix10policy_hubIiNS0_8NullTypeEyE10Policy1000ELNS0_9SortOrderE0EiS6_yiiNS1_21identity_decomposer_tEEEvPT5_SC_PT3_PKSD_PT1_PKSH_PT2_PKSL_T4_iiT6__param_3];
	cvta.to.global.u64 	%rd57, %rd236;
	shl.b64 	%rd58, %rd7, 3;
	add.s64 	%rd59, %rd57, %rd58;
	ld.global.u64 	%rd60, [%rd59];
	cvt.s64.s32 	%rd61, %r163;
	sub.s64 	%rd238, %rd60, %rd61;
	st.shared.u64 	[%r279], %rd238;
	setp.lt.s32 	%p111, %r3, 1;
	mov.u32 	%r1805, %r1759;
	@%p111 bra 	$L__BB10_160;
	mov.b32 	%r1803, -1;
	mov.u32 	%r1802, %r3;
	mov.u32 	%r1805, %r1759;
$L__BB10_156:
	ld.param.u64 	%rd229, [_ZN3cub18CUB_300001_SM_10006detail10radix_sort29DeviceRadixSortOnesweepKernelINS1_5radix10policy_hubIiNS0_8NullTypeEyE10Policy1000ELNS0_9SortOrderE0EiS6_yiiNS1_21identity_decomposer_tEEEvPT5_SC_PT3_PKSD_PT1_PKSH_PT2_PKSL_T4_iiT6__param_0];
	add.s32 	%r283, %r1802, -1;
	shl.b32 	%r1431, %r283, 8;
	add.s32 	%r1432, %r1431, %r1;
	cvta.to.global.u64 	%rd62, %rd229;
	mul.wide.s32 	%rd63, %r1432, 4;
	add.s64 	%rd16, %rd62, %rd63;
$L__BB10_157:
	membar.cta;
	ld.volatile.global.u32 	%r284, [%rd16];
	setp.eq.s32 	%p112, %r284, 0;
	@%p112 bra 	$L__BB10_157;
	and.b32  	%r1433, %r284, 1073741823;
	add.s32 	%r1805, %r1433, %r1805;
	setp.gt.s32 	%p113, %r284, -1;
	vote.sync.ballot.b32 	%r1803, %p113, %r1803;
	setp.gt.u32 	%p115, %r1802, 1;
	and.pred  	%p116, %p113, %p115;
	mov.u32 	%r1802, %r283;
	@%p116 bra 	$L__BB10_156;
	ld.shared.u64 	%rd238, [%r279];
$L__BB10_160:
	ld.param.u64 	%rd230, [_ZN3cub18CUB_300001_SM_10006detail10radix_sort29DeviceRadixSortOnesweepKernelINS1_5radix10policy_hubIiNS0_8NullTypeEyE10Policy1000ELNS0_9SortOrderE0EiS6_yiiNS1_21identity_decomposer_tEEEvPT5_SC_PT3_PKSD_PT1_PKSH_PT2_PKSL_T4_iiT6__param_0];
	or.b32  	%r1434, %r1805, -2147483648;
	cvta.to.global.u64 	%rd64, %rd230;
	shl.b32 	%r1435, %r3, 8;
	add.s32 	%r1436, %r1435, %r1;
	mul.wide.s32 	%rd65, %r1436, 4;
	add.s64 	%rd66, %rd64, %rd65;
	st.volatile.global.u32 	[%rd66], %r1434;
	sub.s32 	%r1437, %r1805, %r1759;
	cvt.s64.s32 	%rd67, %r1437;
	add.s64 	%rd68, %rd238, %rd67;
	st.shared.u64 	[%r279], %rd68;
$L__BB10_161:
	ld.param.u32 	%r1711, [_ZN3cub18CUB_300001_SM_10006detail10radix_sort29DeviceRadixSortOnesweepKernelINS1_5radix10policy_hubIiNS0_8NullTypeEyE10Policy1000ELNS0_9SortOrderE0EiS6_yiiNS1_21identity_decomposer_tEEEvPT5_SC_PT3_PKSD_PT1_PKSH_PT2_PKSL_T4_iiT6__param_8];
	ld.param.u64 	%rd233, [_ZN3cub18CUB_300001_SM_10006detail10radix_sort29DeviceRadixSortOnesweepKernelINS1_5radix10policy_hubIiNS0_8NullTypeEyE10Policy1000ELNS0_9SortOrderE0EiS6_yiiNS1_21identity_decomposer_tEEEvPT5_SC_PT3_PKSD_PT1_PKSH_PT2_PKSL_T4_iiT6__param_2];
	setp.gt.u32 	%p117, %r1, 255;
	mad.lo.s32 	%r288, %r3, 7296, 7296;
	setp.lt.s32 	%p118, %r288, %r1711;
	setp.eq.s64 	%p119, %rd233, 0;
	or.pred  	%p120, %p119, %p118;
	or.pred  	%p121, %p117, %p120;
	@%p121 bra 	$L__BB10_163;
	ld.param.u64 	%rd234, [_ZN3cub18CUB_300001_SM_10006detail10radix_sort29DeviceRadixSortOnesweepKernelINS1_5radix10policy_hubIiNS0_8NullTypeEyE10Policy1000ELNS0_9SortOrderE0EiS6_yiiNS1_21identity_decomposer_tEEEvPT5_SC_PT3_PKSD_PT1_PKSH_PT2_PKSL_T4_iiT6__param_2];
	ld.shared.u64 	%rd69, [%r279];
	cvt.s64.s32 	%rd70, %r1759;
	cvt.s64.s32 	%rd71, %r163;
	add.s64 	%rd72, %rd71, %rd70;
	add.s64 	%rd73, %rd72, %rd69;
	cvta.to.global.u64 	%rd74, %rd234;
	shl.b64 	%rd75, %rd7, 3;
	add.s64 	%rd76, %rd74, %rd75;
	st.global.u64 	[%rd76], %rd73;
$L__BB10_163:
	ld.param.u32 	%r1712, [_ZN3cub18CUB_300001_SM_10006detail10radix_sort29DeviceRadixSortOnesweepKernelINS1_5radix10policy_hubIiNS0_8NullTypeEyE10Policy1000ELNS0_9SortOrderE0EiS6_yiiNS1_21identity_decomposer_tEEEvPT5_SC_PT3_PKSD_PT1_PKSH_PT2_PKSL_T4_iiT6__param_8];
	shl.b32 	%r1438, %r1, 2;
	add.s32 	%r289, %r551, %r1438;
	setp.gt.s32 	%p122, %r288, %r1712;
	bar.sync 	0;
	@%p122 bra 	$L__BB10_165;
	ld.shared.u32 	%r1440, [%r289];
	shr.u32 	%r1441, %r1440, %r293;
	and.b32  	%r1442, %r1441, %r82;
	shl.b32 	%r1443, %r1442, 3;
	add.s32 	%r1445, %r551, 29184;
	add.s32 	%r1446, %r1445, %r1443;
	ld.shared.u64 	%rd77, [%r1446];
	add.s64 	%rd78, %rd77, %rd7;
	xor.b32  	%r1447, %r1440, -2147483648;
	shl.b64 	%rd79, %rd78, 2;
	add.s64 	%rd80, %rd1, %rd79;
	st.global.u32 	[%rd80], %r1447;
	bar.warp.sync 	-1;
	ld.shared.u32 	%r1448, [%r289+1536];
	shr.u32 	%r1449, %r1448, %r293;
	and.b32  	%r1450, %r1449, %r82;
	shl.b32 	%r1451, %r1450, 3;
	add.s32 	%r1452, %r1445, %r1451;
	ld.shared.u64 	%rd81, [%r1452];
	add.s64 	%rd82, %rd81, %rd7;
	xor.b32  	%r1453, %r1448, -2147483648;
	shl.b64 	%rd83, %rd82, 2;
	add.s64 	%rd84, %rd1, %rd83;
	st.global.u32 	[%rd84+1536], %r1453;
	bar.warp.sync 	-1;
	ld.shared.u32 	%r1454, [%r289+3072];
	shr.u32 	%r1455, %r1454, %r293;
	and.b32  	%r1456, %r1455, %r82;
	shl.b32 	%r1457, %r1456, 3;
	add.s32 	%r1458, %r1445, %r1457;
	ld.shared.u64 	%rd85, [%r1458];
	add.s64 	%rd86, %rd85, %rd7;
	xor.b32  	%r1459, %r1454, -2147483648;
	shl.b64 	%rd87, %rd86, 2;
	add.s64 	%rd88, %rd1, %rd87;
	st.global.u32 	[%rd88+3072], %r1459;
	bar.warp.sync 	-1;
	ld.shared.u32 	%r1460, [%r289+4608];
	shr.u32 	%r1461, %r1460, %r293;
	and.b32  	%r1462, %r1461, %r82;
	shl.b32 	%r1463, %r1462, 3;
	add.s32 	%r1464, %r1445, %r1463;
	ld.shared.u64 	%rd89, [%r1464];
	add.s64 	%rd90, %rd89, %rd7;
	xor.b32  	%r1465, %r1460, -2147483648;
	shl.b64 	%rd91, %rd90, 2;
	add.s64 	%rd92, %rd1, %rd91;
	st.global.u32 	[%rd92+4608], %r1465;
	bar.warp.sync 	-1;
	ld.shared.u32 	%r1466, [%r289+6144];
	shr.u32 	%r1467, %r1466, %r293;
	and.b32  	%r1468, %r1467, %r82;
	shl.b32 	%r1469, %r1468, 3;
	add.s32 	%r1470, %r1445, %r1469;
	ld.shared.u64 	%rd93, [%r1470];
	add.s64 	%rd94, %rd93, %rd7;
	xor.b32  	%r1471, %r1466, -2147483648;
	shl.b64 	%rd95, %rd94, 2;
	add.s64 	%rd96, %rd1, %rd95;
	st.global.u32 	[%rd96+6144], %r1471;
	bar.warp.sync 	-1;
	ld.shared.u32 	%r1472, [%r289+7680];
	shr.u32 	%r1473, %r1472, %r293;
	and.b32  	%r1474, %r1473, %r82;
	shl.b32 	%r1475, %r1474, 3;
	add.s32 	%r1476, %r1445, %r1475;
	ld.shared.u64 	%rd97, [%r1476];
	add.s64 	%rd98, %rd97, %rd7;
	xor.b32  	%r1477, %r1472, -2147483648;
	shl.b64 	%rd99, %rd98, 2;
	add.s64 	%rd100, %rd1, %rd99;
	st.global.u32 	[%rd100+7680], %r1477;
	bar.warp.sync 	-1;
	ld.shared.u32 	%r1478, [%r289+9216];
	shr.u32 	%r1479, %r1478, %r293;
	and.b32  	%r1480, %r1479, %r82;
	shl.b32 	%r1481, %r1480, 3;
	add.s32 	%r1482, %r1445, %r1481;
	ld.shared.u64 	%rd101, [%r1482];
	add.s64 	%rd102, %rd101, %rd7;
	xor.b32  	%r1483, %r1478, -2147483648;
	shl.b64 	%rd103, %rd102, 2;
	add.s64 	%rd104, %rd1, %rd103;
	st.global.u32 	[%rd104+9216], %r1483;
	bar.warp.sync 	-1;
	ld.shared.u32 	%r1484, [%r289+10752];
	shr.u32 	%r1485, %r1484, %r293;
	and.b32  	%r1486, %r1485, %r82;
	shl.b32 	%r1487, %r1486, 3;
	add.s32 	%r1488, %r1445, %r1487;
	ld.shared.u64 	%rd105, [%r1488];
	add.s64 	%rd106, %rd105, %rd7;
	xor.b32  	%r1489, %r1484, -2147483648;
	shl.b64 	%rd107, %rd106, 2;
	add.s64 	%rd108, %rd1, %rd107;
	st.global.u32 	[%rd108+10752], %r1489;
	bar.warp.sync 	-1;
	ld.shared.u32 	%r1490, [%r289+12288];
	shr.u32 	%r1491, %r1490, %r293;
	and.b32  	%r1492, %r1491, %r82;
	shl.b32 	%r1493, %r1492, 3;
	add.s32 	%r1494, %r1445, %r1493;
	ld.shared.u64 	%rd109, [%r1494];
	add.s64 	%rd110, %rd109, %rd7;
	xor.b32  	%r1495, %r1490, -2147483648;
	shl.b64 	%rd111, %rd110, 2;
	add.s64 	%rd112, %rd1, %rd111;
	st.global.u32 	[%rd112+12288], %r1495;
	bar.warp.sync 	-1;
	ld.shared.u32 	%r1496, [%r289+13824];
	shr.u32 	%r1497, %r1496, %r293;
	and.b32  	%r1498, %r1497, %r82;
	shl.b32 	%r1499, %r1498, 3;
	add.s32 	%r1500, %r1445, %r1499;
	ld.shared.u64 	%rd113, [%r1500];
	add.s64 	%rd114, %rd113, %rd7;
	xor.b32  	%r1501, %r1496, -2147483648;
	shl.b64 	%rd115, %rd114, 2;
	add.s64 	%rd116, %rd1, %rd115;
	st.global.u32 	[%rd116+13824], %r1501;
	bar.warp.sync 	-1;
	ld.shared.u32 	%r1502, [%r289+15360];
	shr.u32 	%r1503, %r1502, %r293;
	and.b32  	%r1504, %r1503, %r82;
	shl.b32 	%r1505, %r1504, 3;
	add.s32 	%r1506, %r1445, %r1505;
	ld.shared.u64 	%rd117, [%r1506];
	add.s64 	%rd118, %rd117, %rd7;
	xor.b32  	%r1507, %r1502, -2147483648;
	shl.b64 	%rd119, %rd118, 2;
	add.s64 	%rd120, %rd1, %rd119;
	st.global.u32 	[%rd120+15360], %r1507;
	bar.warp.sync 	-1;
	ld.shared.u32 	%r1508, [%r289+16896];
	shr.u32 	%r1509, %r1508, %r293;
	and.b32  	%r1510, %r1509, %r82;
	shl.b32 	%r1511, %r1510, 3;
	add.s32 	%r1512, %r1445, %r1511;
	ld.shared.u64 	%rd121, [%r1512];
	add.s64 	%rd122, %rd121, %rd7;
	xor.b32  	%r1513, %r1508, -2147483648;
	shl.b64 	%rd123, %rd122, 2;
	add.s64 	%rd124, %rd1, %rd123;
	st.global.u32 	[%rd124+16896], %r1513;
	bar.warp.sync 	-1;
	ld.shared.u32 	%r1514, [%r289+18432];
	shr.u32 	%r1515, %r1514, %r293;
	and.b32  	%r1516, %r1515, %r82;
	shl.b32 	%r1517, %r1516, 3;
	add.s32 	%r1518, %r1445, %r1517;
	ld.shared.u64 	%rd125, [%r1518];
	add.s64 	%rd126, %rd125, %rd7;
	xor.b32  	%r1519, %r1514, -2147483648;
	shl.b64 	%rd127, %rd126, 2;
	add.s64 	%rd128, %rd1, %rd127;
	st.global.u32 	[%rd128+18432], %r1519;
	bar.warp.sync 	-1;
	ld.shared.u32 	%r1520, [%r289+19968];
	shr.u32 	%r1521, %r1520, %r293;
	and.b32  	%r1522, %r1521, %r82;
	shl.b32 	%r1523, %r1522, 3;
	add.s32 	%r1524, %r1445, %r1523;
	ld.shared.u64 	%rd129, [%r1524];
	add.s64 	%rd130, %rd129, %rd7;
	xor.b32  	%r1525, %r1520, -2147483648;
	shl.b64 	%rd131, %rd130, 2;
	add.s64 	%rd132, %rd1, %rd131;
	st.global.u32 	[%rd132+19968], %r1525;
	bar.warp.sync 	-1;
	ld.shared.u32 	%r1526, [%r289+21504];
	shr.u32 	%r1527, %r1526, %r293;
	and.b32  	%r1528, %r1527, %r82;
	shl.b32 	%r1529, %r1528, 3;
	add.s32 	%r1530, %r1445, %r1529;
	ld.shared.u64 	%rd133, [%r1530];
	add.s64 	%rd134, %rd133, %rd7;
	xor.b32  	%r1531, %r1526, -2147483648;
	shl.b64 	%rd135, %rd134, 2;
	add.s64 	%rd136, %rd1, %rd135;
	st.global.u32 	[%rd136+21504], %r1531;
	bar.warp.sync 	-1;
	ld.shared.u32 	%r1532, [%r289+23040];
	shr.u32 	%r1533, %r1532, %r293;
	and.b32  	%r1534, %r1533, %r82;
	shl.b32 	%r1535, %r1534, 3;
	add.s32 	%r1536, %r1445, %r1535;
	ld.shared.u64 	%rd137, [%r1536];
	add.s64 	%rd138, %rd137, %rd7;
	xor.b32  	%r1537, %r1532, -2147483648;
	shl.b64 	%rd139, %rd138, 2;
	add.s64 	%rd140, %rd1, %rd139;
	st.global.u32 	[%rd140+23040], %r1537;
	bar.warp.sync 	-1;
	ld.shared.u32 	%r1538, [%r289+24576];
	shr.u32 	%r1539, %r1538, %r293;
	and.b32  	%r1540, %r1539, %r82;
	shl.b32 	%r1541, %r1540, 3;
	add.s32 	%r1542, %r1445, %r1541;
	ld.shared.u64 	%rd141, [%r1542];
	add.s64 	%rd142, %rd141, %rd7;
	xor.b32  	%r1543, %r1538, -2147483648;
	shl.b64 	%rd143, %rd142, 2;
	add.s64 	%rd144, %rd1, %rd143;
	st.global.u32 	[%rd144+24576], %r1543;
	bar.warp.sync 	-1;
	ld.shared.u32 	%r1544, [%r289+26112];
	shr.u32 	%r1545, %r1544, %r293;
	and.b32  	%r1546, %r1545, %r82;
	shl.b32 	%r1547, %r1546, 3;
	add.s32 	%r1548, %r1445, %r1547;
	ld.shared.u64 	%rd145, [%r1548];
	add.s64 	%rd146, %rd145, %rd7;
	xor.b32  	%r1549, %r1544, -2147483648;
	shl.b64 	%rd147, %rd146, 2;
	add.s64 	%rd148, %rd1, %rd147;
	st.global.u32 	[%rd148+26112], %r1549;
	bar.warp.sync 	-1;
	ld.shared.u32 	%r1550, [%r289+27648];
	shr.u32 	%r1551, %r1550, %r293;
	and.b32  	%r1552, %r1551, %r82;
	shl.b32 	%r1553, %r1552, 3;
	add.s32 	%r1554, %r1445, %r1553;
	ld.shared.u64 	%rd149, [%r1554];
	add.s64 	%rd150, %rd149, %rd7;
	xor.b32  	%r1555, %r1550, -2147483648;
	shl.b64 	%rd151, %rd150, 2;
	add.s64 	%rd152, %rd1, %rd151;
	st.global.u32 	[%rd152+27648], %r1555;
	bar.warp.sync 	-1;
	bra.uni 	$L__BB10_204;
$L__BB10_165:
	ld.param.u32 	%r1713, [_ZN3cub18CUB_300001_SM_10006detail10radix_sort29DeviceRadixSortOnesweepKernelINS1_5radix10policy_hubIiNS0_8NullTypeEyE10Policy1000ELNS0_9SortOrderE0EiS6_yiiNS1_21identity_decomposer_tEEEvPT5_SC_PT3_PKSD_PT1_PKSH_PT2_PKSL_T4_iiT6__param_8];
	mad.lo.s32 	%r290, %r3, -7296, %r1713;
	setp.ge.s32 	%p123, %r1, %r290;
	@%p123 bra 	$L__BB10_167;
	ld.shared.u32 	%r1556, [%r289];
	shr.u32 	%r1557, %r1556, %r293;
	and.b32  	%r1558, %r1557, %r82;
	shl.b32 	%r1559, %r1558, 3;
	add.s32 	%r1561, %r551, %r1559;
	ld.shared.u64 	%rd153, [%r1561+29184];
	xor.b32  	%r1562, %r1556, -2147483648;
	add.s64 	%rd154, %rd153, %rd7;
	shl.b64 	%rd155, %rd154, 2;
	add.s64 	%rd156, %rd1, %rd155;
	st.global.u32 	[%rd156], %r1562;
$L__BB10_167:
	bar.warp.sync 	-1;
	add.s32 	%r1563, %r1, 384;
	setp.ge.s32 	%p124, %r1563, %r290;
	@%p124 bra 	$L__BB10_169;
	ld.shared.u32 	%r1564, [%r289+1536];
	shr.u32 	%r1565, %r1564, %r293;
	and.b32  	%r1566, %r1565, %r82;
	shl.b32 	%r1567, %r1566, 3;
	add.s32 	%r1569, %r551, %r1567;
	ld.shared.u64 	%rd157, [%r1569+29184];
	xor.b32  	%r1570, %r1564, -2147483648;
	add.s64 	%rd158, %rd157, %rd7;
	shl.b64 	%rd159, %rd158, 2;
	add.s64 	%rd160, %rd1, %rd159;
	st.global.u32 	[%rd160+1536], %r1570;
$L__BB10_169:
	bar.warp.sync 	-1;
	add.s32 	%r1571, %r1, 768;
	setp.ge.s32 	%p125, %r1571, %r290;
	@%p125 bra 	$L__BB10_171;
	ld.shared.u32 	%r1572, [%r289+3072];
	shr.u32 	%r1573, %r1572, %r293;
	and.b32  	%r1574, %r1573, %r82;
	shl.b32 	%r1575, %r1574, 3;
	add.s32 	%r1577, %r551, %r1575;
	ld.shared.u64 	%rd161, [%r1577+29184];
	xor.b32  	%r1578, %r1572, -2147483648;
	add.s64 	%rd162, %rd161, %rd7;
	shl.b64 	%rd163, %rd162, 2;
	add.s64 	%rd164, %rd1, %rd163;
	st.global.u32 	[%rd164+3072], %r1578;
$L__BB10_171:
	bar.warp.sync 	-1;
	add.s32 	%r1579, %r1, 1152;
	setp.ge.s32 	%p126, %r1579, %r290;
	@%p126 bra 	$L__BB10_173;
	ld.shared.u32 	%r1580, [%r289+4608];
	shr.u32 	%r1581, %r1580, %r293;
	and.b32  	%r1582, %r1581, %r82;
	shl.b32 	%r1583, %r1582, 3;
	add.s32 	%r1585, %r551, %r1583;
	ld.shared.u64 	%rd165, [%r1585+29184];
	xor.b32  	%r1586, %r1580, -2147483648;
	add.s64 	%rd166, %rd165, %rd7;
	shl.b64 	%rd167, %rd166, 2;
	add.s64 	%rd168, %rd1, %rd167;
	st.global.u32 	[%rd168+4608], %r1586;
$L__BB10_173:
	bar.warp.sync 	-1;
	add.s32 	%r1587, %r1, 1536;
	setp.ge.s32 	%p127, %r1587, %r290;
	@%p127 bra 	$L__BB10_175;
	ld.shared.u32 	%r1588, [%r289+6144];
	shr.u32 	%r1589, %r1588, %r293;
	and.b32  	%r1590, %r1589, %r82;
	shl.b32 	%r1591, %r1590, 3;
	add.s32 	%r1593, %r551, %r1591;
	ld.shared.u64 	%rd169, [%r1593+29184];
	xor.b32  	%r1594, %r1588, -2147483648;
	add.s64 	%rd170, %rd169, %rd7;
	shl.b64 	%rd171, %rd170, 2;
	add.s64 	%rd172, %rd1, %rd171;
	st.global.u32 	[%rd172+6144], %r1594;
$L__BB10_175:
	bar.warp.sync 	-1;
	add.s32 	%r1595, %r1, 1920;
	setp.ge.s32 	%p128, %r1595, %r290;
	@%p128 bra 	$L__BB10_177;
	ld.shared.u32 	%r1596, [%r289+7680];
	shr.u32 	%r1597, %r1596, %r293;
	and.b32  	%r1598, %r1597, %r82;
	shl.b32 	%r1599, %r1598, 3;
	add.s32 	%r1601, %r551, %r1599;
	ld.shared.u64 	%rd173, [%r1601+29184];
	xor.b32  	%r1602, %r1596, -2147483648;
	add.s64 	%rd174, %rd173, %rd7;
	shl.b64 	%rd175, %rd174, 2;
	add.s64 	%rd176, %rd1, %rd175;
	st.global.u32 	[%rd176+7680], %r1602;
$L__BB10_177:
	bar.warp.sync 	-1;
	add.s32 	%r1603, %r1, 2304;
	setp.ge.s32 	%p129, %r1603, %r290;
	@%p129 bra 	$L__BB10_179;
	ld.shared.u32 	%r1604, [%r289+9216];
	shr.u32 	%r1605, %r1604, %r293;
	and.b32  	%r1606, %r1605, %r82;
	shl.b32 	%r1607, %r1606, 3;
	add.s32 	%r1609, %r551, %r1607;
	ld.shared.u64 	%rd177, [%r1609+29184];
	xor.b32  	%r1610, %r1604, -2147483648;
	add.s64 	%rd178, %rd177, %rd7;
	shl.b64 	%rd179, %rd178, 2;
	add.s64 	%rd180, %rd1, %rd179;
	st.global.u32 	[%rd180+9216], %r1610;
$L__BB10_179:
	bar.warp.sync 	-1;
	add.s32 	%r1611, %r1, 2688;
	setp.ge.s32 	%p130, %r1611, %r290;
	@%p130 bra 	$L__BB10_181;
	ld.shared.u32 	%r1612, [%r289+10752];
	shr.u32 	%r1613, %r1612, %r293;
	and.b32  	%r1614, %r1613, %r82;
	shl.b32 	%r1615, %r1614, 3;
	add.s32 	%r1617, %r551, %r1615;
	ld.shared.u64 	%rd181, [%r1617+29184];
	xor.b32  	%r1618, %r1612, -2147483648;
	add.s64 	%rd182, %rd181, %rd7;
	shl.b64 	%rd183, %rd182, 2;
	add.s64 	%rd184, %rd1, %rd183;
	st.global.u32 	[%rd184+10752], %r1618;
$L__BB10_181:
	bar.warp.sync 	-1;
	or.b32  	%r1619, %r1, 3072;
	setp.ge.s32 	%p131, %r1619, %r290;
	@%p131 bra 	$L__BB10_183;
	ld.shared.u32 	%r1620, [%r289+12288];
	shr.u32 	%r1621, %r1620, %r293;
	and.b32  	%r1622, %r1621, %r82;
	shl.b32 	%r1623, %r1622, 3;
	add.s32 	%r1625, %r551, %r1623;
	ld.shared.u64 	%rd185, [%r1625+29184];
	xor.b32  	%r1626, %r1620, -2147483648;
	add.s64 	%rd186, %rd185, %rd7;
	shl.b64 	%rd187, %rd186, 2;
	add.s64 	%rd188, %rd1, %rd187;
	st.global.u32 	[%rd188+12288], %r1626;
$L__BB10_183:
	bar.warp.sync 	-1;
	add.s32 	%r1627, %r1, 3456;
	setp.ge.s32 	%p132, %r1627, %r290;
	@%p132 bra 	$L__BB10_185;
	ld.shared.u32 	%r1628, [%r289+13824];
	shr.u32 	%r1629, %r1628, %r293;
	and.b32  	%r1630, %r1629, %r82;
	shl.b32 	%r1631, %r1630, 3;
	add.s32 	%r1633, %r551, %r1631;
	ld.shared.u64 	%rd189, [%r1633+29184];
	xor.b32  	%r1634, %r1628, -2147483648;
	add.s64 	%rd190, %rd189, %rd7;
	shl.b64 	%rd191, %rd190, 2;
	add.s64 	%rd192, %rd1, %rd191;
	st.global.u32 	[%rd192+13824], %r1634;
$L__BB10_185:
	bar.warp.sync 	-1;
	add.s32 	%r1635, %r1, 3840;
	setp.ge.s32 	%p133, %r1635, %r290;
	@%p133 bra 	$L__BB10_187;
	ld.shared.u32 	%r1636, [%r289+15360];
	shr.u32 	%r1637, %r1636, %r293;
	and.b32  	%r1638, %r1637, %r82;
	shl.b32 	%r1639, %r1638, 3;
	add.s32 	%r1641, %r551, %r1639;
	ld.shared.u64 	%rd193, [%r1641+29184];
	xor.b32  	%r1642, %r1636, -2147483648;
	add.s64 	%rd194, %rd193, %rd7;
	shl.b64 	%rd195, %rd194, 2;
	add.s64 	%rd196, %rd1, %rd195;
	st.global.u32 	[%rd196+15360], %r1642;
$L__BB10_187:
	bar.warp.sync 	-1;
	add.s32 	%r1643, %r1, 4224;
	setp.ge.s32 	%p134, %r1643, %r290;
	@%p134 bra 	$L__BB10_189;
	ld.shared.u32 	%r1644, [%r289+16896];
	shr.u32 	%r1645, %r1644, %r293;
	and.b32  	%r1646, %r1645, %r82;
	shl.b32 	%r1647, %r1646, 3;
	add.s32 	%r1649, %r551, %r1647;
	ld.shared.u64 	%rd197, [%r1649+29184];
	xor.b32  	%r1650, %r1644, -2147483648;
	add.s64 	%rd198, %rd197, %rd7;
	shl.b64 	%rd199, %rd198, 2;
	add.s64 	%rd200, %rd1, %rd199;
	st.global.u32 	[%rd200+16896], %r1650;
$L__BB10_189:
	bar.warp.sync 	-1;
	add.s32 	%r1651, %r1, 4608;
	setp.ge.s32 	%p135, %r1651, %r290;
	@%p135 bra 	$L__BB10_191;
	ld.shared.u32 	%r1652, [%r289+18432];
	shr.u32 	%r1653, %r1652, %r293;
	and.b32  	%r1654, %r1653, %r82;
	shl.b32 	%r1655, %r1654, 3;
	add.s32 	%r1657, %r551, %r1655;
	ld.shared.u64 	%rd201, [%r1657+29184];
	xor.b32  	%r1658, %r1652, -2147483648;
	add.s64 	%rd202, %rd201, %rd7;
	shl.b64 	%rd203, %rd202, 2;
	add.s64 	%rd204, %rd1, %rd203;
	st.global.u32 	[%rd204+18432], %r1658;
$L__BB10_191:
	bar.warp.sync 	-1;
	add.s32 	%r1659, %r1, 4992;
	setp.ge.s32 	%p136, %r1659, %r290;
	@%p136 bra 	$L__BB10_193;
	ld.shared.u32 	%r1660, [%r289+19968];
	shr.u32 	%r1661, %r1660, %r293;
	and.b32  	%r1662, %r1661, %r82;
	shl.b32 	%r1663, %r1662, 3;
	add.s32 	%r1665, %r551, %r1663;
	ld.shared.u64 	%rd205, [%r1665+29184];
	xor.b32  	%r1666, %r1660, -2147483648;
	add.s64 	%rd206, %rd205, %rd7;
	shl.b64 	%rd207, %rd206, 2;
	add.s64 	%rd208, %rd1, %rd207;
	st.global.u32 	[%rd208+19968], %r1666;
$L__BB10_193:
	bar.warp.sync 	-1;
	add.s32 	%r1667, %r1, 5376;
	setp.ge.s32 	%p137, %r1667, %r290;
	@%p137 bra 	$L__BB10_195;
	ld.shared.u32 	%r1668, [%r289+21504];
	shr.u32 	%r1669, %r1668, %r293;
	and.b32  	%r1670, %r1669, %r82;
	shl.b32 	%r1671, %r1670, 3;
	add.s32 	%r1673, %r551, %r1671;
	ld.shared.u64 	%rd209, [%r1673+29184];
	xor.b32  	%r1674, %r1668, -2147483648;
	add.s64 	%rd210, %rd209, %rd7;
	shl.b64 	%rd211, %rd210, 2;
	add.s64 	%rd212, %rd1, %rd211;
	st.global.u32 	[%rd212+21504], %r1674;
$L__BB10_195:
	bar.warp.sync 	-1;
	add.s32 	%r1675, %r1, 5760;
	setp.ge.s32 	%p138, %r1675, %r290;
	@%p138 bra 	$L__BB10_197;
	ld.shared.u32 	%r1676, [%r289+23040];
	shr.u32 	%r1677, %r1676, %r293;
	and.b32  	%r1678, %r1677, %r82;
	shl.b32 	%r1679, %r1678, 3;
	add.s32 	%r1681, %r551, %r1679;
	ld.shared.u64 	%rd213, [%r1681+29184];
	xor.b32  	%r1682, %r1676, -2147483648;
	add.s64 	%rd214, %rd213, %rd7;
	shl.b64 	%rd215, %rd214, 2;
	add.s64 	%rd216, %rd1, %rd215;
	st.global.u32 	[%rd216+23040], %r1682;
$L__BB10_197:
	bar.warp.sync 	-1;
	or.b32  	%r1683, %r1, 6144;
	setp.ge.s32 	%p139, %r1683, %r290;
	@%p139 bra 	$L__BB10_199;
	ld.shared.u32 	%r1684, [%r289+24576];
	shr.u32 	%r1685, %r1684, %r293;
	and.b32  	%r1686, %r1685, %r82;
	shl.b32 	%r1687, %r1686, 3;
	add.s32 	%r1689, %r551, %r1687;
	ld.shared.u64 	%rd217, [%r1689+29184];
	xor.b32  	%r1690, %r1684, -2147483648;
	add.s64 	%rd218, %rd217, %rd7;
	shl.b64 	%rd219, %rd218, 2;
	add.s64 	%rd220, %rd1, %rd219;
	st.global.u32 	[%rd220+24576], %r1690;
$L__BB10_199:
	bar.warp.sync 	-1;
	add.s32 	%r1691, %r1, 6528;
	setp.ge.s32 	%p140, %r1691, %r290;
	@%p140 bra 	$L__BB10_201;
	ld.shared.u32 	%r1692, [%r289+26112];
	shr.u32 	%r1693, %r1692, %r293;
	and.b32  	%r1694, %r1693, %r82;
	shl.b32 	%r1695, %r1694, 3;
	add.s32 	%r1697, %r551, %r1695;
	ld.shared.u64 	%rd221, [%r1697+29184];
	xor.b32  	%r1698, %r1692, -2147483648;
	add.s64 	%rd222, %rd221, %rd7;
	shl.b64 	%rd223, %rd222, 2;
	add.s64 	%rd224, %rd1, %rd223;
	st.global.u32 	[%rd224+26112], %r1698;
$L__BB10_201:
	bar.warp.sync 	-1;
	add.s32 	%r1699, %r1, 6912;
	ld.shared.u32 	%r291, [%r289+27648];
	shr.u32 	%r1700, %r291, %r293;
	and.b32  	%r1701, %r1700, %r82;
	shl.b32 	%r1702, %r1701, 3;
	add.s32 	%r1704, %r551, %r1702;
	ld.shared.u64 	%rd225, [%r1704+29184];
	add.s64 	%rd19, %rd225, %rd7;
	setp.ge.s32 	%p141, %r1699, %r290;
	@%p141 bra 	$L__BB10_203;
	xor.b32  	%r1705, %r291, -2147483648;
	shl.b64 	%rd226, %rd19, 2;
	add.s64 	%rd227, %rd1, %rd226;
	st.global.u32 	[%rd227+27648], %r1705;
$L__BB10_203:
	bar.warp.sync 	-1;
$L__BB10_204:
	ret;

}
	// .globl	_ZN3cub18CUB_300001_SM_10006detail10radix_sort31DeviceRadixSortSingleTileKernelINS1_5radix10policy_hubIfNS0_8NullTypeEyE10Policy1000ELNS0_9SortOrderE0EfS6_yNS1_21identity_decomposer_tEEEvPKT1_PSB_PKT2_PSF_T3_iiT4_
.visible .entry _ZN3cub18CUB_300001_SM_10006detail10radix_sort31DeviceRadixSortSingleTileKernelINS1_5radix10policy_hubIfNS0_8NullTypeEyE10Policy1000ELNS0_9SortOrderE0EfS6_yNS1_21identity_decomposer_tEEEvPKT1_PSB_PKT2_PSF_T3_iiT4_(
	.param .u64 .ptr .align 1 _ZN3cub18CUB_300001_SM_10006detail10radix_sort31DeviceRadixSortSingleTileKernelINS1_5radix10policy_hubIfNS0_8NullTypeEyE10Policy1000ELNS0_9SortOrderE0EfS6_yNS1_21identity_decomposer_tEEEvPKT1_PSB_PKT2_PSF_T3_iiT4__param_0,
	.param .u64 .ptr .align 1 _ZN3cub18CUB_300001_SM_10006detail10radix_sort31DeviceRadixSortSingleTileKernelINS1_5radix10policy_hubIfNS0_8NullTypeEyE10Policy1000ELNS0_9SortOrderE0EfS6_yNS1_21identity_decomposer_tEEEvPKT1_PSB_PKT2_PSF_T3_iiT4__param_1,
	.param .u64 .ptr .align 1 _ZN3cub18CUB_300001_SM_10006detail10radix_sort31DeviceRadixSortSingleTileKernelINS1_5radix10policy_hubIfNS0_8NullTypeEyE10Policy1000ELNS0_9SortOrderE0EfS6_yNS1_21identity_decomposer_tEEEvPKT1_PSB_PKT2_PSF_T3_iiT4__param_2,
	.param .u64 .ptr .align 1 _ZN3cub18CUB_300001_SM_10006detail10radix_sort31DeviceRadixSortSingleTileKernelINS1_5radix10policy_hubIfNS0_8NullTypeEyE10Policy1000ELNS0_9SortOrderE0EfS6_yNS1_21identity_decomposer_tEEEvPKT1_PSB_PKT2_PSF_T3_iiT4__param_3,
	.param .u64 _ZN3cub18CUB_300001_SM_10006detail10radix_sort31DeviceRadixSortSingleTileKernelINS1_5radix10policy_hubIfNS0_8NullTypeEyE10Policy1000ELNS0_9SortOrderE0EfS6_yNS1_21identity_decomposer_tEEEvPKT1_PSB_PKT2_PSF_T3_iiT4__param_4,
	.param .u32 _ZN3cub18CUB_300001_SM_10006detail10radix_sort31DeviceRadixSortSingleTileKernelINS1_5radix10policy_hubIfNS0_8NullTypeEyE10Policy1000ELNS0_9SortOrderE0EfS6_yNS1_21identity_decomposer_tEEEvPKT1_PSB_PKT2_PSF_T3_iiT4__param_5,
	.param .u32 _ZN3cub18CUB_300001_SM_10006detail10radix_sort31DeviceRadixSortSingleTileKernelINS1_5radix10policy_hubIfNS0_8NullTypeEyE10Policy1000ELNS0_9SortOrderE0EfS6_yNS1_21identity_decomposer_tEEEvPKT1_PSB_PKT2_PSF_T3_iiT4__param_6,
	.param .align 1 .b8 _ZN3cub18CUB_300001_SM_10006detail10radix_sort31DeviceRadixSortSingleTileKernelINS1_5radix10policy_hubIfNS0_8NullTypeEyE10Policy1000ELNS0_9SortOrderE0EfS6_yNS1_21identity_decomposer_tEEEvPKT1_PSB_PKT2_PSF_T3_iiT4__param_7[1]
)
.maxntid 256
.minnctapersm 1
{
	.reg .pred 	%p<109>;
	.reg .b16 	%rs<39>;
	.reg .b32 	%r<782>;
	.reg .b64 	%rd<29>;
	// demoted variable
	.shared .align 16 .b8 _ZZN3cub18CUB_300001_SM_10006detail10radix_sort31DeviceRadixSortSingleTileKernelINS1_5radix10policy_hubIfNS0_8NullTypeEyE10Policy1000ELNS0_9SortOrderE0EfS6_yNS1_21identity_decomposer_tEEEvPKT1_PSB_PKT2_PSF_T3_iiT4_E12temp_storage[33856];
	ld.param.u64 	%rd5, [_ZN3cub18CUB_300001_SM_10006detail10radix_sort31DeviceRadixSortSingleTileKernelINS1_5radix10policy_hubIfNS0_8NullTypeEyE10Policy1000ELNS0_9SortOrderE0EfS6_yNS1_21identity_decomposer_tEEEvPKT1_PSB_PKT2_PSF_T3_iiT4__param_0];
	ld.param.u64 	%rd3, [_ZN3cub18CUB_300001_SM_10006detail10radix_sort31DeviceRadixSortSingleTileKernelINS1_5radix10policy_hubIfNS0_8NullTypeEyE10Policy1000ELNS0_9SortOrderE0EfS6_yNS1_21identity_decomposer_tEEEvPKT1_PSB_PKT2_PSF_T3_iiT4__param_1];
	ld.param.u64 	%rd4, [_ZN3cub18CUB_300001_SM_10006detail10radix_sort31DeviceRadixSortSingleTileKernelINS1_5radix10policy_hubIfNS0_8NullTypeEyE10Policy1000ELNS0_9SortOrderE0EfS6_yNS1_21identity_decomposer_tEEEvPKT1_PSB_PKT2_PSF_T3_iiT4__param_4];
	ld.param.u32 	%r208, [_ZN3cub18CUB_300001_SM_10006detail10radix_sort31DeviceRadixSortSingleTileKernelINS1_5radix10policy_hubIfNS0_8NullTypeEyE10Policy1000ELNS0_9SortOrderE0EfS6_yNS1_21identity_decomposer_tEEEvPKT1_PSB_PKT2_PSF_T3_iiT4__param_5];
	ld.param.u32 	%r209, [_ZN3cub18CUB_300001_SM_10006detail10radix_sort31DeviceRadixSortSingleTileKernelINS1_5radix10policy_hubIfNS0_8NullTypeEyE10Policy1000ELNS0_9SortOrderE0EfS6_yNS1_21identity_decomposer_tEEEvPKT1_PSB_PKT2_PSF_T3_iiT4__param_6];
	cvta.to.global.u64 	%rd6, %rd5;
	cvt.u32.u64 	%r1, %rd4;
	mov.u32 	%r2, %tid.x;
	mul.lo.s32 	%r3, %r2, 19;
	setp.ge.s32 	%p1, %r3, %r1;
	mul.wide.u32 	%rd7, %r3, 4;
	add.s64 	%rd1, %rd6, %rd7;
	mov.b32 	%r740, 2147483647;
	@%p1 bra 	$L__BB11_2;
	ld.global.u32 	%r740, [%rd1];
$L__BB11_2:
	add.s32 	%r212, %r3, 1;
	setp.ge.s32 	%p2, %r212, %r1;
	mov.b32 	%r741, 2147483647;
	@%p2 bra 	$L__BB11_4;
	ld.global.u32 	%r741, [%rd1+4];
$L__BB11_4:
	add.s32 	%r214, %r3, 2;
	setp.ge.s32 	%p3, %r214, %r1;
	mov.b32 	%r742, 2147483647;
	@%p3 bra 	$L__BB11_6;
	ld.global.u32 	%r742, [%rd1+8];
$L__BB11_6:
	add.s32 	%r216, %r3, 3;
	setp.ge.s32 	%p4, %r216, %r1;
	mov.b32 	%r743, 2147483647;
	@%p4 bra 	$L__BB11_8;
	ld.global.u32 	%r743, [%rd1+12];
$L__BB11_8:
	add.s32 	%r218, %r3, 4;
	setp.ge.s32 	%p5, %r218, %r1;
	mov.b32 	%r744, 2147483647;
	@%p5 bra 	$L__BB11_10;
	ld.global.u32 	%r744, [%rd1+16];
$L__BB11_10:
	add.s32 	%r220, %r3, 5;
	setp.ge.s32 	%p6, %r220, %r1;
	mov.b32 	%r745, 2147483647;
	@%p6 bra 	$L__BB11_12;
	ld.global.u32 	%r745, [%rd1+20];
$L__BB11_12:
	add.s32 	%r222, %r3, 6;
	setp.ge.s32 	%p7, %r222, %r1;
	mov.b32 	%r746, 2147483647;
	@%p7 bra 	$L__BB11_14;
	ld.global.u32 	%r746, [%rd1+24];
$L__BB11_14:
	add.s32 	%r224, %r3, 7;
	setp.ge.s32 	%p8, %r224, %r1;
	mov.b32 	%r747, 2147483647;
	@%p8 bra 	$L__BB11_16;
	ld.global.u32 	%r747, [%rd1+28];
$L__BB11_16:
	add.s32 	%r226, %r3, 8;
	setp.ge.s32 	%p9, %r226, %r1;
	mov.b32 	%r748, 2147483647;
	@%p9 bra 	$L__BB11_18;
	ld.global.u32 	%r748, [%rd1+32];
$L__BB11_18:
	add.s32 	%r228, %r3, 9;
	setp.ge.s32 	%p10, %r228, %r1;
	mov.b32 	%r749, 2147483647;
	@%p10 bra 	$L__BB11_20;
	ld.global.u32 	%r749, [%rd1+36];
$L__BB11_20:
	add.s32 	%r230, %r3, 10;
	setp.ge.s32 	%p11, %r230, %r1;
	mov.b32 	%r750, 2147483647;
	@%p11 bra 	$L__BB11_22;
	ld.global.u32 	%r750, [%rd1+40];
$L__BB11_22:
	add.s32 	%r232, %r3, 11;
	setp.ge.s32 	%p12, %r232, %r1;
	mov.b32 	%r751, 2147483647;
	@%p12 bra 	$L__BB11_24;
	ld.global.u32 	%r751, [%rd1+44];
$L__BB11_24:
	add.s32 	%r234, %r3, 12;
	setp.ge.s32 	%p13, %r234, %r1;
	mov.b32 	%r752, 2147483647;
	@%p13 bra 	$L__BB11_26;
	ld.global.u32 	%r752, [%rd1+48];
$L__BB11_26:
	add.s32 	%r236, %r3, 13;
	setp.ge.s32 	%p14, %r236, %r1;
	mov.b32 	%r753, 2147483647;
	@%p14 bra 	$L__BB11_28;
	ld.global.u32 	%r753, [%rd1+52];
$L__BB11_28:
	add.s32 	%r238, %r3, 14;
	setp.ge.s32 	%p15, %r238, %r1;
	mov.b32 	%r754, 2147483647;
	@%p15 bra 	$L__BB11_30;
	ld.global.u32 	%r754, [%rd1+56];
$L__BB11_30:
	add.s32 	%r240, %r3, 15;
	setp.ge.s32 	%p16, %r240, %r1;
	mov.b32 	%r755, 2147483647;
	@%p16 bra 	$L__BB11_32;
	ld.global.u32 	%r755, [%rd1+60];
$L__BB11_32:
	add.s32 	%r242, %r3, 16;
	setp.ge.s32 	%p17, %r242, %r1;
	mov.b32 	%r756, 2147483647;
	@%p17 bra 	$L__BB11_34;
	ld.global.u32 	%r756, [%rd1+64];
$L__BB11_34:
	add.s32 	%r244, %r3, 17;
	setp.ge.s32 	%p18, %r244, %r1;
	mov.b32 	%r757, 2147483647;
	@%p18 bra 	$L__BB11_36;
	ld.global.u32 	%r757, [%rd1+68];
$L__BB11_36:
	add.s32 	%r246, %r3, 18;
	setp.ge.s32 	%p19, %r246, %r1;
	mov.b32 	%r758, 2147483647;
	@%p19 bra 	$L__BB11_38;
	ld.global.u32 	%r758, [%rd1+72];
$L__BB11_38:
	bar.sync 	0;
	setp.gt.s32 	%p20, %r740, -1;
	selp.b32 	%r248, -2147483648, -1, %p20;
	xor.b32  	%r779, %r248, %r740;
	setp.gt.s32 	%p21, %r741, -1;
	selp.b32 	%r249, -2147483648, -1, %p21;
	xor.b32  	%r778, %r249, %r741;
	setp.gt.s32 	%p22, %r742, -1;
	selp.b32 	%r250, -2147483648, -1, %p22;
	xor.b32  	%r777, %r250, %r742;
	setp.gt.s32 	%p23, %r743, -1;
	selp.b32 	%r251, -2147483648, -1, %p23;
	xor.b32  	%r776, %r251, %r743;
	setp.gt.s32 	%p24, %r744, -1;
	selp.b32 	%r252, -2147483648, -1, %p24;
	xor.b32  	%r775, %r252, %r744;
	setp.gt.s32 	%p25, %r745, -1;
	selp.b32 	%r253, -2147483648, -1, %p25;
	xor.b32  	%r774, %r253, %r745;
	setp.gt.s32 	%p26, %r746, -1;
	selp.b32 	%r254, -2147483648, -1, %p26;
	xor.b32  	%r773, %r254, %r746;
	setp.gt.s32 	%p27, %r747, -1;
	selp.b32 	%r255, -2147483648, -1, %p27;
	xor.b32  	%r772, %r255, %r747;
	setp.gt.s32 	%p28, %r748, -1;
	selp.b32 	%r256, -2147483648, -1, %p28;
	xor.b32  	%r771, %r256, %r748;
	setp.gt.s32 	%p29, %r749, -1;
	selp.b32 	%r257, -2147483648, -1, %p29;
	xor.b32  	%r770, %r257, %r749;
	setp.gt.s32 	%p30, %r750, -1;
	selp.b32 	%r258, -2147483648, -1, %p30;
	xor.b32  	%r769, %r258, %r750;
	setp.gt.s32 	%p31, %r751, -1;
	selp.b32 	%r259, -2147483648, -1, %p31;
	xor.b32  	%r768, %r259, %r751;
	setp.gt.s32 	%p32, %r752, -1;
	selp.b32 	%r260, -2147483648, -1, %p32;
	xor.b32  	%r767, %r260, %r752;
	setp.gt.s32 	%p33, %r753, -1;
	selp.b32 	%r261, -2147483648, -1, %p33;
	xor.b32  	%r766, %r261, %r753;
	setp.gt.s32 	%p34, %r754, -1;
	selp.b32 	%r262, -2147483648, -1, %p34;
	xor.b32  	%r765, %r262, %r754;
	setp.gt.s32 	%p35, %r755, -1;
	selp.b32 	%r263, -2147483648, -1, %p35;
	xor.b32  	%r764, %r263, %r755;
	setp.gt.s32 	%p36, %r756, -1;
	selp.b32 	%r264, -2147483648, -1, %p36;
	xor.b32  	%r763, %r264, %r756;
	setp.gt.s32 	%p37, %r757, -1;
	selp.b32 	%r265, -2147483648, -1, %p37;
	xor.b32  	%r762, %r265, %r757;
	setp.gt.s32 	%p38, %r758, -1;
	selp.b32 	%r266, -2147483648, -1, %p38;
	xor.b32  	%r761, %r266, %r758;
	shr.u32 	%r61, %r2, 5;
	shl.b32 	%r267, %r2, 2;
	mov.u32 	%r268, _ZZN3cub18CUB_300001_SM_10006detail10radix_sort31DeviceRadixSortSingleTileKernelINS1_5radix10policy_hubIfNS0_8NullTypeEyE10Policy1000ELNS0_9SortOrderE0EfS6_yNS1_21identity_decomposer_tEEEvPKT1_PSB_PKT2_PSF_T3_iiT4_E12temp_storage;
	add.s32 	%r62, %r268, %r267;
	shl.b32 	%r269, %r2, 7;
	add.s32 	%r63, %r62, %r269;
	shl.b32 	%r270, %r61, 2;
	add.s32 	%r271, %r268, %r270;
	add.s32 	%r64, %r271, 33792;
	mad.lo.s32 	%r65, %r2, -56, %r63;
	add.s32 	%r760, %r208, 6;
	sub.s32 	%r759, %r209, %r208;
$L__BB11_39:
	add.s32 	%r331, %r760, -6;
	min.s32 	%r274, %r759, 6;
	mov.b32 	%r360, 0;
	st.shared.u32 	[%r62], %r360;
	st.shared.u32 	[%r62+1024], %r360;
	st.shared.u32 	[%r62+2048], %r360;
	st.shared.u32 	[%r62+3072], %r360;
	st.shared.u32 	[%r62+4096], %r360;
	st.shared.u32 	[%r62+5120], %r360;
	st.shared.u32 	[%r62+6144], %r360;
	st.shared.u32 	[%r62+7168], %r360;
	st.shared.u32 	[%r62+8192], %r360;
	st.shared.u32 	[%r62+9216], %r360;
	st.shared.u32 	[%r62+10240], %r360;
	st.shared.u32 	[%r62+11264], %r360;
	st.shared.u32 	[%r62+12288], %r360;
	st.shared.u32 	[%r62+13312], %r360;
	st.shared.u32 	[%r62+14336], %r360;
	st.shared.u32 	[%r62+15360], %r360;
	st.shared.u32 	[%r62+16384], %r360;
	st.shared.u32 	[%r62+17408], %r360;
	st.shared.u32 	[%r62+18432], %r360;
	st.shared.u32 	[%r62+19456], %r360;
	st.shared.u32 	[%r62+20480], %r360;
	st.shared.u32 	[%r62+21504], %r360;
	st.shared.u32 	[%r62+22528], %r360;
	st.shared.u32 	[%r62+23552], %r360;
	st.shared.u32 	[%r62+24576], %r360;
	st.shared.u32 	[%r62+25600], %r360;
	st.shared.u32 	[%r62+26624], %r360;
	st.shared.u32 	[%r62+27648], %r360;
	st.shared.u32 	[%r62+28672], %r360;
	st.shared.u32 	[%r62+29696], %r360;
	st.shared.u32 	[%r62+30720], %r360;
	st.shared.u32 	[%r62+31744], %r360;
	st.shared.u32 	[%r62+32768], %r360;
	// begin inline asm
	bmsk.clamp.b32 %r272, %r360, %r274;
	// end inline asm
	setp.eq.s32 	%p39, %r779, 2147483647;
	selp.b32 	%r276, -2147483648, %r779, %p39;
	// begin inline asm
	shr.b32 %r275, %r276, %r331;
	// end inline asm
	and.b32  	%r363, %r272, %r275;
	shl.b32 	%r364, %r363, 10;
	and.b32  	%r365, %r364, 31744;
	add.s32 	%r366, %r62, %r365;
	shr.u32 	%r367, %r363, 4;
	and.b32  	%r368, %r367, 268435454;
	add.s32 	%r90, %r366, %r368;
	ld.shared.u16 	%rs1, [%r90];
	add.s16 	%rs20, %rs1, 1;
	st.shared.u16 	[%r90], %rs20;
	setp.eq.s32 	%p40, %r778, 2147483647;
	selp.b32 	%r279, -2147483648, %r778, %p40;
	// begin inline asm
	shr.b32 %r278, %r279, %r331;
	// end inline asm
	and.b32  	%r369, %r272, %r278;
	shl.b32 	%r370, %r369, 10;
	and.b32  	%r371, %r370, 31744;
	add.s32 	%r372, %r62, %r371;
	shr.u32 	%r373, %r369, 4;
	and.b32  	%r374, %r373, 268435454;
	add.s32 	%r91, %r372, %r374;
	ld.shared.u16 	%rs2, [%r91];
	add.s16 	%rs21, %rs2, 1;
	st.shared.u16 	[%r91], %rs21;
	setp.eq.s32 	%p41, %r777, 2147483647;
	selp.b32 	%r282, -2147483648, %r777, %p41;
	// begin inline asm
	shr.b32 %r281, %r282, %r331;
	// end inline asm
	and.b32  	%r375, %r272, %r281;
	shl.b32 	%r376, %r375, 10;
	and.b32  	%r377, %r376, 31744;
	add.s32 	%r378, %r62, %r377;
	shr.u32 	%r379, %r375, 4;
	and.b32  	%r380, %r379, 268435454;
	add.s32 	%r92, %r378, %r380;
	ld.shared.u16 	%rs3, [%r92];
	add.s16 	%rs22, %rs3, 1;
	st.shared.u16 	[%r92], %rs22;
	setp.eq.s32 	%p42, %r776, 2147483647;
	selp.b32 	%r285, -2147483648, %r776, %p42;
	// begin inline asm
	shr.b32 %r284, %r285, %r331;
	// end inline asm
	and.b32  	%r381, %r272, %r284;
	shl.b32 	%r382, %r381, 10;
	and.b32  	%r383, %r382, 31744;
	add.s32 	%r384, %r62, %r383;
	shr.u32 	%r385, %r381, 4;
	and.b32  	%r386, %r385, 268435454;
	add.s32 	%r93, %r384, %r386;
	ld.shared.u16 	%rs4, [%r93];
	add.s16 	%rs23, %rs4, 1;
	st.shared.u16 	[%r93], %rs23;
	setp.eq.s32 	%p43, %r775, 2147483647;
	selp.b32 	%r288, -2147483648, %r775, %p43;
	// begin inline asm
	shr.b32 %r287, %r288, %r331;
	// end inline asm
	and.b32  	%r387, %r272, %r287;
	shl.b32 	%r388, %r387, 10;
	and.b32  	%r389, %r388, 31744;
	add.s32 	%r390, %r62, %r389;
	shr.u32 	%r391, %r387, 4;
	and.b32  	%r392, %r391, 268435454;
	add.s32 	%r94, %r390, %r392;
	ld.shared.u16 	%rs5, [%r94];
	add.s16 	%rs24, %rs5, 1;
	st.shared.u16 	[%r94], %rs24;
	setp.eq.s32 	%p44, %r774, 2147483647;
	selp.b32 	%r291, -2147483648, %r774, %p44;
	// begin inline asm
	shr.b32 %r290, %r291, %r331;
	// end inline asm
	and.b32  	%r393, %r272, %r290;
	shl.b32 	%r394, %r393, 10;
	and.b32  	%r395, %r394, 31744;
	add.s32 	%r396, %r62, %r395;
	shr.u32 	%r397, %r393, 4;
	and.b32  	%r398, %r397, 268435454;
	add.s32 	%r95, %r396, %r398;
	ld.shared.u16 	%rs6, [%r95];
	add.s16 	%rs25, %rs6, 1;
	st.shared.u16 	[%r95], %rs25;
	setp.eq.s32 	%p45, %r773, 2147483647;
	selp.b32 	%r294, -2147483648, %r773, %p45;
	// begin inline asm
	shr.b32 %r293, %r294, %r331;
	// end inline asm
	and.b32  	%r399, %r272, %r293;
	shl.b32 	%r400, %r399, 10;
	and.b32  	%r401, %r400, 31744;
	add.s32 	%r402, %r62, %r401;
	shr.u32 	%r403, %r399, 4;
	and.b32  	%r404, %r403, 268435454;
	add.s32 	%r96, %r402, %r404;
	ld.shared.u16 	%rs7, [%r96];
	add.s16 	%rs26, %rs7, 1;
	st.shared.u16 	[%r96], %rs26;
	setp.eq.s32 	%p46, %r772, 2147483647;
	selp.b32 	%r297, -2147483648, %r772, %p46;
	// begin inline asm
	shr.b32 %r296, %r297, %r331;
	// end inline asm
	and.b32  	%r405, %r272, %r296;
	shl.b32 	%r406, %r405, 10;
	and.b32  	%r407, %r406, 31744;
	add.s32 	%r408, %r62, %r407;
	shr.u32 	%r409, %r405, 4;
	and.b32  	%r410, %r409, 268435454;
	add.s32 	%r97, %r408, %r410;
	ld.shared.u16 	%rs8, [%r97];
	add.s16 	%rs27, %rs8, 1;
	st.shared.u16 	[%r97], %rs27;
	setp.eq.s32 	%p47, %r771, 2147483647;
	selp.b32 	%r300, -2147483648, %r771, %p47;
	// begin inline asm
	shr.b32 %r299, %r300, %r331;
	// end inline asm
	and.b32  	%r411, %r272, %r299;
	shl.b32 	%r412, %r411, 10;
	and.b32  	%r413, %r412, 31744;
	add.s32 	%r414, %r62, %r413;
	shr.u32 	%r415, %r411, 4;
	and.b32  	%r416, %r415, 268435454;
	add.s32 	%r98, %r414, %r416;
	ld.shared.u16 	%rs9, [%r98];
	add.s16 	%rs28, %rs9, 1;
	st.shared.u16 	[%r98], %rs28;
	setp.eq.s32 	%p48, %r770, 2147483647;
	selp.b32 	%r303, -2147483648, %r770, %p48;
	// begin inline asm
	shr.b32 %r302, %r303, %r331;
	// end inline asm
	and.b32  	%r417, %r272, %r302;
	shl.b32 	%r418, %r417, 10;
	and.b32  	%r419, %r418, 31744;
	add.s32 	%r420, %r62, %r419;
	shr.u32 	%r421, %r417, 4;
	and.b32  	%r422, %r421, 268435454;
	add.s32 	%r99, %r420, %r422;
	ld.shared.u16 	%rs10, [%r99];
	add.s16 	%rs29, %rs10, 1;
	st.shared.u16 	[%r99], %rs29;
	setp.eq.s32 	%p49, %r769, 2147483647;
	selp.b32 	%r306, -2147483648, %r769, %p49;
	// begin inline asm
	shr.b32 %r305, %r306, %r331;
	// end inline asm
	and.b32  	%r423, %r272, %r305;
	shl.b32 	%r424, %r423, 10;
	and.b32  	%r425, %r424, 31744;
	add.s32 	%r426, %r62, %r425;
	shr.u32 	%r427, %r423, 4;
	and.b32  	%r428, %r427, 268435454;
	add.s32 	%r100, %r426, %r428;
	ld.shared.u16 	%rs11, [%r100];
	add.s16 	%rs30, %rs11, 1;
	st.shared.u16 	[%r100], %rs30;
	setp.eq.s32 	%p50, %r768, 2147483647;
	selp.b32 	%r309, -2147483648, %r768, %p50;
	// begin inline asm
	shr.b32 %r308, %r309, %r331;
	// end inline asm
	and.b32  	%r429, %r272, %r308;
	shl.b32 	%r430, %r429, 10;
	and.b32  	%r431, %r430, 31744;
	add.s32 	%r432, %r62, %r431;
	shr.u32 	%r433, %r429, 4;
	and.b32  	%r434, %r433, 268435454;
	add.s32 	%r101, %r432, %r434;
	ld.shared.u16 	%rs12, [%r101];
	add.s16 	%rs31, %rs12, 1;
	st.shared.u16 	[%r101], %rs31;
	setp.eq.s32 	%p51, %r767, 2147483647;
	selp.b32 	%r312, -2147483648, %r767, %p51;
	// begin inline asm
	shr.b32 %r311, %r312, %r331;
	// end inline asm
	and.b32  	%r435, %r272, %r311;
	shl.b32 	%r436, %r435, 10;
	and.b32  	%r437, %r436, 31744;
	add.s32 	%r438, %r62, %r437;
	shr.u32 	%r439, %r435, 4;
	and.b32  	%r440, %r439, 268435454;
	add.s32 	%r102, %r438, %r440;
	ld.shared.u16 	%rs13, [%r102];
	add.s16 	%rs32, %rs13, 1;
	st.shared.u16 	[%r102], %rs32;
	setp.eq.s32 	%p52, %r766, 2147483647;
	selp.b32 	%r315, -2147483648, %r766, %p52;
	// begin inline asm
	shr.b32 %r314, %r315, %r331;
	// end inline asm
	and.b32  	%r441, %r272, %r314;
	shl.b32 	%r442, %r441, 10;
	and.b32  	%r443, %r442, 31744;
	add.s32 	%r444, %r62, %r443;
	shr.u32 	%r445, %r441, 4;
	and.b32  	%r446, %r445, 268435454;
	add.s32 	%r103, %r444, %r446;
	ld.shared.u16 	%rs14, [%r103];
	add.s16 	%rs33, %rs14, 1;
	st.shared.u16 	[%r103], %rs33;
	setp.eq.s32 	%p53, %r765, 2147483647;
	selp.b32 	%r318, -2147483648, %r765, %p53;
	// begin inline asm
	shr.b32 %r317, %r318, %r331;
	// end inline asm
	and.b32  	%r447, %r272, %r317;
	shl.b32 	%r448, %r447, 10;
	and.b32  	%r449, %r448, 31744;
	add.s32 	%r450, %r62, %r449;
	shr.u32 	%r451, %r447, 4;
	and.b32  	%r452, %r451, 268435454;
	add.s32 	%r104, %r450, %r452;
	ld.shared.u16 	%rs15, [%r104];
	add.s16 	%rs34, %rs15, 1;
	st.shared.u16 	[%r104], %rs34;
	setp.eq.s32 	%p54, %r764, 2147483647;
	selp.b32 	%r321, -2147483648, %r764, %p54;
	// begin inline asm
	shr.b32 %r320, %r321, %r331;
	// end inline asm
	and.b32  	%r453, %r272, %r320;
	shl.b32 	%r454, %r453, 10;
	and.b32  	%r455, %r454, 31744;
	add.s32 	%r456, %r62, %r455;
	shr.u32 	%r457, %r453, 4;
	and.b32  	%r458, %r457, 268435454;
	add.s32 	%r105, %r456, %r458;
	ld.shared.u16 	%rs16, [%r105];
	add.s16 	%rs35, %rs16, 1;
	st.shared.u16 	[%r105], %rs35;
	setp.eq.s32 	%p55, %r763, 2147483647;
	selp.b32 	%r324, -2147483648, %r763, %p55;
	// begin inline asm
	shr.b32 %r323, %r324, %r331;
	// end inline asm
	and.b32  	%r459, %r272, %r323;
	shl.b32 	%r460, %r459, 10;
	and.b32  	%r461, %r460, 31744;
	add.s32 	%r462, %r62, %r461;
	shr.u32 	%r463, %r459, 4;
	and.b32  	%r464, %r463, 268435454;
	add.s32 	%r106, %r462, %r464;
	ld.shared.u16 	%rs17, [%r106];
	add.s16 	%rs36, %rs17, 1;
	st.shared.u16 	[%r106], %rs36;
	setp.eq.s32 	%p56, %r762, 2147483647;
	selp.b32 	%r327, -2147483648, %r762, %p56;
	// begin inline asm
	shr.b32 %r326, %r327, %r331;
	// end inline asm
	and.b32  	%r465, %r272, %r326;
	shl.b32 	%r466, %r465, 10;
	and.b32  	%r467, %r466, 31744;
	add.s32 	%r468, %r62, %r467;
	shr.u32 	%r469, %r465, 4;
	and.b32  	%r470, %r469, 268435454;
	add.s32 	%r107, %r468, %r470;
	ld.shared.u16 	%rs18, [%r107];
	add.s16 	%rs37, %rs18, 1;
	st.shared.u16 	[%r107], %rs37;
	setp.eq.s32 	%p57, %r761, 2147483647;
	selp.b32 	%r330, -2147483648, %r761, %p57;
	// begin inline asm
	shr.b32 %r329, %r330, %r331;
	// end inline asm
	and.b32  	%r471, %r272, %r329;
	shl.b32 	%r472, %r471, 10;
	and.b32  	%r473, %r472, 31744;
	add.s32 	%r474, %r62, %r473;
	shr.u32 	%r475, %r471, 4;
	and.b32  	%r476, %r475, 268435454;
	add.s32 	%r108, %r474, %r476;
	ld.shared.u16 	%rs19, [%r108];
	add.s16 	%rs38, %rs19, 1;
	st.shared.u16 	[%r108], %rs38;
	bar.sync 	0;
	ld.shared.u32 	%r109, [%r63];
	ld.shared.u32 	%r477, [%r63+4];
	ld.shared.u32 	%r478, [%r63+8];
	ld.shared.u32 	%r479, [%r63+12];
	ld.shared.u32 	%r480, [%r63+16];
	ld.shared.u32 	%r481, [%r63+20];
	ld.shared.u32 	%r482, [%r63+24];
	ld.shared.u32 	%r483, [%r63+28];
	ld.shared.u32 	%r484, [%r63+32];
	ld.shared.u32 	%r485, [%r63+36];
	ld.shared.u32 	%r486, [%r63+40];
	ld.shared.u32 	%r487, [%r63+44];
	ld.shared.u32 	%r488, [%r63+48];
	ld.shared.u32 	%r489, [%r63+52];
	ld.shared.u32 	%r490, [%r63+56];
	ld.shared.u32 	%r491, [%r63+60];
	ld.shared.u32 	%r492, [%r63+64];
	ld.shared.u32 	%r493, [%r63+68];
	ld.shared.u32 	%r494, [%r63+72];
	ld.shared.u32 	%r495, [%r63+76];
	ld.shared.u32 	%r496, [%r63+80];
	ld.shared.u32 	%r497, [%r63+84];
	ld.shared.u32 	%r498, [%r63+88];
	ld.shared.u32 	%r499, [%r63+92];
	ld.shared.u32 	%r500, [%r63+96];
	ld.shared.u32 	%r501, [%r63+100];
	ld.shared.u32 	%r502, [%r63+104];
	ld.shared.u32 	%r503, [%r63+108];
	ld.shared.u32 	%r504, [%r63+112];
	ld.shared.u32 	%r505, [%r63+116];
	ld.shared.u32 	%r506, [%r63+120];
	ld.shared.u32 	%r507, [%r63+124];
	ld.shared.u32 	%r508, [%r63+128];
	add.s32 	%r110, %r477, %r109;
	add.s32 	%r111, %r478, %r110;
	add.s32 	%r112, %r479, %r111;
	add.s32 	%r113, %r480, %r112;
	add.s32 	%r114, %r481, %r113;
	add.s32 	%r115, %r482, %r114;
	add.s32 	%r116, %r483, %r115;
	add.s32 	%r117, %r484, %r116;
	add.s32 	%r118, %r485, %r117;
	add.s32 	%r119, %r486, %r118;
	add.s32 	%r120, %r487, %r119;
	add.s32 	%r121, %r488, %r120;
	add.s32 	%r122, %r489, %r121;
	add.s32 	%r123, %r490, %r122;
	add.s32 	%r124, %r491, %r123;
	add.s32 	%r125, %r492, %r124;
	add.s32 	%r126, %r493, %r125;
	add.s32 	%r127, %r494, %r126;
	add.s32 	%r128, %r495, %r127;
	add.s32 	%r129, %r496, %r128;
	add.s32 	%r130, %r497, %r129;
	add.s32 	%r131, %r498, %r130;
	add.s32 	%r132, %r499, %r131;
	add.s32 	%r133, %r500, %r132;
	add.s32 	%r134, %r501, %r133;
	add.s32 	%r135, %r502, %r134;
	add.s32 	%r136, %r503, %r135;
	add.s32 	%r137, %r504, %r136;
	add.s32 	%r138, %r505, %r137;
	add.s32 	%r139, %r506, %r138;
	add.s32 	%r140, %r507, %r139;
	add.s32 	%r337, %r508, %r140;
	// begin inline asm
	mov.u32 %r332, %laneid;
	// end inline asm
	mov.b32 	%r335, 1;
	mov.b32 	%r362, -1;
	// begin inline asm
	{  .reg .u32 r0;  .reg .pred p;  shfl.sync.up.b32 r0|p, %r337, %r335, %r360, %r362;  @p add.u32 r0, r0, %r337;  mov.u32 %r333, r0;}
	// end inline asm
	mov.b32 	%r341, 2;
	// begin inline asm
	{  .reg .u32 r0;  .reg .pred p;  shfl.sync.up.b32 r0|p, %r333, %r341, %r360, %r362;  @p add.u32 r0, r0, %r333;  mov.u32 %r339, r0;}
	// end inline asm
	mov.b32 	%r347, 4;
	// begin inline asm
	{  .reg .u32 r0;  .reg .pred p;  shfl.sync.up.b32 r0|p, %r339, %r347, %r360, %r362;  @p add.u32 r0, r0, %r339;  mov.u32 %r345, r0;}
	// end inline asm
	mov.b32 	%r353, 8;
	// begin inline asm
	{  .reg .u32 r0;  .reg .pred p;  shfl.sync.up.b32 r0|p, %r345, %r353, %r360, %r362;  @p add.u32 r0, r0, %r345;  mov.u32 %r351, r0;}
	// end inline asm
	mov.b32 	%r359, 16;
	// begin inline asm
	{  .reg .u32 r0;  .reg .pred p;  shfl.sync.up.b32 r0|p, %r351, %r359, %r360, %r362;  @p add.u32 r0, r0, %r351;  mov.u32 %r357, r0;}
	// end inline asm
	setp.ne.s32 	%p58, %r332, 31;
	@%p58 bra 	$L__BB11_41;
	st.shared.u32 	[%r64], %r357;
$L__BB11_41:
	sub.s32 	%r509, %r357, %r337;
	setp.gt.u32 	%p59, %r2, 31;
	setp.eq.s32 	%p60, %r61, 7;
	setp.eq.s32 	%p61, %r61, 6;
	setp.eq.s32 	%p62, %r61, 5;
	setp.eq.s32 	%p63, %r61, 4;
	setp.eq.s32 	%p64, %r61, 3;
	setp.eq.s32 	%p65, %r61, 2;
	setp.eq.s32 	%p66, %r61, 1;
	bar.sync 	0;
	ld.shared.v4.u32 	{%r510, %r511, %r512, %r513}, [_ZZN3cub18CUB_300001_SM_10006detail10radix_sort31DeviceRadixSortSingleTileKernelINS1_5radix10policy_hubIfNS0_8NullTypeEyE10Policy1000ELNS0_9SortOrderE0EfS6_yNS1_21identity_decomposer_tEEEvPKT1_PSB_PKT2_PSF_T3_iiT4_E12temp_storage+33792];
	selp.b32 	%r514, %r510, %r780, %p66;
	add.s32 	%r515, %r511, %r510;
	selp.b32 	%r516, %r515, %r514, %p65;
	add.s32 	%r517, %r515, %r512;
	selp.b32 	%r518, %r517, %r516, %p64;
	add.s32 	%r519, %r517, %r513;
	selp.b32 	%r520, %r519, %r518, %p63;
	ld.shared.v4.u32 	{%r521, %r522, %r523, %r524}, [_ZZN3cub18CUB_300001_SM_10006detail10radix_sort31DeviceRadixSortSingleTileKernelINS1_5radix10policy_hubIfNS0_8NullTypeEyE10Policy1000ELNS0_9SortOrderE0EfS6_yNS1_21identity_decomposer_tEEEvPKT1_PSB_PKT2_PSF_T3_iiT4_E12temp_storage+33808];
	add.s32 	%r525, %r519, %r521;
	selp.b32 	%r526, %r525, %r520, %p62;
	add.s32 	%r527, %r525, %r522;
	selp.b32 	%r528, %r527, %r526, %p61;
	add.s32 	%r529, %r527, %r523;
	selp.b32 	%r780, %r529, %r528, %p60;
	add.s32 	%r145, %r529, %r524;
	setp.ne.s32 	%p67, %r332, 0;
	selp.b32 	%r530, %r509, 0, %p67;
	add.s32 	%r531, %r780, %r530;
	or.pred  	%p68, %p59, %p67;
	selp.b32 	%r781, %r531, %r509, %p59;
	@%p68 bra 	$L__BB11_43;
	shl.b32 	%r781, %r145, 16;
	st.shared.u32 	[_ZZN3cub18CUB_300001_SM_10006detail10radix_sort31DeviceRadixSortSingleTileKernelINS1_5radix10policy_hubIfNS0_8NullTypeEyE10Policy1000ELNS0_9SortOrderE0EfS6_yNS1_21identity_decomposer_tEEEvPKT1_PSB_PKT2_PSF_T3_iiT4_E12temp_storage+33832], %r781;
$L__BB11_43:
	setp.eq.s32 	%p69, %r2, 0;
	bar.sync 	0;
	ld.shared.u32 	%r532, [_ZZN3cub18CUB_300001_SM_10006detail10radix_sort31DeviceRadixSortSingleTileKernelINS1_5radix10policy_hubIfNS0_8NullTypeEyE10Policy1000ELNS0_9SortOrderE0EfS6_yNS1_21identity_decomposer_tEEEvPKT1_PSB_PKT2_PSF_T3_iiT4_E12temp_storage+33832];
	selp.b32 	%r533, 0, %r532, %p69;
	add.s32 	%r534, %r781, %r533;
	add.s32 	%r535, %r109, %r534;
	add.s32 	%r536, %r110, %r534;
	add.s32 	%r537, %r111, %r534;
	add.s32 	%r538, %r112, %r534;
	add.s32 	%r539, %r113, %r534;
	add.s32 	%r540, %r114, %r534;
	add.s32 	%r541, %r115, %r534;
	add.s32 	%r542, %r116, %r534;
	add.s32 	%r543, %r117, %r534;
	add.s32 	%r544, %r118, %r534;
	add.s32 	%r545, %r119, %r534;
	add.s32 	%r546, %r120, %r534;
	add.s32 	%r547, %r121, %r534;
	add.s32 	%r548, %r122, %r534;
	add.s32 	%r549, %r123, %r534;
	add.s32 	%r550, %r124, %r534;
	add.s32 	%r551, %r125, %r534;
	add.s32 	%r552, %r126, %r534;
	add.s32 	%r553, %r127, %r534;
	add.s32 	%r554, %r128, %r534;
	add.s32 	%r555, %r129, %r534;
	add.s32 	%r556, %r130, %r534;
	add.s32 	%r557, %r131, %r534;
	add.s32 	%r558, %r132, %r534;
	add.s32 	%r559, %r133, %r534;
	add.s32 	%r560, %r134, %r534;
	add.s32 	%r561, %r135, %r534;
	add.s32 	%r562, %r136, %r534;
	add.s32 	%r563, %r137, %r534;
	add.s32 	%r564, %r138, %r534;
	add.s32 	%r565, %r139, %r534;
	add.s32 	%r566, %r140, %r534;
	st.shared.u32 	[%r63], %r534;
	st.shared.u32 	[%r63+4], %r535;
	st.shared.u32 	[%r63+8], %r536;
	st.shared.u32 	[%r63+12], %r537;
	st.shared.u32 	[%r63+16], %r538;
	st.shared.u32 	[%r63+20], %r539;
	st.shared.u32 	[%r63+24], %r540;
	st.shared.u32 	[%r63+28], %r541;
	st.shared.u32 	[%r63+32], %r542;
	st.shared.u32 	[%r63+36], %r543;
	st.shared.u32 	[%r63+40], %r544;
	st.shared.u32 	[%r63+44], %r545;
	st.shared.u32 	[%r63+48], %r546;
	st.shared.u32 	[%r63+52], %r547;
	st.shared.u32 	[%r63+56], %r548;
	st.shared.u32 	[%r63+60], %r549;
	st.shared.u32 	[%r63+64], %r550;
	st.shared.u32 	[%r63+68], %r551;
	st.shared.u32 	[%r63+72], %r552;
	st.shared.u32 	[%r63+76], %r553;
	st.shared.u32 	[%r63+80], %r554;
	st.shared.u32 	[%r63+84], %r555;
	st.shared.u32 	[%r63+88], %r556;
	st.shared.u32 	[%r63+92], %r557;
	st.shared.u32 	[%r63+96], %r558;
	st.shared.u32 	[%r63+100], %r559;
	st.shared.u32 	[%r63+104], %r560;
	st.shared.u32 	[%r63+108], %r561;
	st.shared.u32 	[%r63+112], %r562;
	st.shared.u32 	[%r63+116], %r563;
	st.shared.u32 	[%r63+120], %r564;
	st.shared.u32 	[%r63+124], %r565;
	st.shared.u32 	[%r63+128], %r566;
	bar.sync 	0;
	cvt.u32.u16 	%r567, %rs1;
	ld.shared.u16 	%r568, [%r90];
	add.s32 	%r149, %r568, %r567;
	cvt.u32.u16 	%r569, %rs2;
	ld.shared.u16 	%r570, [%r91];
	add.s32 	%r150, %r570, %r569;
	cvt.u32.u16 	%r571, %rs3;
	ld.shared.u16 	%r572, [%r92];
	add.s32 	%r151, %r572, %r571;
	cvt.u32.u16 	%r573, %rs4;
	ld.shared.u16 	%r574, [%r93];
	add.s32 	%r152, %r574, %r573;
	cvt.u32.u16 	%r575, %rs5;
	ld.shared.u16 	%r576, [%r94];
	add.s32 	%r153, %r576, %r575;
	cvt.u32.u16 	%r577, %rs6;
	ld.shared.u16 	%r578, [%r95];
	add.s32 	%r154, %r578, %r577;
	cvt.u32.u16 	%r579, %rs7;
	ld.shared.u16 	%r580, [%r96];
	add.s32 	%r155, %r580, %r579;
	cvt.u32.u16 	%r581, %rs8;
	ld.shared.u16 	%r582, [%r97];
	add.s32 	%r156, %r582, %r581;
	cvt.u32.u16 	%r583, %rs9;
	ld.shared.u16 	%r584, [%r98];
	add.s32 	%r157, %r584, %r583;
	cvt.u32.u16 	%r585, %rs10;
	ld.shared.u16 	%r586, [%r99];
	add.s32 	%r158, %r586, %r585;
	cvt.u32.u16 	%r587, %rs11;
	ld.shared.u16 	%r588, [%r100];
	add.s32 	%r159, %r588, %r587;
	cvt.u32.u16 	%r589, %rs12;
	ld.shared.u16 	%r590, [%r101];
	add.s32 	%r160, %r590, %r589;
	cvt.u32.u16 	%r591, %rs13;
	ld.shared.u16 	%r592, [%r102];
	add.s32 	%r161, %r592, %r591;
	cvt.u32.u16 	%r593, %rs14;
	ld.shared.u16 	%r594, [%r103];
	add.s32 	%r162, %r594, %r593;
	cvt.u32.u16 	%r595, %rs15;
	ld.shared.u16 	%r596, [%r104];
	add.s32 	%r163, %r596, %r595;
	cvt.u32.u16 	%r597, %rs16;
	ld.shared.u16 	%r598, [%r105];
	add.s32 	%r164, %r598, %r597;
	cvt.u32.u16 	%r599, %rs17;
	ld.shared.u16 	%r600, [%r106];
	add.s32 	%r165, %r600, %r599;
	cvt.u32.u16 	%r601, %rs18;
	ld.shared.u16 	%r602, [%r107];
	add.s32 	%r166, %r602, %r601;
	cvt.u32.u16 	%r603, %rs19;
	ld.shared.u16 	%r604, [%r108];
	add.s32 	%r167, %r604, %r603;
	bar.sync 	0;
	setp.lt.s32 	%p70, %r760, %r209;
	@%p70 bra 	$L__BB11_83;
	cvt.u64.u32 	%rd8, %r2;
	shl.b32 	%r605, %r149, 2;
	mov.u32 	%r606, _ZZN3cub18CUB_300001_SM_10006detail10radix_sort31DeviceRadixSortSingleTileKernelINS1_5radix10policy_hubIfNS0_8NullTypeEyE10Policy1000ELNS0_9SortOrderE0EfS6_yNS1_21identity_decomposer_tEEEvPKT1_PSB_PKT2_PSF_T3_iiT4_E12temp_storage;
	add.s32 	%r607, %r606, %r605;
	st.shared.u32 	[%r607], %r779;
	shl.b32 	%r608, %r150, 2;
	add.s32 	%r609, %r606, %r608;
	st.shared.u32 	[%r609], %r778;
	shl.b32 	%r610, %r151, 2;
	add.s32 	%r611, %r606, %r610;
	st.shared.u32 	[%r611], %r777;
	shl.b32 	%r612, %r152, 2;
	add.s32 	%r613, %r606, %r612;
	st.shared.u32 	[%r613], %r776;
	shl.b32 	%r614, %r153, 2;
	add.s32 	%r615, %r606, %r614;
	st.shared.u32 	[%r615], %r775;
	shl.b32 	%r616, %r154, 2;
	add.s32 	%r617, %r606, %r616;
	st.shared.u32 	[%r617], %r774;
	shl.b32 	%r618, %r155, 2;
	add.s32 	%r619, %r606, %r618;
	st.shared.u32 	[%r619], %r773;
	shl.b32 	%r620, %r156, 2;
	add.s32 	%r621, %r606, %r620;
	st.shared.u32 	[%r621], %r772;
	shl.b32 	%r622, %r157, 2;
	add.s32 	%r623, %r606, %r622;
	st.shared.u32 	[%r623], %r771;
	shl.b32 	%r624, %r158, 2;
	add.s32 	%r625, %r606, %r624;
	st.shared.u32 	[%r625], %r770;
	shl.b32 	%r626, %r159, 2;
	add.s32 	%r627, %r606, %r626;
	st.shared.u32 	[%r627], %r769;
	shl.b32 	%r628, %r160, 2;
	add.s32 	%r629, %r606, %r628;
	st.shared.u32 	[%r629], %r768;
	shl.b32 	%r630, %r161, 2;
	add.s32 	%r631, %r606, %r630;
	st.shared.u32 	[%r631], %r767;
	shl.b32 	%r632, %r162, 2;
	add.s32 	%r633, %r606, %r632;
	st.shared.u32 	[%r633], %r766;
	shl.b32 	%r634, %r163, 2;
	add.s32 	%r635, %r606, %r634;
	st.shared.u32 	[%r635], %r765;
	shl.b32 	%r636, %r164, 2;
	add.s32 	%r637, %r606, %r636;
	st.shared.u32 	[%r637], %r764;
	shl.b32 	%r638, %r165, 2;
	add.s32 	%r639, %r606, %r638;
	st.shared.u32 	[%r639], %r763;
	shl.b32 	%r640, %r166, 2;
	add.s32 	%r641, %r606, %r640;
	st.shared.u32 	[%r641], %r762;
	shl.b32 	%r642, %r167, 2;
	add.s32 	%r643, %r606, %r642;
	st.shared.u32 	[%r643], %r761;
	bar.sync 	0;
	mad.lo.s32 	%r644, %r2, -72, %r65;
	ld.shared.u32 	%r168, [%r644];
	ld.shared.u32 	%r169, [%r644+1024];
	ld.shared.u32 	%r170, [%r644+2048];
	ld.shared.u32 	%r171, [%r644+3072];
	ld.shared.u32 	%r172, [%r644+4096];
	ld.shared.u32 	%r173, [%r644+5120];
	ld.shared.u32 	%r174, [%r644+6144];
	ld.shared.u32 	%r175, [%r644+7168];
	ld.shared.u32 	%r176, [%r644+8192];
	ld.shared.u32 	%r177, [%r644+9216];
	ld.shared.u32 	%r178, [%r644+10240];
	ld.shared.u32 	%r179, [%r644+11264];
	ld.shared.u32 	%r180, [%r644+12288];
	ld.shared.u32 	%r181, [%r644+13312];
	ld.shared.u32 	%r182, [%r644+14336];
	ld.shared.u32 	%r183, [%r644+15360];
	ld.shared.u32 	%r184, [%r644+16384];
	ld.shared.u32 	%r185, [%r644+17408];
	ld.shared.u32 	%r186, [%r644+18432];
	setp.gt.u64 	%p71, %rd4, %rd8;
	cvta.to.global.u64 	%rd9, %rd3;
	mul.wide.u32 	%rd10, %r2, 4;
	add.s64 	%rd2, %rd9, %rd10;
	@%p71 bra 	$L__BB11_45;
	bra.uni 	$L__BB11_46;
$L__BB11_45:
	setp.gt.s32 	%p72, %r168, -1;
	selp.b32 	%r645, -1, -2147483648, %p72;
	xor.b32  	%r646, %r645, %r168;
	st.global.u32 	[%rd2], %r646;
$L__BB11_46:
	add.s32 	%r647, %r2, 256;
	cvt.u64.u32 	%rd11, %r647;
	setp.le.u64 	%p73, %rd4, %rd11;
	@%p73 bra 	$L__BB11_48;
	setp.gt.s32 	%p74, %r169, -1;
	selp.b32 	%r648, -1, -2147483648, %p74;
	xor.b32  	%r649, %r648, %r169;
	st.global.u32 	[%rd2+1024], %r649;
$L__BB11_48:
	add.s32 	%r650, %r2, 512;
	cvt.u64.u32 	%rd12, %r650;
	setp.le.u64 	%p75, %rd4, %rd12;
	@%p75 bra 	$L__BB11_50;
	setp.gt.s32 	%p76, %r170, -1;
	selp.b32 	%r651, -1, -2147483648, %p76;
	xor.b32  	%r652, %r651, %r170;
	st.global.u32 	[%rd2+2048], %r652;
$L__BB11_50:
	add.s32 	%r653, %r2, 768;
	cvt.u64.u32 	%rd13, %r653;
	setp.le.u64 	%p77, %rd4, %rd13;
	@%p77 bra 	$L__BB11_52;
	setp.gt.s32 	%p78, %r171, -1;
	selp.b32 	%r654, -1, -2147483648, %p78;
	xor.b32  	%r655, %r654, %r171;
	st.global.u32 	[%rd2+3072], %r655;
$L__BB11_52:
	or.b32  	%r656, %r2, 1024;
	cvt.u64.u32 	%rd14, %r656;
	setp.le.u64 	%p79, %rd4, %rd14;
	@%p79 bra 	$L__BB11_54;
	setp.gt.s32 	%p80, %r172, -1;
	selp.b32 	%r657, -1, -2147483648, %p80;
	xor.b32  	%r658, %r657, %r172;
	st.global.u32 	[%rd2+4096], %r658;
$L__BB11_54:
	add.s32 	%r659, %r2, 1280;
	cvt.u64.u32 	%rd15, %r659;
	setp.le.u64 	%p81, %rd4, %rd15;
	@%p81 bra 	$L__BB11_56;
	setp.gt.s32 	%p82, %r173, -1;
	selp.b32 	%r660, -1, -2147483648, %p82;
	xor.b32  	%r661, %r660, %r173;
	st.global.u32 	[%rd2+5120], %r661;
$L__BB11_56:
	add.s32 	%r662, %r2, 1536;
	cvt.u64.u32 	%rd16, %r662;
	setp.le.u64 	%p83, %rd4, %rd16;
	@%p83 bra 	$L__BB11_58;
	setp.gt.s32 	%p84, %r174, -1;
	selp.b32 	%r663, -1, -2147483648, %p84;
	xor.b32  	%r664, %r663, %r174;
	st.global.u32 	[%rd2+6144], %r664;
$L__BB11_58:
	add.s32 	%r665, %r2, 1792;
	cvt.u64.u32 	%rd17, %r665;
	setp.le.u64 	%p85, %rd4, %rd17;
	@%p85 bra 	$L__BB11_60;
	setp.gt.s32 	%p86, %r175, -1;
	selp.b32 	%r666, -1, -2147483648, %p86;
	xor.b32  	%r667, %r666, %r175;
	st.global.u32 	[%rd2+7168], %r667;
$L__BB11_60:
	or.b32  	%r668, %r2, 2048;
	cvt.u64.u32 	%rd18, %r668;
	setp.le.u64 	%p87, %rd4, %rd18;
	@%p87 bra 	$L__BB11_62;
	setp.gt.s32 	%p88, %r176, -1;
	selp.b32 	%r669, -1, -2147483648, %p88;
	xor.b32  	%r670, %r669, %r176;
	st.global.u32 	[%rd2+8192], %r670;
$L__BB11_62:
	add.s32 	%r671, %r2, 2304;
	cvt.u64.u32 	%rd19, %r671;
	setp.le.u64 	%p89, %rd4, %rd19;
	@%p89 bra 	$L__BB11_64;
	setp.gt.s32 	%p90, %r177, -1;
	selp.b32 	%r672, -1, -2147483648, %p90;
	xor.b32  	%r673, %r672, %r177;
	st.global.u32 	[%rd2+9216], %r673;
$L__BB11_64:
	add.s32 	%r674, %r2, 2560;
	cvt.u64.u32 	%rd20, %r674;
	setp.le.u64 	%p91, %rd4, %rd20;
	@%p91 bra 	$L__BB11_66;
	setp.gt.s32 	%p92, %r178, -1;
	selp.b32 	%r675, -1, -2147483648, %p92;
	xor.b32  	%r676, %r675, %r178;
	st.global.u32 	[%rd2+10240], %r676;
$L__BB11_66:
	add.s32 	%r677, %r2, 2816;
	cvt.u64.u32 	%rd21, %r677;
	setp.le.u64 	%p93, %rd4, %rd21;
	@%p93 bra 	$L__BB11_68;
	setp.gt.s32 	%p94, %r179, -1;
	selp.b32 	%r678, -1, -2147483648, %p94;
	xor.b32  	%r679, %r678, %r179;
	st.global.u32 	[%rd2+11264], %r679;
$L__BB11_68:
	or.b32  	%r680, %r2, 3072;
	cvt.u64.u32 	%rd22, %r680;
	setp.le.u64 	%p95, %rd4, %rd22;
	@%p95 bra 	$L__BB11_70;
	setp.gt.s32 	%p96, %r180, -1;
	selp.b32 	%r681, -1, -2147483648, %p96;
	xor.b32  	%r682, %r681, %r180;
	st.global.u32 	[%rd2+12288], %r682;
$L__BB11_70:
	add.s32 	%r683, %r2, 3328;
	cvt.u64.u32 	%rd23, %r683;
	setp.le.u64 	%p97, %rd4, %rd23;
	@%p97 bra 	$L__BB11_72;
	setp.gt.s32 	%p98, %r181, -1;
	selp.b32 	%r684, -1, -2147483648, %p98;
	xor.b32  	%r685, %r684, %r181;
	st.global.u32 	[%rd2+13312], %r685;
$L__BB11_72:
	add.s32 	%r686, %r2, 3584;
	cvt.u64.u32 	%rd24, %r686;
	setp.le.u64 	%p99, %rd4, %rd24;
	@%p99 bra 	$L__BB11_74;
	setp.gt.s32 	%p100, %r182, -1;
	selp.b32 	%r687, -1, -2147483648, %p100;
	xor.b32  	%r688, %r687, %r182;
	st.global.u32 	[%rd2+14336], %r688;
$L__BB11_74:
	add.s32 	%r689, %r2, 3840;
	cvt.u64.u32 	%rd25, %r689;
	setp.le.u64 	%p101, %rd4, %rd25;
	@%p101 bra 	$L__BB11_76;
	setp.gt.s32 	%p102, %r183, -1;
	selp.b32 	%r690, -1, -2147483648, %p102;
	xor.b32  	%r691, %r690, %r183;
	st.global.u32 	[%rd2+15360], %r691;
$L__BB11_76:
	or.b32  	%r692, %r2, 4096;
	cvt.u64.u32 	%rd26, %r692;
	setp.le.u64 	%p103, %rd4, %rd26;
	@%p103 bra 	$L__BB11_78;
	setp.gt.s32 	%p104, %r184, -1;
	selp.b32 	%r693, -1, -2147483648, %p104;
	xor.b32  	%r694, %r693, %r184;
	st.global.u32 	[%rd2+16384], %r694;
$L__BB11_78:
	add.s32 	%r695, %r2, 4352;
	cvt.u64.u32 	%rd27, %r695;
	setp.le.u64 	%p105, %rd4, %rd27;
	@%p105 bra 	$L__BB11_80;
	setp.gt.s32 	%p106, %r185, -1;
	selp.b32 	%r696, -1, -2147483648, %p106;
	xor.b32  	%r697, %r696, %r185;
	st.global.u32 	[%rd2+17408], %r697;
$L__BB11_80:
	add.s32 	%r698, %r2, 4608;
	cvt.u64.u32 	%rd28, %r698;
	setp.le.u64 	%p107, %rd4, %rd28;
	@%p107 bra 	$L__BB11_82;
	setp.gt.s32 	%p108, %r186, -1;
	selp.b32 	%r699, -1, -2147483648, %p108;
	xor.b32  	%r700, %r699, %r186;
	st.global.u32 	[%rd2+18432], %r700;
$L__BB11_82:
	ret;
$L__BB11_83:
	shl.b32 	%r701, %r149, 2;
	mov.u32 	%r702, _ZZN3cub18CUB_300001_SM_10006detail10radix_sort31DeviceRadixSortSingleTileKernelINS1_5radix10policy_hubIfNS0_8NullTypeEyE10Policy1000ELNS0_9SortOrderE0EfS6_yNS1_21identity_decomposer_tEEEvPKT1_PSB_PKT2_PSF_T3_iiT4_E12temp_storage;
	add.s32 	%r703, %r702, %r701;
	st.shared.u32 	[%r703], %r779;
	shl.b32 	%r704, %r150, 2;
	add.s32 	%r705, %r702, %r704;
	st.shared.u32 	[%r705], %r778;
	shl.b32 	%r706, %r151, 2;
	add.s32 	%r707, %r702, %r706;
	st.shared.u32 	[%r707], %r777;
	shl.b32 	%r708, %r152, 2;
	add.s32 	%r709, %r702, %r708;
	st.shared.u32 	[%r709], %r776;
	shl.b32 	%r710, %r153, 2;
	add.s32 	%r711, %r702, %r710;
	st.shared.u32 	[%r711], %r775;
	shl.b32 	%r712, %r154, 2;
	add.s32 	%r713, %r702, %r712;
	st.shared.u32 	[%r713], %r774;
	shl.b32 	%r714, %r155, 2;
	add.s32 	%r715, %r702, %r714;
	st.shared.u32 	[%r715], %r773;
	shl.b32 	%r716, %r156, 2;
	add.s32 	%r717, %r702, %r716;
	st.shared.u32 	[%r717], %r772;
	shl.b32 	%r718, %r157, 2;
	add.s32 	%r719, %r702, %r718;
	st.shared.u32 	[%r719], %r771;
	shl.b32 	%r720, %r158, 2;
	add.s32 	%r721, %r702, %r720;
	st.shared.u32 	[%r721], %r770;
	shl.b32 	%r722, %r159, 2;
	add.s32 	%r723, %r702, %r722;
	st.shared.u32 	[%r723], %r769;
	shl.b32 	%r724, %r160, 2;
	add.s32 	%r725, %r702, %r724;
	st.shared.u32 	[%r725], %r768;
	shl.b32 	%r726, %r161, 2;
	add.s32 	%r727, %r702, %r726;
	st.shared.u32 	[%r727], %r767;
	shl.b32 	%r728, %r162, 2;
	add.s32 	%r729, %r702, %r728;
	st.shared.u32 	[%r729], %r766;
	shl.b32 	%r730, %r163, 2;
	add.s32 	%r731, %r702, %r730;
	st.shared.u32 	[%r731], %r765;
	shl.b32 	%r732, %r164, 2;
	add.s32 	%r733, %r702, %r732;
	st.shared.u32 	[%r733], %r764;
	shl.b32 	%r734, %r165, 2;
	add.s32 	%r735, %r702, %r734;
	st.shared.u32 	[%r735], %r763;
	shl.b32 	%r736, %r166, 2;
	add.s32 	%r737, %r702, %r736;
	st.shared.u32 	[%r737], %r762;
	shl.b32 	%r738, %r167, 2;
	add.s32 	%r739, %r702, %r738;
	st.shared.u32 	[%r739], %r761;
	bar.sync 	0;
	ld.shared.u32 	%r779, [%r65];
	ld.shared.u32 	%r778, [%r65+4];
	ld.shared.u32 	%r777, [%r65+8];
	ld.shared.u32 	%r776, [%r65+12];
	ld.shared.u32 	%r775, [%r65+16];
	ld.shared.u32 	%r774, [%r65+20];
	ld.shared.u32 	%r773, [%r65+24];
	ld.shared.u32 	%r772, [%r65+28];
	ld.shared.u32 	%r771, [%r65+32];
	ld.shared.u32 	%r770, [%r65+36];
	ld.shared.u32 	%r769, [%r65+40];
	ld.shared.u32 	%r768, [%r65+44];
	ld.shared.u32 	%r767, [%r65+48];
	ld.shared.u32 	%r766, [%r65+52];
	ld.shared.u32 	%r765, [%r65+56];
	ld.shared.u32 	%r764, [%r65+60];
	ld.shared.u32 	%r763, [%r65+64];
	ld.shared.u32 	%r762, [%r65+68];
	ld.shared.u32 	%r761, [%r65+72];
	bar.sync 	0;
	add.s32 	%r760, %r760, 6;
	add.s32 	%r759, %r759, -6;
	bra.uni 	$L__BB11_39;

}
	// .globl	_ZN3cub18CUB_300001_SM_10006detail10radix_sort30DeviceRadixSortHistogramKernelINS1_5radix10policy_hubIfNS0_8NullTypeEyE10Policy1000ELNS0_9SortOrderE0EfyNS1_21identity_decomposer_tEEEvPT2_PKT1_SB_iiT3_
.visible .entry _ZN3cub18CUB_300001_SM_10006detail10radix_sort30DeviceRadixSortHistogramKernelINS1_5radix10policy_hubIfNS0_8NullTypeEyE10Policy1000ELNS0_9SortOrderE0EfyNS1_21identity_decomposer_tEEEvPT2_PKT1_SB_iiT3_(
	.param .u64 .ptr .align 1 _ZN3cub18CUB_300001_SM_10006detail10radix_sort30DeviceRadixSortHistogramKernelINS1_5radix10policy_hubIfNS0_8NullTypeEyE10Policy1000ELNS0_9SortOrderE0EfyNS1_21identity_decomposer_tEEEvPT2_PKT1_SB_iiT3__param_0,
	.param .u64 .ptr .align 1 _ZN3cub18CUB_300001_SM_10006detail10radix_sort30DeviceRadixSortHistogramKernelINS1_5radix10policy_hubIfNS0_8NullTypeEyE10Policy1000ELNS0_9SortOrderE0EfyNS1_21identity_decomposer_tEEEvPT2_PKT1_SB_iiT3__param_1,
	.param .u64 _ZN3cub18CUB_300001_SM_10006detail10radix_sort30DeviceRadixSortHistogramKernelINS1_5radix10policy_hubIfNS0_8NullTypeEyE10Policy1000ELNS0_9SortOrderE0EfyNS1_21identity_decomposer_tEEEvPT2_PKT1_SB_iiT3__param_2,
	.param .u32 _ZN3cub18CUB_300001_SM_10006detail10radix_sort30DeviceRadixSortHistogramKernelINS1_5radix10policy_hubIfNS0_8NullTypeEyE10Policy1000ELNS0_9SortOrderE0EfyNS1_21identity_decomposer_tEEEvPT2_PKT1_SB_iiT3__param_3,
	.param .u32 _ZN3cub18CUB_300001_SM_10006detail10radix_sort30DeviceRadixSortHistogramKernelINS1_5radix10policy_hubIfNS0_8NullTypeEyE10Policy1000ELNS0_9SortOrderE0EfyNS1_21identity_decomposer_tEEEvPT2_PKT1_SB_iiT3__param_4,
	.param .align 1 .b8 _ZN3cub18CUB_300001_SM_10006detail10radix_sort30DeviceRadixSortHistogramKernelINS1_5radix10policy_hubIfNS0_8NullTypeEyE10Policy1000ELNS0_9SortOrderE0EfyNS1_21identity_decomposer_tEEEvPT2_PKT1_SB_iiT3__param_5[1]
)
.maxntid 128
{
	.reg .pred 	%p<123>;
	.reg .b32 	%r<518>;
	.reg .b64 	%rd<137>;
	// demoted variable
	.shared .align 4 .b8 _ZZN3cub18CUB_300001_SM_10006detail10radix_sort30DeviceRadixSortHistogramKernelINS1_5radix10policy_hubIfNS0_8NullTypeEyE10Policy1000ELNS0_9SortOrderE0EfyNS1_21identity_decomposer_tEEEvPT2_PKT1_SB_iiT3_E12temp_storage[4096];
	ld.param.u64 	%rd18, [_ZN3cub18CUB_300001_SM_10006detail10radix_sort30DeviceRadixSortHistogramKernelINS1_5radix10policy_hubIfNS0_8NullTypeEyE10Policy1000ELNS0_9SortOrderE0EfyNS1_21identity_decomposer_tEEEvPT2_PKT1_SB_iiT3__param_0];
	ld.param.u64 	%rd19, [_ZN3cub18CUB_300001_SM_10006detail10radix_sort30DeviceRadixSortHistogramKernelINS1_5radix10policy_hubIfNS0_8NullTypeEyE10Policy1000ELNS0_9SortOrderE0EfyNS1_21identity_decomposer_tEEEvPT2_PKT1_SB_iiT3__param_1];
	ld.param.u64 	%rd17, [_ZN3cub18CUB_300001_SM_10006detail10radix_sort30DeviceRadixSortHistogramKernelINS1_5radix10policy_hubIfNS0_8NullTypeEyE10Policy1000ELNS0_9SortOrderE0EfyNS1_21identity_decomposer_tEEEvPT2_PKT1_SB_iiT3__param_2];
	ld.param.u32 	%r174, [_ZN3cub18CUB_300001_SM_10006detail10radix_sort30DeviceRadixSortHistogramKernelINS1_5radix10policy_hubIfNS0_8NullTypeEyE10Policy1000ELNS0_9SortOrderE0EfyNS1_21identity_decomposer_tEEEvPT2_PKT1_SB_iiT3__param_3];
	ld.param.u32 	%r175, [_ZN3cub18CUB_300001_SM_10006detail10radix_sort30DeviceRadixSortHistogramKernelINS1_5radix10policy_hubIfNS0_8NullTypeEyE10Policy1000ELNS0_9SortOrderE0EfyNS1_21identity_decomposer_tEEEvPT2_PKT1_SB_iiT3__param_4];
	cvta.to.global.u64 	%rd1, %rd19;
	cvta.to.global.u64 	%rd2, %rd18;
	setp.eq.s64 	%p2, %rd17, 0;
	@%p2 bra 	$L__BB12_153;
	sub.s32 	%r176, %r175, %r174;
	add.s32 	%r177, %r176, 7;
	shr.s32 	%r178, %r177, 31;
	shr.u32 	%r179, %r178, 29;
	add.s32 	%r180, %r177, %r179;
	shr.s32 	%r181, %r180, 3;
	mov.u32 	%r182, %tid.x;
	setp.gt.u32 	%p3, %r182, 255;
	setp.lt.s32 	%p4, %r177, 8;
	mov.u32 	%r183, %ctaid.x;
	shl.b32 	%r184, %r183, 11;
	cvt.u64.u32 	%rd3, %r184;
	mov.u32 	%r185, %nctaid.x;
	shl.b32 	%r186, %r185, 11;
	cvt.u64.u32 	%rd4, %r186;
	add.s32 	%r1, %r181, -1;
	and.b32  	%r2, %r181, 15;
	and.b32  	%r3, %r181, 7;
	add.s32 	%r4, %r3, -1;
	and.b32  	%r5, %r181, 3;
	or.pred  	%p1, %p3, %p4;
	shl.b32 	%r187, %r182, 2;
	mov.u32 	%r188, _ZZN3cub18CUB_300001_SM_10006detail10radix_sort30DeviceRadixSortHistogramKernelINS1_5radix10policy_hubIfNS0_8NullTypeEyE10Policy1000ELNS0_9SortOrderE0EfyNS1_21identity_decomposer_tEEEvPT2_PKT1_SB_iiT3_E12temp_storage;
	add.s32 	%r6, %r188, %r187;
	and.b32  	%r7, %r181, 268435440;
	cvt.u64.u32 	%rd5, %r182;
	add.s32 	%r8, %r182, 128;
	add.s32 	%r9, %r182, 256;
	add.s32 	%r10, %r182, 384;
	add.s32 	%r11, %r182, 512;
	add.s32 	%r12, %r182, 640;
	add.s32 	%r13, %r182, 768;
	or.b32  	%r14, %r182, 1024;
	add.s32 	%r15, %r182, 1920;
	and.b32  	%r16, %r181, 268435448;
	and.b32  	%r17, %r181, 1;
	neg.s32 	%r18, %r7;
	add.s32 	%r19, %r6, 8192;
	add.s64 	%rd21, %rd17, -1;
	shr.u64 	%rd22, %rd21, 30;
	add.s64 	%rd23, %rd22, 1;
	min.u64 	%rd6, %rd23, %rd17;
	mov.b64 	%rd135, 0;
$L__BB12_2:
	@%p1 bra 	$L__BB12_30;
	setp.lt.u32 	%p5, %r1, 15;
	mov.b32 	%r471, 0;
	@%p5 bra 	$L__BB12_6;
	mov.u32 	%r468, %r19;
	mov.u32 	%r469, %r18;
$L__BB12_5:
	.pragma "nounroll";
	mov.b32 	%r190, 0;
	st.shared.u32 	[%r468+-8192], %r190;
	st.shared.u32 	[%r468+-7168], %r190;
	st.shared.u32 	[%r468+-6144], %r190;
	st.shared.u32 	[%r468+-5120], %r190;
	st.shared.u32 	[%r468+-4096], %r190;
	st.shared.u32 	[%r468+-3072], %r190;
	st.shared.u32 	[%r468+-2048], %r190;
	st.shared.u32 	[%r468+-1024], %r190;
	st.shared.u32 	[%r468], %r190;
	st.shared.u32 	[%r468+1024], %r190;
	st.shared.u32 	[%r468+2048], %r190;
	st.shared.u32 	[%r468+3072], %r190;
	st.shared.u32 	[%r468+4096], %r190;
	st.shared.u32 	[%r468+5120], %r190;
	st.shared.u32 	[%r468+6144], %r190;
	st.shared.u32 	[%r468+7168], %r190;
	add.s32 	%r469, %r469, 16;
	add.s32 	%r468, %r468, 16384;
	setp.ne.s32 	%p6, %r469, 0;
	mov.u32 	%r471, %r7;
	@%p6 bra 	$L__BB12_5;
$L__BB12_6:
	add.s32 	%r25, %r2, -1;
	setp.eq.s32 	%p7, %r2, 0;
	@%p7 bra 	$L__BB12_16;
	setp.lt.u32 	%p8, %r25, 7;
	@%p8 bra 	$L__BB12_9;
	shl.b32 	%r191, %r471, 10;
	add.s32 	%r192, %r6, %r191;
	mov.b32 	%r193, 0;
	st.shared.u32 	[%r192], %r193;
	st.shared.u32 	[%r192+1024], %r193;
	st.shared.u32 	[%r192+2048], %r193;
	st.shared.u32 	[%r192+3072], %r193;
	st.shared.u32 	[%r192+4096], %r193;
	st.shared.u32 	[%r192+5120], %r193;
	st.shared.u32 	[%r192+6144], %r193;
	st.shared.u32 	[%r192+7168], %r193;
	add.s32 	%r471, %r471, 8;
$L__BB12_9:
	setp.eq.s32 	%p9, %r3, 0;
	@%p9 bra 	$L__BB12_16;
	setp.lt.u32 	%p10, %r4, 3;
	@%p10 bra 	$L__BB12_12;
	shl.b32 	%r194, %r471, 10;
	add.s32 	%r195, %r6, %r194;
	mov.b32 	%r196, 0;
	st.shared.u32 	[%r195], %r196;
	st.shared.u32 	[%r195+1024], %r196;
	st.shared.u32 	[%r195+2048], %r196;
	st.shared.u32 	[%r195+3072], %r196;
	add.s32 	%r471, %r471, 4;
$L__BB12_12:
	setp.eq.s32 	%p11, %r5, 0;
	@%p11 bra 	$L__BB12_16;
	setp.eq.s32 	%p12, %r5, 1;
	shl.b32 	%r197, %r471, 10;
	add.s32 	%r30, %r6, %r197;
	mov.b32 	%r198, 0;
	st.shared.u32 	[%r30], %r198;
	@%p12 bra 	$L__BB12_16;
	setp.eq.s32 	%p13, %r5, 2;
	mov.b32 	%r199, 0;
	st.shared.u32 	[%r30+1024], %r199;
	@%p13 bra 	$L__BB12_16;
	mov.b32 	%r200, 0;
	st.shared.u32 	[%r30+2048], %r200;
$L__BB12_16:
	cvt.u32.u64 	%r201, %rd5;
	setp.gt.u32 	%p14, %r201, 127;
	@%p14 bra 	$L__BB12_30;
	setp.lt.u32 	%p15, %r1, 15;
	mov.b32 	%r475, 0;
	@%p15 bra 	$L__BB12_20;
	mov.b32 	%r473, 0;
$L__BB12_19:
	.pragma "nounroll";
	shl.b32 	%r204, %r473, 10;
	add.s32 	%r205, %r6, %r204;
	mov.b32 	%r206, 0;
	st.shared.u32 	[%r205+512], %r206;
	st.shared.u32 	[%r205+1536], %r206;
	st.shared.u32 	[%r205+2560], %r206;
	st.shared.u32 	[%r205+3584], %r206;
	st.shared.u32 	[%r205+4608], %r206;
	st.shared.u32 	[%r205+5632], %r206;
	st.shared.u32 	[%r205+6656], %r206;
	st.shared.u32 	[%r205+7680], %r206;
	st.shared.u32 	[%r205+8704], %r206;
	st.shared.u32 	[%r205+9728], %r206;
	st.shared.u32 	[%r205+10752], %r206;
	st.shared.u32 	[%r205+11776], %r206;
	st.shared.u32 	[%r205+12800], %r206;
	st.shared.u32 	[%r205+13824], %r206;
	st.shared.u32 	[%r205+14848], %r206;
	st.shared.u32 	[%r205+15872], %r206;
	add.s32 	%r473, %r473, 16;
	setp.ne.s32 	%p16, %r473, %r7;
	mov.u32 	%r475, %r7;
	@%p16 bra 	$L__BB12_19;
$L__BB12_20:
	setp.eq.s32 	%p17, %r2, 0;
	@%p17 bra 	$L__BB12_30;
	setp.lt.u32 	%p18, %r25, 7;
	@%p18 bra 	$L__BB12_23;
	shl.b32 	%r207, %r475, 10;
	add.s32 	%r208, %r6, %r207;
	mov.b32 	%r209, 0;
	st.shared.u32 	[%r208+512], %r209;
	st.shared.u32 	[%r208+1536], %r209;
	st.shared.u32 	[%r208+2560], %r209;
	st.shared.u32 	[%r208+3584], %r209;
	st.shared.u32 	[%r208+4608], %r209;
	st.shared.u32 	[%r208+5632], %r209;
	st.shared.u32 	[%r208+6656], %r209;
	st.shared.u32 	[%r208+7680], %r209;
	add.s32 	%r475, %r475, 8;
$L__BB12_23:
	setp.eq.s32 	%p19, %r3, 0;
	@%p19 bra 	$L__BB12_30;
	setp.lt.u32 	%p20, %r4, 3;
	@%p20 bra 	$L__BB12_26;
	shl.b32 	%r210, %r475, 10;
	add.s32 	%r211, %r6, %r210;
	mov.b32 	%r212, 0;
	st.shared.u32 	[%r211+512], %r212;
	st.shared.u32 	[%r211+1536], %r212;
	st.shared.u32 	[%r211+2560], %r212;
	st.shared.u32 	[%r211+3584], %r212;
	add.s32 	%r475, %r475, 4;
$L__BB12_26:
	setp.eq.s32 	%p21, %r5, 0;
	@%p21 bra 	$L__BB12_30;
	setp.eq.s32 	%p22, %r5, 1;
	shl.b32 	%r213, %r475, 10;
	add.s32 	%r38, %r6, %r213;
	mov.b32 	%r214, 0;
	st.shared.u32 	[%r38+512], %r214;
	@%p22 bra 	$L__BB12_30;
	setp.eq.s32 	%p23, %r5, 2;
	mov.b32 	%r215, 0;
	st.shared.u32 	[%r38+1536], %r215;
	@%p23 bra 	$L__BB12_30;
	mov.b32 	%r216, 0;
	st.shared.u32 	[%r38+2560], %r216;
$L__BB12_30:
	bar.sync 	0;
	bar.sync 	0;
	shl.b64 	%rd8, %rd135, 30;
	sub.s64 	%rd24, %rd17, %rd8;
	min.u64 	%rd9, %rd24, 1073741824;
	setp.le.u64 	%p24, %rd9, %rd3;
	@%p24 bra 	$L__BB12_70;
	mov.u64 	%rd136, %rd3;
$L__BB12_32:
	add.s64 	%rd11, %rd136, %rd8;
	sub.s64 	%rd12, %rd17, %rd11;
	setp.lt.u64 	%p25, %rd12, 2048;
	@%p25 bra 	$L__BB12_34;
	add.s64 	%rd27, %rd11, %rd5;
	shl.b64 	%rd28, %rd27, 2;
	add.s64 	%rd29, %rd1, %rd28;
	ld.global.u32 	%r507, [%rd29];
	ld.global.u32 	%r506, [%rd29+512];
	ld.global.u32 	%r505, [%rd29+1024];
	ld.global.u32 	%r504, [%rd29+1536];
	ld.global.u32 	%r503, [%rd29+2048];
	ld.global.u32 	%r502, [%rd29+2560];
	ld.global.u32 	%r501, [%rd29+3072];
	ld.global.u32 	%r500, [%rd29+3584];
	ld.global.u32 	%r499, [%rd29+4096];
	ld.global.u32 	%r498, [%rd29+4608];
	ld.global.u32 	%r497, [%rd29+5120];
	ld.global.u32 	%r496, [%rd29+5632];
	ld.global.u32 	%r495, [%rd29+6144];
	ld.global.u32 	%r494, [%rd29+6656];
	ld.global.u32 	%r493, [%rd29+7168];
	ld.global.u32 	%r492, [%rd29+7680];
	bra.uni 	$L__BB12_66;
$L__BB12_34:
	cvt.u32.u64 	%r218, %rd5;
	cvt.u32.u64 	%r55, %rd12;
	setp.ge.s32 	%p26, %r218, %r55;
	add.s64 	%rd25, %rd11, %rd5;
	shl.b64 	%rd26, %rd25, 2;
	add.s64 	%rd13, %rd1, %rd26;
	mov.b32 	%r507, 2147483647;
	@%p26 bra 	$L__BB12_36;
	ld.global.u32 	%r507, [%rd13];
$L__BB12_36:
	setp.ge.s32 	%p27, %r8, %r55;
	mov.b32 	%r506, 2147483647;
	@%p27 bra 	$L__BB12_38;
	ld.global.u32 	%r506, [%rd13+512];
$L__BB12_38:
	setp.ge.s32 	%p28, %r9, %r55;
	mov.b32 	%r505, 2147483647;
	@%p28 bra 	$L__BB12_40;
	ld.global.u32 	%r505, [%rd13+1024];
$L__BB12_40:
	setp.ge.s32 	%p29, %r10, %r55;
	mov.b32 	%r504, 2147483647;
	@%p29 bra 	$L__BB12_42;
	ld.global.u32 	%r504, [%rd13+1536];
$L__BB12_42:
	setp.ge.s32 	%p30, %r11, %r55;
	mov.b32 	%r503, 2147483647;
	@%p30 bra 	$L__BB12_44;
	ld.global.u32 	%r503, [%rd13+2048];
$L__BB12_44:
	setp.ge.s32 	%p31, %r12, %r55;
	mov.b32 	%r502, 2147483647;
	@%p31 bra 	$L__BB12_46;
	ld.global.u32 	%r502, [%rd13+2560];
$L__BB12_46:
	setp.ge.s32 	%p32, %r13, %r55;
	mov.b32 	%r501, 2147483647;
	@%p32 bra 	$L__BB12_48;
	ld.global.u32 	%r501, [%rd13+3072];
$L__BB12_48:
	mov.u32 	%r226, %tid.x;
	add.s32 	%r227, %r226, 896;
	setp.ge.s32 	%p33, %r227, %r55;
	mov.b32 	%r500, 2147483647;
	@%p33 bra 	$L__BB12_50;
	ld.global.u32 	%r500, [%rd13+3584];
$L__BB12_50:
	setp.ge.s32 	%p34, %r14, %r55;
	mov.b32 	%r499, 2147483647;
	@%p34 bra 	$L__BB12_52;
	ld.global.u32 	%r499, [%rd13+4096];
$L__BB12_52:
	add.s32 	%r231, %r226, 1152;
	setp.ge.s32 	%p35, %r231, %r55;
	mov.b32 	%r498, 2147483647;
	@%p35 bra 	$L__BB12_54;
	ld.global.u32 	%r498, [%rd13+4608];
$L__BB12_54:
	add.s32 	%r234, %r226, 1280;
	setp.ge.s32 	%p36, %r234, %r55;
	mov.b32 	%r497, 2147483647;
	@%p36 bra 	$L__BB12_56;
	ld.global.u32 	%r497, [%rd13+5120];
$L__BB12_56:
	add.s32 	%r237, %r226, 1408;
	setp.ge.s32 	%p37, %r237, %r55;
	mov.b32 	%r496, 2147483647;
	@%p37 bra 	$L__BB12_58;
	ld.global.u32 	%r496, [%rd13+5632];
$L__BB12_58:
	add.s32 	%r240, %r226, 1536;
	setp.ge.s32 	%p38, %r240, %r55;
	mov.b32 	%r495, 2147483647;
	@%p38 bra 	$L__BB12_60;
	ld.global.u32 	%r495, [%rd13+6144];
$L__BB12_60:
	add.s32 	%r243, %r226, 1664;
	setp.ge.s32 	%p39, %r243, %r55;
	mov.b32 	%r494, 2147483647;
	@%p39 bra 	$L__BB12_62;
	ld.global.u32 	%r494, [%rd13+6656];
$L__BB12_62:
	add.s32 	%r246, %r226, 1792;
	setp.ge.s32 	%p40, %r246, %r55;
	mov.b32 	%r493, 2147483647;
	@%p40 bra 	$L__BB12_64;
	ld.global.u32 	%r493, [%rd13+7168];
$L__BB12_64:
	setp.ge.s32 	%p41, %r15, %r55;
	mov.b32 	%r492, 2147483647;
	@%p41 bra 	$L__BB12_66;
	ld.global.u32 	%r492, [%rd13+7680];
$L__BB12_66:
	setp.le.s32 	%p42, %r175, %r174;
	@%p42 bra 	$L__BB12_69;
	setp.gt.s32 	%p43, %r507, -1;
	selp.b32 	%r249, -2147483648, -1, %p43;
	xor.b32  	%r250, %r249, %r507;
	setp.gt.s32 	%p44, %r506, -1;
	selp.b32 	%r251, -2147483648, -1, %p44;
	xor.b32  	%r252, %r251, %r506;
	setp.gt.s32 	%p45, %r505, -1;
	selp.b32 	%r253, -2147483648, -1, %p45;
	xor.b32  	%r254, %r253, %r505;
	setp.gt.s32 	%p46, %r504, -1;
	selp.b32 	%r255, -2147483648, -1, %p46;
	xor.b32  	%r256, %r255, %r504;
	setp.gt.s32 	%p47, %r503, -1;
	selp.b32 	%r257, -2147483648, -1, %p47;
	xor.b32  	%r258, %r257, %r503;
	setp.gt.s32 	%p48, %r502, -1;
	selp.b32 	%r259, -2147483648, -1, %p48;
	xor.b32  	%r260, %r259, %r502;
	setp.gt.s32 	%p49, %r501, -1;
	selp.b32 	%r261, -2147483648, -1, %p49;
	xor.b32  	%r262, %r261, %r501;
	setp.gt.s32 	%p50, %r500, -1;
	selp.b32 	%r263, -2147483648, -1, %p50;
	xor.b32  	%r264, %r263, %r500;
	setp.gt.s32 	%p51, %r499, -1;
	selp.b32 	%r265, -2147483648, -1, %p51;
	xor.b32  	%r266, %r265, %r499;
	setp.gt.s32 	%p52, %r498, -1;
	selp.b32 	%r267, -2147483648, -1, %p52;
	xor.b32  	%r268, %r267, %r498;
	setp.gt.s32 	%p53, %r497, -1;
	selp.b32 	%r269, -2147483648, -1, %p53;
	xor.b32  	%r270, %r269, %r497;
	setp.gt.s32 	%p54, %r496, -1;
	selp.b32 	%r271, -2147483648, -1, %p54;
	xor.b32  	%r272, %r271, %r496;
	setp.gt.s32 	%p55, %r495, -1;
	selp.b32 	%r273, -2147483648, -1, %p55;
	xor.b32  	%r274, %r273, %r495;
	setp.gt.s32 	%p56, %r494, -1;
	selp.b32 	%r275, -2147483648, -1, %p56;
	xor.b32  	%r276, %r275, %r494;
	setp.gt.s32 	%p57, %r493, -1;
	selp.b32 	%r277, -2147483648, -1, %p57;
	xor.b32  	%r278, %r277, %r493;
	setp.gt.s32 	%p58, %r492, -1;
	selp.b32 	%r279, -2147483648, -1, %p58;
	xor.b32  	%r280, %r279, %r492;
	setp.eq.s32 	%p59, %r250, 2147483647;
	selp.b32 	%r103, -2147483648, %r250, %p59;
	setp.eq.s32 	%p60, %r252, 2147483647;
	selp.b32 	%r104, -2147483648, %r252, %p60;
	setp.eq.s32 	%p61, %r254, 2147483647;
	selp.b32 	%r105, -2147483648, %r254, %p61;
	setp.eq.s32 	%p62, %r256, 2147483647;
	selp.b32 	%r106, -2147483648, %r256, %p62;
	setp.eq.s32 	%p63, %r258, 2147483647;
	selp.b32 	%r107, -2147483648, %r258, %p63;
	setp.eq.s32 	%p64, %r260, 2147483647;
	selp.b32 	%r108, -2147483648, %r260, %p64;
	setp.eq.s32 	%p65, %r262, 2147483647;
	selp.b32 	%r109, -2147483648, %r262, %p65;
	setp.eq.s32 	%p66, %r264, 2147483647;
	selp.b32 	%r110, -2147483648, %r264, %p66;
	setp.eq.s32 	%p67, %r266, 2147483647;
	selp.b32 	%r111, -2147483648, %r266, %p67;
	setp.eq.s32 	%p68, %r268, 2147483647;
	selp.b32 	%r112, -2147483648, %r268, %p68;
	setp.eq.s32 	%p69, %r270, 2147483647;
	selp.b32 	%r113, -2147483648, %r270, %p69;
	setp.eq.s32 	%p70, %r272, 2147483647;
	selp.b32 	%r114, -2147483648, %r272, %p70;
	setp.eq.s32 	%p71, %r274, 2147483647;
	selp.b32 	%r115, -2147483648, %r274, %p71;
	setp.eq.s32 	%p72, %r276, 2147483647;
	selp.b32 	%r116, -2147483648, %r276, %p72;
	setp.eq.s32 	%p73, %r278, 2147483647;
	selp.b32 	%r117, -2147483648, %r278, %p73;
	setp.eq.s32 	%p74, %r280, 2147483647;
	selp.b32 	%r118, -2147483648, %r280, %p74;
	mov.b32 	%r508, 0;
	mov.u32 	%r509, %r174;
$L__BB12_68:
	sub.s32 	%r281, %r175, %r509;
	shl.b32 	%r282, %r508, 10;
	mov.u32 	%r283, _ZZN3cub18CUB_300001_SM_10006detail10radix_sort30DeviceRadixSortHistogramKernelINS1_5radix10policy_hubIfNS0_8NullTypeEyE10Policy1000ELNS0_9SortOrderE0EfyNS1_21identity_decomposer_tEEEvPT2_PKT1_SB_iiT3_E12temp_storage;
	add.s32 	%r284, %r283, %r282;
	min.s32 	%r285, %r281, 8;
	mov.b32 	%r286, -1;
	shl.b32 	%r287, %r286, %r285;
	not.b32 	%r288, %r287;
	shr.u32 	%r289, %r103, %r509;
	and.b32  	%r290, %r289, %r288;
	shl.b32 	%r291, %r290, 2;
	add.s32 	%r292, %r284, %r291;
	atom.shared.add.u32 	%r293, [%r292], 1;
	shr.u32 	%r294, %r104, %r509;
	and.b32  	%r295, %r294, %r288;
	shl.b32 	%r296, %r295, 2;
	add.s32 	%r297, %r284, %r296;
	atom.shared.add.u32 	%r298, [%r297], 1;
	shr.u32 	%r299, %r105, %r509;
	and.b32  	%r300, %r299, %r288;
	shl.b32 	%r301, %r300, 2;
	add.s32 	%r302, %r284, %r301;
	atom.shared.add.u32 	%r303, [%r302], 1;
	shr.u32 	%r304, %r106, %r509;
	and.b32  	%r305, %r304, %r288;
	shl.b32 	%r306, %r305, 2;
	add.s32 	%r307, %r284, %r306;
	atom.shared.add.u32 	%r308, [%r307], 1;
	shr.u32 	%r309, %r107, %r509;
	and.b32  	%r310, %r309, %r288;
	shl.b32 	%r311, %r310, 2;
	add.s32 	%r312, %r284, %r311;
	atom.shared.add.u32 	%r313, [%r312], 1;
	shr.u32 	%r314, %r108, %r509;
	and.b32  	%r315, %r314, %r288;
	shl.b32 	%r316, %r315, 2;
	add.s32 	%r317, %r284, %r316;
	atom.shared.add.u32 	%r318, [%r317], 1;
	shr.u32 	%r319, %r109, %r509;
	and.b32  	%r320, %r319, %r288;
	shl.b32 	%r321, %r320, 2;
	add.s32 	%r322, %r284, %r321;
	atom.shared.add.u32 	%r323, [%r322], 1;
	shr.u32 	%r324, %r110, %r509;
	and.b32  	%r325, %r324, %r288;
	shl.b32 	%r326, %r325, 2;
	add.s32 	%r327, %r284, %r326;
	atom.shared.add.u32 	%r328, [%r327], 1;
	shr.u32 	%r329, %r111, %r509;
	and.b32  	%r330, %r329, %r288;
	shl.b32 	%r331, %r330, 2;
	add.s32 	%r332, %r284, %r331;
	atom.shared.add.u32 	%r333, [%r332], 1;
	shr.u32 	%r334, %r112, %r509;
	and.b32  	%r335, %r334, %r288;
	shl.b32 	%r336, %r335, 2;
	add.s32 	%r337, %r284, %r336;
	atom.shared.add.u32 	%r338, [%r337], 1;
	shr.u32 	%r339, %r113, %r509;
	and.b32  	%r340, %r339, %r288;
	shl.b32 	%r341, %r340, 2;
	add.s32 	%r342, %r284, %r341;
	atom.shared.add.u32 	%r343, [%r342], 1;
	shr.u32 	%r344, %r114, %r509;
	and.b32  	%r345, %r344, %r288;
	shl.b32 	%r346, %r345, 2;
	add.s32 	%r347, %r284, %r346;
	atom.shared.add.u32 	%r348, [%r347], 1;
	shr.u32 	%r349, %r115, %r509;
	and.b32  	%r350, %r349, %r288;
	shl.b32 	%r351, %r350, 2;
	add.s32 	%r352, %r284, %r351;
	atom.shared.add.u32 	%r353, [%r352], 1;
	shr.u32 	%r354, %r116, %r509;
	and.b32  	%r355, %r354, %r288;
	shl.b32 	%r356, %r355, 2;
	add.s32 	%r357, %r284, %r356;
	atom.shared.add.u32 	%r358, [%r357], 1;
	shr.u32 	%r359, %r117, %r509;
	and.b32  	%r360, %r359, %r288;
	shl.b32 	%r361, %r360, 2;
	add.s32 	%r362, %r284, %r361;
	atom.shared.add.u32 	%r363, [%r362], 1;
	shr.u32 	%r364, %r118, %r509;
	and.b32  	%r365, %r364, %r288;
	shl.b32 	%r366, %r365, 2;
	add.s32 	%r367, %r284, %r366;
	atom.shared.add.u32 	%r368, [%r367], 1;
	add.s32 	%r509, %r509, 8;
	add.s32 	%r508, %r508, 1;
	setp.lt.s32 	%p75, %r509, %r175;
	@%p75 bra 	$L__BB12_68;
$L__BB12_69:
	add.s64 	%rd136, %rd136, %rd4;
	setp.lt.u64 	%p76, %rd136, %rd9;
	@%p76 bra 	$L__BB12_32;
$L__BB12_70:
	bar.sync 	0;
	@%p1 bra 	$L__BB12_152;
	setp.lt.u32 	%p77, %r1, 7;
	mov.b32 	%r512, 0;
	@%p77 bra 	$L__BB12_90;
	mov.b32 	%r510, 0;
$L__BB12_73:
	.pragma "nounroll";
	shl.b32 	%r371, %r510, 10;
	add.s32 	%r124, %r6, %r371;
	ld.shared.u32 	%r125, [%r124];
	setp.eq.s32 	%p78, %r125, 0;
	@%p78 bra 	$L__BB12_75;
	cvt.u32.u64 	%r372, %rd5;
	shl.b32 	%r373, %r510, 8;
	add.s32 	%r374, %r373, %r372;
	mul.wide.u32 	%rd30, %r374, 8;
	add.s64 	%rd31, %rd2, %rd30;
	cvt.u64.u32 	%rd32, %r125;
	atom.global.add.u64 	%rd33, [%rd31], %rd32;
$L__BB12_75:
	ld.shared.u32 	%r126, [%r124+1024];
	setp.eq.s32 	%p79, %r126, 0;
	@%p79 bra 	$L__BB12_77;
	cvt.u32.u64 	%r375, %rd5;
	shl.b32 	%r376, %r510, 8;
	add.s32 	%r377, %r376, %r375;
	add.s32 	%r378, %r377, 256;
	mul.wide.u32 	%rd34, %r378, 8;
	add.s64 	%rd35, %rd2, %rd34;
	cvt.u64.u32 	%rd36, %r126;
	atom.global.add.u64 	%rd37, [%rd35], %rd36;
$L__BB12_77:
	ld.shared.u32 	%r127, [%r124+2048];
	setp.eq.s32 	%p80, %r127, 0;
	@%p80 bra 	$L__BB12_79;
	cvt.u32.u64 	%r379, %rd5;
	shl.b32 	%r380, %r510, 8;
	add.s32 	%r381, %r380, %r379;
	add.s32 	%r382, %r381, 512;
	mul.wide.u32 	%rd38, %r382, 8;
	add.s64 	%rd39, %rd2, %rd38;
	cvt.u64.u32 	%rd40, %r127;
	atom.global.add.u64 	%rd41, [%rd39], %rd40;
$L__BB12_79:
	ld.shared.u32 	%r128, [%r124+3072];
	setp.eq.s32 	%p81, %r128, 0;
	@%p81 bra 	$L__BB12_81;
	cvt.u32.u64 	%r383, %rd5;
	shl.b32 	%r384, %r510, 8;
	add.s32 	%r385, %r384, %r383;
	add.s32 	%r386, %r385, 768;
	mul.wide.u32 	%rd42, %r386, 8;
	add.s64 	%rd43, %rd2, %rd42;
	cvt.u64.u32 	%rd44, %r128;
	atom.global.add.u64 	%rd45, [%rd43], %rd44;
$L__BB12_81:
	ld.shared.u32 	%r129, [%r124+4096];
	setp.eq.s32 	%p82, %r129, 0;
	@%p82 bra 	$L__BB12_83;
	cvt.u32.u64 	%r387, %rd5;
	shl.b32 	%r388, %r510, 8;
	add.s32 	%r389, %r388, %r387;
	add.s32 	%r390, %r389, 1024;
	mul.wide.u32 	%rd46, %r390, 8;
	add.s64 	%rd47, %rd2, %rd46;
	cvt.u64.u32 	%rd48, %r129;
	atom.global.add.u64 	%rd49, [%rd47], %rd48;
$L__BB12_83:
	ld.shared.u32 	%r130, [%r124+5120];
	setp.eq.s32 	%p83, %r130, 0;
	@%p83 bra 	$L__BB12_85;
	cvt.u32.u64 	%r391, %rd5;
	shl.b32 	%r392, %r510, 8;
	add.s32 	%r393, %r392, %r391;
	add.s32 	%r394, %r393, 1280;
	mul.wide.u32 	%rd50, %r394, 8;
	add.s64 	%rd51, %rd2, %rd50;
	cvt.u64.u32 	%rd52, %r130;
	atom.global.add.u64 	%rd53, [%rd51], %rd52;
$L__BB12_85:
	ld.shared.u32 	%r131, [%r124+6144];
	setp.eq.s32 	%p84, %r131, 0;
	@%p84 bra 	$L__BB12_87;
	cvt.u32.u64 	%r395, %rd5;
	shl.b32 	%r396, %r510, 8;
	add.s32 	%r397, %r396, %r395;
	add.s32 	%r398, %r397, 1536;
	mul.wide.u32 	%rd54, %r398, 8;
	add.s64 	%rd55, %rd2, %rd54;
	cvt.u64.u32 	%rd56, %r131;
	atom.global.add.u64 	%rd57, [%rd55], %rd56;
$L__BB12_87:
	ld.shared.u32 	%r132, [%r124+7168];
	setp.eq.s32 	%p85, %r132, 0;
	@%p85 bra 	$L__BB12_89;
	cvt.u32.u64 	%r399, %rd5;
	shl.b32 	%r400, %r510, 8;
	add.s32 	%r401, %r400, %r399;
	add.s32 	%r402, %r401, 1792;
	mul.wide.u32 	%rd58, %r402, 8;
	add.s64 	%rd59, %rd2, %rd58;
	cvt.u64.u32 	%rd60, %r132;
	atom.global.add.u64 	%rd61, [%rd59], %rd60;
$L__BB12_89:
	add.s32 	%r510, %r510, 8;
	setp.ne.s32 	%p86, %r510, %r16;
	mov.u32 	%r512, %r16;
	@%p86 bra 	$L__BB12_73;
$L__BB12_90:
	add.s32 	%r135, %r5, -1;
	setp.eq.s32 	%p87, %r3, 0;
	@%p87 bra 	$L__BB12_111;
	setp.lt.u32 	%p88, %r4, 3;
	@%p88 bra 	$L__BB12_101;
	shl.b32 	%r403, %r512, 10;
	add.s32 	%r136, %r6, %r403;
	ld.shared.u32 	%r137, [%r136];
	setp.eq.s32 	%p89, %r137, 0;
	@%p89 bra 	$L__BB12_94;
	cvt.u32.u64 	%r404, %rd5;
	shl.b32 	%r405, %r512, 8;
	add.s32 	%r406, %r405, %r404;
	mul.wide.u32 	%rd62, %r406, 8;
	add.s64 	%rd63, %rd2, %rd62;
	cvt.u64.u32 	%rd64, %r137;
	atom.global.add.u64 	%rd65, [%rd63], %rd64;
$L__BB12_94:
	ld.shared.u32 	%r138, [%r136+1024];
	setp.eq.s32 	%p90, %r138, 0;
	@%p90 bra 	$L__BB12_96;
	cvt.u32.u64 	%r407, %rd5;
	shl.b32 	%r408, %r512, 8;
	add.s32 	%r409, %r408, %r407;
	add.s32 	%r410, %r409, 256;
	mul.wide.u32 	%rd66, %r410, 8;
	add.s64 	%rd67, %rd2, %rd66;
	cvt.u64.u32 	%rd68, %r138;
	atom.global.add.u64 	%rd69, [%rd67], %rd68;
$L__BB12_96:
	ld.shared.u32 	%r139, [%r136+2048];
	setp.eq.s32 	%p91, %r139, 0;
	@%p91 bra 	$L__BB12_98;
	cvt.u32.u64 	%r411, %rd5;
	shl.b32 	%r412, %r512, 8;
	add.s32 	%r413, %r412, %r411;
	add.s32 	%r414, %r413, 512;
	mul.wide.u32 	%rd70, %r414, 8;
	add.s64 	%rd71, %rd2, %rd70;
	cvt.u64.u32 	%rd72, %r139;
	atom.global.add.u64 	%rd73, [%rd71], %rd72;
$L__BB12_98:
	ld.shared.u32 	%r140, [%r136+3072];
	setp.eq.s32 	%p92, %r140, 0;
	@%p92 bra 	$L__BB12_100;
	cvt.u32.u64 	%r415, %rd5;
	shl.b32 	%r416, %r512, 8;
	add.s32 	%r417, %r416, %r415;
	add.s32 	%r418, %r417, 768;
	mul.wide.u32 	%rd74, %r418, 8;
	add.s64 	%rd75, %rd2, %rd74;
	cvt.u64.u32 	%rd76, %r140;
	atom.global.add.u64 	%rd77, [%rd75], %rd76;
$L__BB12_100:
	add.s32 	%r512, %r512, 4;
$L__BB12_101:
	setp.eq.s32 	%p93, %r5, 0;
	@%p93 bra 	$L__BB12_111;
	setp.eq.s32 	%p94, %r135, 0;
	@%p94 bra 	$L__BB12_108;
	shl.b32 	%r419, %r512, 10;
	add.s32 	%r143, %r6, %r419;
	ld.shared.u32 	%r144, [%r143];
	setp.eq.s32 	%p95, %r144, 0;
	@%p95 bra 	$L__BB12_105;
	cvt.u32.u64 	%r420, %rd5;
	shl.b32 	%r421, %r512, 8;
	add.s32 	%r422, %r421, %r420;
	mul.wide.u32 	%rd78, %r422, 8;
	add.s64 	%rd79, %rd2, %rd78;
	cvt.u64.u32 	%rd80, %r144;
	atom.global.add.u64 	%rd81, [%rd79], %rd80;
$L__BB12_105:
	ld.shared.u32 	%r145, [%r143+1024];
	setp.eq.s32 	%p96, %r145, 0;
	@%p96 bra 	$L__BB12_107;
	cvt.u32.u64 	%r423, %rd5;
	shl.b32 	%r424, %r512, 8;
	add.s32 	%r425, %r424, %r423;
	add.s32 	%r426, %r425, 256;
	mul.wide.u32 	%rd82, %r426, 8;
	add.s64 	%rd83, %rd2, %rd82;
	cvt.u64.u32 	%rd84, %r145;
	atom.global.add.u64 	%rd85, [%rd83], %rd84;
$L__BB12_107:
	add.s32 	%r512, %r512, 2;
$L__BB12_108:
	setp.eq.s32 	%p97, %r17, 0;
	@%p97 bra 	$L__BB12_111;
	shl.b32 	%r427, %r512, 10;
	add.s32 	%r428, %r6, %r427;
	ld.shared.u32 	%r148, [%r428];
	setp.eq.s32 	%p98, %r148, 0;
	@%p98 bra 	$L__BB12_111;
	cvt.u32.u64 	%r429, %rd5;
	shl.b32 	%r430, %r512, 8;
	add.s32 	%r431, %r430, %r429;
	mul.wide.u32 	%rd86, %r431, 8;
	add.s64 	%rd87, %rd2, %rd86;
	cvt.u64.u32 	%rd88, %r148;
	atom.global.add.u64 	%rd89, [%rd87], %rd88;
$L__BB12_111:
	cvt.u32.u64 	%r432, %rd5;
	setp.gt.u32 	%p99, %r432, 127;
	@%p99 bra 	$L__BB12_152;
	setp.lt.u32 	%p100, %r1, 7;
	mov.b32 	%r516, 0;
	@%p100 bra 	$L__BB12_131;
	mov.b32 	%r514, 0;
$L__BB12_114:
	.pragma "nounroll";
	shl.b32 	%r436, %r514, 10;
	add.s32 	%r150, %r6, %r436;
	ld.shared.u32 	%r151, [%r150+512];
	setp.eq.s32 	%p101, %r151, 0;
	shl.b32 	%r437, %r514, 8;
	add.s32 	%r438, %r437, %r432;
	mul.wide.u32 	%rd90, %r438, 8;
	add.s64 	%rd15, %rd2, %rd90;
	@%p101 bra 	$L__BB12_116;
	cvt.u64.u32 	%rd91, %r151;
	atom.global.add.u64 	%rd92, [%rd15+1024], %rd91;
$L__BB12_116:
	ld.shared.u32 	%r152, [%r150+1536];
	setp.eq.s32 	%p102, %r152, 0;
	@%p102 bra 	$L__BB12_118;
	cvt.u64.u32 	%rd93, %r152;
	atom.global.add.u64 	%rd94, [%rd15+3072], %rd93;
$L__BB12_118:
	ld.shared.u32 	%r153, [%r150+2560];
	setp.eq.s32 	%p103, %r153, 0;
	@%p103 bra 	$L__BB12_120;
	cvt.u64.u32 	%rd95, %r153;
	atom.global.add.u64 	%rd96, [%rd15+5120], %rd95;
$L__BB12_120:
	ld.shared.u32 	%r154, [%r150+3584];
	setp.eq.s32 	%p104, %r154, 0;
	@%p104 bra 	$L__BB12_122;
	cvt.u64.u32 	%rd97, %r154;
	atom.global.add.u64 	%rd98, [%rd15+7168], %rd97;
$L__BB12_122:
	ld.shared.u32 	%r155, [%r150+4608];
	setp.eq.s32 	%p105, %r155, 0;
	@%p105 bra 	$L__BB12_124;
	cvt.u64.u32 	%rd99, %r155;
	atom.global.add.u64 	%rd100, [%rd15+9216], %rd99;
$L__BB12_124:
	ld.shared.u32 	%r156, [%r150+5632];
	setp.eq.s32 	%p106, %r156, 0;
	@%p106 bra 	$L__BB12_126;
	cvt.u64.u32 	%rd101, %r156;
	atom.global.add.u64 	%rd102, [%rd15+11264], %rd101;
$L__BB12_126:
	ld.shared.u32 	%r157, [%r150+6656];
	setp.eq.s32 	%p107, %r157, 0;
	@%p107 bra 	$L__BB12_128;
	cvt.u64.u32 	%rd103, %r157;
	atom.global.add.u64 	%rd104, [%rd15+13312], %rd103;
$L__BB12_128:
	ld.shared.u32 	%r158, [%r150+7680];
	setp.eq.s32 	%p108, %r158, 0;
	@%p108 bra 	$L__BB12_130;
	cvt.u64.u32 	%rd105, %r158;
	atom.global.add.u64 	%rd106, [%rd15+15360], %rd105;
$L__BB12_130:
	add.s32 	%r514, %r514, 8;
	setp.ne.s32 	%p109, %r514, %r16;
	mov.u32 	%r516, %r16;
	@%p109 bra 	$L__BB12_114;
$L__BB12_131:
	setp.eq.s32 	%p110, %r3, 0;
	@%p110 bra 	$L__BB12_152;
	setp.lt.u32 	%p111, %r4, 3;
	@%p111 bra 	$L__BB12_142;
	shl.b32 	%r439, %r516, 10;
	add.s32 	%r161, %r6, %r439;
	ld.shared.u32 	%r162, [%r161+512];
	setp.eq.s32 	%p112, %r162, 0;
	@%p112 bra 	$L__BB12_135;
	shl.b32 	%r441, %r516, 8;
	add.s32 	%r442, %r441, %r432;
	mul.wide.u32 	%rd107, %r442, 8;
	add.s64 	%rd108, %rd2, %rd107;
	cvt.u64.u32 	%rd109, %r162;
	atom.global.add.u64 	%rd110, [%rd108+1024], %rd109;
$L__BB12_135:
	ld.shared.u32 	%r163, [%r161+1536];
	setp.eq.s32 	%p113, %r163, 0;
	@%p113 bra 	$L__BB12_137;
	shl.b32 	%r444, %r516, 8;
	add.s32 	%r445, %r444, %r432;
	add.s32 	%r446, %r445, 256;
	mul.wide.u32 	%rd111, %r446, 8;
	add.s64 	%rd112, %rd2, %rd111;
	cvt.u64.u32 	%rd113, %r163;
	atom.global.add.u64 	%rd114, [%rd112+1024], %rd113;
$L__BB12_137:
	ld.shared.u32 	%r164, [%r161+2560];
	setp.eq.s32 	%p114, %r164, 0;
	@%p114 bra 	$L__BB12_139;
	shl.b32 	%r448, %r516, 8;
	add.s32 	%r449, %r448, %r432;
	add.s32 	%r450, %r449, 512;
	mul.wide.u32 	%rd115, %r450, 8;
	add.s64 	%rd116, %rd2, %rd115;
	cvt.u64.u32 	%rd117, %r164;
	atom.global.add.u64 	%rd118, [%rd116+1024], %rd117;
$L__BB12_139:
	ld.shared.u32 	%r165, [%r161+3584];
	setp.eq.s32 	%p115, %r165, 0;
	@%p115 bra 	$L__BB12_141;
	shl.b32 	%r452, %r516, 8;
	add.s32 	%r453, %r452, %r432;
	add.s32 	%r454, %r453, 768;
	mul.wide.u32 	%rd119, %r454, 8;
	add.s64 	%rd120, %rd2, %rd119;
	cvt.u64.u32 	%rd121, %r165;
	atom.global.add.u64 	%rd122, [%rd120+1024], %rd121;
$L__BB12_141:
	add.s32 	%r516, %r516, 4;
$L__BB12_142:
	setp.eq.s32 	%p116, %r5, 0;
	@%p116 bra 	$L__BB12_152;
	setp.eq.s32 	%p117, %r135, 0;
	@%p117 bra 	$L__BB12_149;
	shl.b32 	%r455, %r516, 10;
	add.s32 	%r168, %r6, %r455;
	ld.shared.u32 	%r169, [%r168+512];
	setp.eq.s32 	%p118, %r169, 0;
	@%p118 bra 	$L__BB12_146;
	shl.b32 	%r457, %r516, 8;
	add.s32 	%r458, %r457, %r432;
	mul.wide.u32 	%rd123, %r458, 8;
	add.s64 	%rd124, %rd2, %rd123;
	cvt.u64.u32 	%rd125, %r169;
	atom.global.add.u64 	%rd126, [%rd124+1024], %rd125;
$L__BB12_146:
	ld.shared.u32 	%r170, [%r168+1536];
	setp.eq.s32 	%p119, %r170, 0;
	@%p119 bra 	$L__BB12_148;
	shl.b32 	%r460, %r516, 8;
	add.s32 	%r461, %r460, %r432;
	add.s32 	%r462, %r461, 256;
	mul.wide.u32 	%rd127, %r462, 8;
	add.s64 	%rd128, %rd2, %rd127;
	cvt.u64.u32 	%rd129, %r170;
	atom.global.add.u64 	%rd130, [%rd128+1024], %rd129;
$L__BB12_148:
	add.s32 	%r516, %r516, 2;
$L__BB12_149:
	setp.eq.s32 	%p120, %r17, 0;
	@%p120 bra 	$L__BB12_152;
	shl.b32 	%r463, %r516, 10;
	add.s32 	%r464, %r6, %r463;
	ld.shared.u32 	%r173, [%r464+512];
	setp.eq.s32 	%p121, %r173, 0;
	@%p121 bra 	$L__BB12_152;
	shl.b32 	%r466, %r516, 8;
	add.s32 	%r467, %r466, %r432;
	mul.wide.u32 	%rd131, %r467, 8;
	add.s64 	%rd132, %rd2, %rd131;
	cvt.u64.u32 	%rd133, %r173;
	atom.global.add.u64 	%rd134, [%rd132+1024], %rd133;
$L__BB12_152:
	bar.sync 	0;
	add.s64 	%rd135, %rd135, 1;
	setp.ne.s64 	%p122, %rd135, %rd6;
	@%p122 bra 	$L__BB12_2;
$L__BB12_153:
	ret;

}
	// .globl	_ZN3cub18CUB_300001_SM_10006detail10radix_sort33DeviceRadixSortExclusiveSumKernelINS1_5radix10policy_hubIfNS0_8NullTypeEyE10Policy1000EyEEvPT0_
.visible .entry _ZN3cub18CUB_300001_SM_10006detail10radix_sort33DeviceRadixSortExclusiveSumKernelINS1_5radix10policy_hubIfNS0_8NullTypeEyE10Policy1000EyEEvPT0_(
	.param .u64 .ptr .align 1 _ZN3cub18CUB_300001_SM_10006detail10radix_sort33DeviceRadixSortExclusiveSumKernelINS1_5radix10policy_hubIfNS0_8NullTypeEyE10Policy1000EyEEvPT0__param_0
)
{
	.reg .pred 	%p<4>;
	.reg .b32 	%r<28>;
	.reg .b64 	%rd<54>;
	// demoted variable
	.shared .align 16 .b8 _ZZN3cub18CUB_300001_SM_10006detail10radix_sort33DeviceRadixSortExclusiveSumKernelINS1_5radix10policy_hubIfNS0_8NullTypeEyE10Policy1000EyEEvPT0_E12temp_storage[2336];
	ld.param.u64 	%rd5, [_ZN3cub18CUB_300001_SM_10006detail10radix_sort33DeviceRadixSortExclusiveSumKernelINS1_5radix10policy_hubIfNS0_8NullTypeEyE10Policy1000EyEEvPT0__param_0];
	cvta.to.global.u64 	%rd6, %rd5;
	mov.u32 	%r3, %ctaid.x;
	shl.b32 	%r4, %r3, 8;
	mov.u32 	%r1, %tid.x;
	setp.gt.u32 	%p1, %r1, 255;
	add.s32 	%r5, %r4, %r1;
	mul.wide.s32 	%rd7, %r5, 8;
	add.s64 	%rd1, %rd6, %rd7;
	@%p1 bra 	$L__BB13_2;
	ld.global.u64 	%rd53, [%rd1];
$L__BB13_2:
	shr.u32 	%r6, %r1, 3;
	add.s32 	%r7, %r6, %r1;
	shl.b32 	%r8, %r7, 3;
	mov.u32 	%r9, _ZZN3cub18CUB_300001_SM_10006detail10radix_sort33DeviceRadixSortExclusiveSumKernelINS1_5radix10policy_hubIfNS0_8NullTypeEyE10Policy1000EyEEvPT0_E12temp_storage;
	add.s32 	%r10, %r9, %r8;
	add.s32 	%r2, %r10, 16;
	st.shared.u64 	[%r10+16], %rd53;
	bar.sync 	0;
	setp.gt.u32 	%p2, %r1, 31;
	@%p2 bra 	$L__BB13_4;
	mad.lo.s32 	%r27, %r1, 72, %r9;
	ld.shared.u64 	%rd23, [%r27+16];
	ld.shared.u64 	%rd24, [%r27+24];
	ld.shared.u64 	%rd25, [%r27+32];
	ld.shared.u64 	%rd26, [%r27+40];
	ld.shared.u64 	%rd27, [%r27+48];
	ld.shared.u64 	%rd28, [%r27+56];
	ld.shared.u64 	%rd29, [%r27+64];
	ld.shared.u64 	%rd30, [%r27+72];
	add.s64 	%rd31, %rd24, %rd23;
	add.s64 	%rd32, %rd31, %rd25;
	add.s64 	%rd33, %rd32, %rd26;
	add.s64 	%rd34, %rd33, %rd27;
	add.s64 	%rd35, %rd34, %rd28;
	add.s64 	%rd36, %rd35, %rd29;
	add.s64 	%rd10, %rd36, %rd30;
	mov.b32 	%r11, 1;
	mov.b32 	%r24, 0;
	mov.b32 	%r25, -1;
	// begin inline asm
	{  .reg .u64 r0;  .reg .u32 lo;  .reg .u32 hi;  .reg .pred p;  mov.b64 {lo, hi}, %rd10;  shfl.sync.up.b32 lo|p, lo, %r11, %r24, %r25;  shfl.sync.up.b32 hi|p, hi, %r11, %r24, %r25;  mov.b64 r0, {lo, hi};  @p add.u64 r0, r0, %rd10;  mov.u64 %rd8, r0;}
	// end inline asm
	mov.b32 	%r14, 2;
	// begin inline asm
	{  .reg .u64 r0;  .reg .u32 lo;  .reg .u32 hi;  .reg .pred p;  mov.b64 {lo, hi}, %rd8;  shfl.sync.up.b32 lo|p, lo, %r14, %r24, %r25;  shfl.sync.up.b32 hi|p, hi, %r14, %r24, %r25;  mov.b64 r0, {lo, hi};  @p add.u64 r0, r0, %rd8;  mov.u64 %rd11, r0;}
	// end inline asm
	mov.b32 	%r17, 4;
	// begin inline asm
	{  .reg .u64 r0;  .reg .u32 lo;  .reg .u32 hi;  .reg .pred p;  mov.b64 {lo, hi}, %rd11;  shfl.sync.up.b32 lo|p, lo, %r17, %r24, %r25;  shfl.sync.up.b32 hi|p, hi, %r17, %r24, %r25;  mov.b64 r0, {lo, hi};  @p add.u64 r0, r0, %rd11;  mov.u64 %rd14, r0;}
	// end inline asm
	mov.b32 	%r20, 8;
	// begin inline asm
	{  .reg .u64 r0;  .reg .u32 lo;  .reg .u32 hi;  .reg .pred p;  mov.b64 {lo, hi}, %rd14;  shfl.sync.up.b32 lo|p, lo, %r20, %r24, %r25;  shfl.sync.up.b32 hi|p, hi, %r20, %r24, %r25;  mov.b64 r0, {lo, hi};  @p add.u64 r0, r0, %rd14;  mov.u64 %rd17, r0;}
	// end inline asm
	mov.b32 	%r23, 16;
	// begin inline asm
	{  .reg .u64 r0;  .reg .u32 lo;  .reg .u32 hi;  .reg .pred p;  mov.b64 {lo, hi}, %rd17;  shfl.sync.up.b32 lo|p, lo, %r23, %r24, %r25;  shfl.sync.up.b32 hi|p, hi, %r23, %r24, %r25;  mov.b64 r0, {lo, hi};  @p add.u64 r0, r0, %rd17;  mov.u64 %rd20, r0;}
	// end inline asm
	sub.s64 	%rd37, %rd20, %rd10;
	ld.shared.u64 	%rd38, [%r27+16];
	ld.shared.u64 	%rd39, [%r27+24];
	ld.shared.u64 	%rd40, [%r27+32];
	ld.shared.u64 	%rd41, [%r27+40];
	ld.shared.u64 	%rd42, [%r27+48];
	ld.shared.u64 	%rd43, [%r27+56];
	ld.shared.u64 	%rd44, [%r27+64];
	add.s64 	%rd45, %rd38, %rd37;
	add.s64 	%rd46, %rd39, %rd45;
	add.s64 	%rd47, %rd40, %rd46;
	add.s64 	%rd48, %rd41, %rd47;
	add.s64 	%rd49, %rd42, %rd48;
	add.s64 	%rd50, %rd43, %rd49;
	add.s64 	%rd51, %rd44, %rd50;
	st.shared.u64 	[%r27+16], %rd37;
	st.shared.u64 	[%r27+24], %rd45;
	st.shared.u64 	[%r27+32], %rd46;
	st.shared.u64 	[%r27+40], %rd47;
	st.shared.u64 	[%r27+48], %rd48;
	st.shared.u64 	[%r27+56], %rd49;
	st.shared.u64 	[%r27+64], %rd50;
	st.shared.u64 	[%r27+72], %rd51;
$L__BB13_4:
	setp.gt.u32 	%p3, %r1, 255;
	bar.sync 	0;
	@%p3 bra 	$L__BB13_6;
	ld.shared.u64 	%rd52, [%r2];
	st.global.u64 	[%rd1], %rd52;
$L__BB13_6:
	ret;

}
	// .globl	_ZN3cub18CUB_300001_SM_10006detail10radix_sort29DeviceRadixSortOnesweepKernelINS1_5radix10policy_hubIfNS0_8NullTypeEyE10Policy1000ELNS0_9SortOrderE0EfS6_yiiNS1_21identity_decomposer_tEEEvPT5_SC_PT3_PKSD_PT1_PKSH_PT2_PKSL_T4_iiT6_
.visible .entry _ZN3cub18CUB_300001_SM_10006detail10radix_sort29DeviceRadixSortOnesweepKernelINS1_5radix10policy_hubIfNS0_8NullTypeEyE10Policy1000ELNS0_9SortOrderE0EfS6_yiiNS1_21identity_decomposer_tEEEvPT5_SC_PT3_PKSD_PT1_PKSH_PT2_PKSL_T4_iiT6_(
	.param .u64 .ptr .align 1 _ZN3cub18CUB_300001_SM_10006detail10radix_sort29DeviceRadixSortOnesweepKernelINS1_5radix10policy_hubIfNS0_8NullTypeEyE10Policy1000ELNS0_9SortOrderE0EfS6_yiiNS1_21identity_decomposer_tEEEvPT5_SC_PT3_PKSD_PT1_PKSH_PT2_PKSL_T4_iiT6__param_0,
	.param .u64 .ptr .align 1 _ZN3cub18CUB_300001_SM_10006detail10radix_sort29DeviceRadixSortOnesweepKernelINS1_5radix10policy_hubIfNS0_8NullTypeEyE10Policy1000ELNS0_9SortOrderE0EfS6_yiiNS1_21identity_decomposer_tEEEvPT5_SC_PT3_PKSD_PT1_PKSH_PT2_PKSL_T4_iiT6__param_1,
	.param .u64 .ptr .align 1 _ZN3cub18CUB_300001_SM_10006detail10radix_sort29DeviceRadixSortOnesweepKernelINS1_5radix10policy_hubIfNS0_8NullTypeEyE10Policy1000ELNS0_9SortOrderE0EfS6_yiiNS1_21identity_decomposer_tEEEvPT5_SC_PT3_PKSD_PT1_PKSH_PT2_PKSL_T4_iiT6__param_2,
	.param .u64 .ptr .align 1 _ZN3cub18CUB_300001_SM_10006detail10radix_sort29DeviceRadixSortOnesweepKernelINS1_5radix10policy_hubIfNS0_8NullTypeEyE10Policy1000ELNS0_9SortOrderE0EfS6_yiiNS1_21identity_decomposer_tEEEvPT5_SC_PT3_PKSD_PT1_PKSH_PT2_PKSL_T4_iiT6__param_3,
	.param .u64 .ptr .align 1 _ZN3cub18CUB_300001_SM_10006detail10radix_sort29DeviceRadixSortOnesweepKernelINS1_5radix10policy_hubIfNS0_8NullTypeEyE10Policy1000ELNS0_9SortOrderE0EfS6_yiiNS1_21identity_decomposer_tEEEvPT5_SC_PT3_PKSD_PT1_PKSH_PT2_PKSL_T4_iiT6__param_4,
	.param .u64 .ptr .align 1 _ZN3cub18CUB_300001_SM_10006detail10radix_sort29DeviceRadixSortOnesweepKernelINS1_5radix10policy_hubIfNS0_8NullTypeEyE10Policy1000ELNS0_9SortOrderE0EfS6_yiiNS1_21identity_decomposer_tEEEvPT5_SC_PT3_PKSD_PT1_PKSH_PT2_PKSL_T4_iiT6__param_5,
	.param .u64 .ptr .align 1 _ZN3cub18CUB_300001_SM_10006detail10radix_sort29DeviceRadixSortOnesweepKernelINS1_5radix10policy_hubIfNS0_8NullTypeEyE10Policy1000ELNS0_9SortOrderE0EfS6_yiiNS1_21identity_decomposer_tEEEvPT5_SC_PT3_PKSD_PT1_PKSH_PT2_PKSL_T4_iiT6__param_6,
	.param .u64 .ptr .align 1 _ZN3cub18CUB_300001_SM_10006detail10radix_sort29DeviceRadixSortOnesweepKernelINS1_5radix10policy_hubIfNS0_8NullTypeEyE10Policy1000ELNS0_9SortOrderE0EfS6_yiiNS1_21identity_decomposer_tEEEvPT5_SC_PT3_PKSD_PT1_PKSH_PT2_PKSL_T4_iiT6__param_7,
	.param .u32 _ZN3cub18CUB_300001_SM_10006detail10radix_sort29DeviceRadixSortOnesweepKernelINS1_5radix10policy_hubIfNS0_8NullTypeEyE10Policy1000ELNS0_9SortOrderE0EfS6_yiiNS1_21identity_decomposer_tEEEvPT5_SC_PT3_PKSD_PT1_PKSH_PT2_PKSL_T4_iiT6__param_8,
	.param .u32 _ZN3cub18CUB_300001_SM_10006detail10radix_sort29DeviceRadixSortOnesweepKernelINS1_5radix10policy_hubIfNS0_8NullTypeEyE10Policy1000ELNS0_9SortOrderE0EfS6_yiiNS1_21identity_decomposer_tEEEvPT5_SC_PT3_PKSD_PT1_PKSH_PT2_PKSL_T4_iiT6__param_9,
	.param .u32 _ZN3cub18CUB_300001_SM_10006detail10radix_sort29DeviceRadixSortOnesweepKernelINS1_5radix10policy_hubIfNS0_8NullTypeEyE10Policy1000ELNS0_9SortOrderE0EfS6_yiiNS1_21identity_decomposer_tEEEvPT5_SC_PT3_PKSD_PT1_PKSH_PT2_PKSL_T4_iiT6__param_10,
	.param .align 1 .b8 _ZN3cub18CUB_300001_SM_10006detail10radix_sort29DeviceRadixSortOnesweepKernelINS1_5radix10policy_hubIfNS0_8NullTypeEyE10Policy1000ELNS0_9SortOrderE0EfS6_yiiNS1_21identity_decomposer_tEEEvPT5_SC_PT3_PKSD_PT1_PKSH_PT2_PKSL_T4_iiT6__param_11[1]
)
.maxntid 384
{
	.reg .pred 	%p<281>;
	.reg .b32 	%r<1853>;
	.reg .b64 	%rd<230>;
	// demoted variable
	.shared .align 16 .b8 _ZZN3cub18CUB_300001_SM_10006detail10radix_sort29DeviceRadixSortOnesweepKernelINS1_5radix10policy_hubIfNS0_8NullTypeEyE10Policy1000ELNS0_9SortOrderE0EfS6_yiiNS1_21identity_decomposer_tEEEvPT5_SC_PT3_PKSD_PT1_PKSH_PT2_PKSL_T4_iiT6_E1s[29696];
	ld.param.u64 	%rd20, [_ZN3cub18CUB_300001_SM_10006detail10radix_sort29DeviceRadixSortOnesweepKernelINS1_5radix10policy_hubIfNS0_8NullTypeEyE10Policy1000ELNS0_9SortOrderE0EfS6_yiiNS1_21identity_decomposer_tEEEvPT5_SC_PT3_PKSD_PT1_PKSH_PT2_PKSL_T4_iiT6__param_0];
	ld.param.u64 	%rd21, [_ZN3cub18CUB_300001_SM_10006detail10radix_sort29DeviceRadixSortOnesweepKernelINS1_5radix10policy_hubIfNS0_8NullTypeEyE10Policy1000ELNS0_9SortOrderE0EfS6_yiiNS1_21identity_decomposer_tEEEvPT5_SC_PT3_PKSD_PT1_PKSH_PT2_PKSL_T4_iiT6__param_1];
	ld.param.u64 	%rd24, [_ZN3cub18CUB_300001_SM_10006detail10radix_sort29DeviceRadixSortOnesweepKernelINS1_5radix10policy_hubIfNS0_8NullTypeEyE10Policy1000ELNS0_9SortOrderE0EfS6_yiiNS1_21identity_decomposer_tEEEvPT5_SC_PT3_PKSD_PT1_PKSH_PT2_PKSL_T4_iiT6__param_4];
	ld.param.u64 	%rd25, [_ZN3cub18CUB_300001_SM_10006detail10radix_sort29DeviceRadixSortOnesweepKernelINS1_5radix10policy_hubIfNS0_8NullTypeEyE10Policy1000ELNS0_9SortOrderE0EfS6_yiiNS1_21identity_decomposer_tEEEvPT5_SC_PT3_PKSD_PT1_PKSH_PT2_PKSL_T4_iiT6__param_5];
	ld.param.u32 	%r298, [_ZN3cub18CUB_300001_SM_10006detail10radix_sort29DeviceRadixSortOnesweepKernelINS1_5radix10policy_hubIfNS0_8NullTypeEyE10Policy1000ELNS0_9SortOrderE0EfS6_yiiNS1_21identity_decomposer_tEEEvPT5_SC_PT3_PKSD_PT1_PKSH_PT2_PKSL_T4_iiT6__param_9];
	ld.param.u32 	%r299, [_ZN3cub18CUB_300001_SM_10006detail10radix_sort29DeviceRadixSortOnesweepKernelINS1_5radix10policy_hubIfNS0_8NullTypeEyE10Policy1000ELNS0_9SortOrderE0EfS6_yiiNS1_21identity_decomposer_tEEEvPT5_SC_PT3_PKSD_PT1_PKSH_PT2_PKSL_T4_iiT6__param_10];
	cvta.to.global.u64 	%rd1, %rd24;
	cvta.to.global.u64 	%rd2, %rd20;
	cvta.to.global.u64 	%rd3, %rd25;
	mov.u32 	%r1, %tid.x;
	shr.u32 	%r2, %r1, 5;
	// begin inline asm
	mov.u32 %r300, %laneid;
	// end inline asm
	setp.ne.s32 	%p1, %r1, 0;
	@%p1 bra 	$L__BB14_2;
	cvta.to.global.u64 	%rd26, %rd21;
	atom.global.add.u32 	%r301, [%rd26], 1;
	st.shared.u32 	[_ZZN3cub18CUB_300001_SM_10006detail10radix_sort29DeviceRadixSortOnesweepKernelINS1_5radix10policy_hubIfNS0_8NullTypeEyE10Policy1000ELNS0_9SortOrderE0EfS6_yiiNS1_21identity_decomposer_tEEEvPT5_SC_PT3_PKSD_PT1_PKSH_PT2_PKSL_T4_iiT6_E1s+27648], %r301;
$L__BB14_2:
	ld.param.u32 	%r1757, [_ZN3cub18CUB_300001_SM_10006detail10radix_sort29DeviceRadixSortOnesweepKernelINS1_5radix10policy_hubIfNS0_8NullTypeEyE10Policy1000ELNS0_9SortOrderE0EfS6_yiiNS1_21identity_decomposer_tEEEvPT5_SC_PT3_PKSD_PT1_PKSH_PT2_PKSL_T4_iiT6__param_8];
	bar.sync 	0;
	ld.shared.u32 	%r4, [_ZZN3cub18CUB_300001_SM_10006detail10radix_sort29DeviceRadixSortOnesweepKernelINS1_5radix10policy_hubIfNS0_8NullTypeEyE10Policy1000ELNS0_9SortOrderE0EfS6_yiiNS1_21identity_decomposer_tEEEvPT5_SC_PT3_PKSD_PT1_PKSH_PT2_PKSL_T4_iiT6_E1s+27648];
	mul.lo.s32 	%r302, %r4, 6912;
	add.s32 	%r5, %r302, 6912;
	setp.gt.s32 	%p2, %r5, %r1757;
	cvt.s64.s32 	%rd4, %r302;
	@%p2 bra 	$L__BB14_4;
	and.b32  	%r303, %r1, 31;
	and.b32  	%r304, %r1, 992;
	mul.lo.s32 	%r305, %r304, 18;
	or.b32  	%r306, %r305, %r303;
	cvt.u64.u32 	%rd27, %r306;
	add.s64 	%rd28, %rd27, %rd4;
	shl.b64 	%rd29, %rd28, 2;
	add.s64 	%rd30, %rd3, %rd29;
	ld.global.u32 	%r1782, [%rd30];
	ld.global.u32 	%r1783, [%rd30+128];
	ld.global.u32 	%r1784, [%rd30+256];
	ld.global.u32 	%r1785, [%rd30+384];
	ld.global.u32 	%r1786, [%rd30+512];
	ld.global.u32 	%r1787, [%rd30+640];
	ld.global.u32 	%r1788, [%rd30+768];
	ld.global.u32 	%r1789, [%rd30+896];
	ld.global.u32 	%r1790, [%rd30+1024];
	ld.global.u32 	%r1791, [%rd30+1152];
	ld.global.u32 	%r1792, [%rd30+1280];
	ld.global.u32 	%r1793, [%rd30+1408];
	ld.global.u32 	%r1794, [%rd30+1536];
	ld.global.u32 	%r1795, [%rd30+1664];
	ld.global.u32 	%r1796, [%rd30+1792];
	ld.global.u32 	%r1797, [%rd30+1920];
	ld.global.u32 	%r1798, [%rd30+2048];
	ld.global.u32 	%r1799, [%rd30+2176];
	bra.uni 	$L__BB14_40;
$L__BB14_4:
	ld.param.u32 	%r1758, [_ZN3cub18CUB_300001_SM_10006detail10radix_sort29DeviceRadixSortOnesweepKernelINS1_5radix10policy_hubIfNS0_8NullTypeEyE10Policy1000ELNS0_9SortOrderE0EfS6_yiiNS1_21identity_decomposer_tEEEvPT5_SC_PT3_PKSD_PT1_PKSH_PT2_PKSL_T4_iiT6__param_8];
	cvt.u32.u64 	%r308, %rd4;
	sub.s32 	%r24, %r1758, %r308;
	and.b32  	%r309, %r1, 31;
	and.b32  	%r310, %r1, 992;
	mul.lo.s32 	%r311, %r310, 18;
	or.b32  	%r25, %r311, %r309;
	setp.ge.s32 	%p3, %r25, %r24;
	cvt.u64.u32 	%rd31, %r25;
	add.s64 	%rd32, %rd31, %rd4;
	shl.b64 	%rd33, %rd32, 2;
	add.s64 	%rd5, %rd3, %rd33;
	mov.b32 	%r1782, 2147483647;
	@%p3 bra 	$L__BB14_6;
	ld.global.u32 	%r1782, [%rd5];
$L__BB14_6:
	add.s32 	%r313, %r25, 32;
	setp.ge.s32 	%p4, %r313, %r24;
	mov.b32 	%r1783, 2147483647;
	@%p4 bra 	$L__BB14_8;
	ld.global.u32 	%r1783, [%rd5+128];
$L__BB14_8:
	add.s32 	%r315, %r25, 64;
	setp.ge.s32 	%p5, %r315, %r24;
	mov.b32 	%r1784, 2147483647;
	@%p5 bra 	$L__BB14_10;
	ld.global.u32 	%r1784, [%rd5+256];
$L__BB14_10:
	add.s32 	%r317, %r25, 96;
	setp.ge.s32 	%p6, %r317, %r24;
	mov.b32 	%r1785, 2147483647;
	@%p6 bra 	$L__BB14_12;
	ld.global.u32 	%r1785, [%rd5+384];
$L__BB14_12:
	add.s32 	%r319, %r25, 128;
	setp.ge.s32 	%p7, %r319, %r24;
	mov.b32 	%r1786, 2147483647;
	@%p7 bra 	$L__BB14_14;
	ld.global.u32 	%r1786, [%rd5+512];
$L__BB14_14:
	add.s32 	%r321, %r25, 160;
	setp.ge.s32 	%p8, %r321, %r24;
	mov.b32 	%r1787, 2147483647;
	@%p8 bra 	$L__BB14_16;
	ld.global.u32 	%r1787, [%rd5+640];
$L__BB14_16:
	add.s32 	%r323, %r25, 192;
	setp.ge.s32 	%p9, %r323, %r24;
	mov.b32 	%r1788, 2147483647;
	@%p9 bra 	$L__BB14_18;
	ld.global.u32 	%r1788, [%rd5+768];
$L__BB14_18:
	add.s32 	%r325, %r25, 224;
	setp.ge.s32 	%p10, %r325, %r24;
	mov.b32 	%r1789, 2147483647;
	@%p10 bra 	$L__BB14_20;
	ld.global.u32 	%r1789, [%rd5+896];
$L__BB14_20:
	add.s32 	%r327, %r25, 256;
	setp.ge.s32 	%p11, %r327, %r24;
	mov.b32 	%r1790, 2147483647;
	@%p11 bra 	$L__BB14_22;
	ld.global.u32 	%r1790, [%rd5+1024];
$L__BB14_22:
	add.s32 	%r329, %r25, 288;
	setp.ge.s32 	%p12, %r329, %r24;
	mov.b32 	%r1791, 2147483647;
	@%p12 bra 	$L__BB14_24;
	ld.global.u32 	%r1791, [%rd5+1152];
$L__BB14_24:
	add.s32 	%r331, %r25, 320;
	setp.ge.s32 	%p13, %r331, %r24;
	mov.b32 	%r1792, 2147483647;
	@%p13 bra 	$L__BB14_26;
	ld.global.u32 	%r1792, [%rd5+1280];
$L__BB14_26:
	add.s32 	%r333, %r25, 352;
	setp.ge.s32 	%p14, %r333, %r24;
	mov.b32 	%r1793, 2147483647;
	@%p14 bra 	$L__BB14_28;
	ld.global.u32 	%r1793, [%rd5+1408];
$L__BB14_28:
	add.s32 	%r335, %r25, 384;
	setp.ge.s32 	%p15, %r335, %r24;
	mov.b32 	%r1794, 2147483647;
	@%p15 bra 	$L__BB14_30;
	ld.global.u32 	%r1794, [%rd5+1536];
$L__BB14_30:
	add.s32 	%r337, %r25, 416;
	setp.ge.s32 	%p16, %r337, %r24;
	mov.b32 	%r1795, 2147483647;
	@%p16 bra 	$L__BB14_32;
	ld.global.u32 	%r1795, [%rd5+1664];
$L__BB14_32:
	add.s32 	%r339, %r25, 448;
	setp.ge.s32 	%p17, %r339, %r24;
	mov.b32 	%r1796, 2147483647;
	@%p17 bra 	$L__BB14_34;
	ld.global.u32 	%r1796, [%rd5+1792];
$L__BB14_34:
	add.s32 	%r341, %r25, 480;
	setp.ge.s32 	%p18, %r341, %r24;
	mov.b32 	%r1797, 2147483647;
	@%p18 bra 	$L__BB14_36;
	ld.global.u32 	%r1797, [%rd5+1920];
$L__BB14_36:
	add.s32 	%r343, %r25, 512;
	setp.ge.s32 	%p19, %r343, %r24;
	mov.b32 	%r1798, 2147483647;
	@%p19 bra 	$L__BB14_38;
	ld.global.u32 	%r1798, [%rd5+2048];
$L__BB14_38:
	add.s32 	%r345, %r25, 544;
	setp.ge.s32 	%p20, %r345, %r24;
	mov.b32 	%r1799, 2147483647;
	@%p20 bra 	$L__BB14_40;
	ld.global.u32 	%r1799, [%rd5+2176];
$L__BB14_40:
	setp.gt.s32 	%p21, %r1782, -1;
	selp.b32 	%r346, -2147483648, -1, %p21;
	xor.b32  	%r1813, %r346, %r1782;
	setp.gt.s32 	%p22, %r1783, -1;
	selp.b32 	%r347, -2147483648, -1, %p22;
	xor.b32  	%r1814, %r347, %r1783;
	setp.gt.s32 	%p23, %r1784, -1;
	selp.b32 	%r348, -2147483648, -1, %p23;
	xor.b32  	%r1815, %r348, %r1784;
	setp.gt.s32 	%p24, %r1785, -1;
	selp.b32 	%r349, -2147483648, -1, %p24;
	xor.b32  	%r1816, %r349, %r1785;
	setp.gt.s32 	%p25, %r1786, -1;
	selp.b32 	%r350, -2147483648, -1, %p25;
	xor.b32  	%r1817, %r350, %r1786;
	setp.gt.s32 	%p26, %r1787, -1;
	selp.b32 	%r351, -2147483648, -1, %p26;
	xor.b32  	%r1818, %r351, %r1787;
	setp.gt.s32 	%p27, %r1788, -1;
	selp.b32 	%r352, -2147483648, -1, %p27;
	xor.b32  	%r1819, %r352, %r1788;
	setp.gt.s32 	%p28, %r1789, -1;
	selp.b32 	%r353, -2147483648, -1, %p28;
	xor.b32  	%r1820, %r353, %r1789;
	setp.gt.s32 	%p29, %r1790, -1;
	selp.b32 	%r354, -2147483648, -1, %p29;
	xor.b32  	%r1821, %r354, %r1790;
	setp.gt.s32 	%p30, %r1791, -1;
	selp.b32 	%r355, -2147483648, -1, %p30;
	xor.b32  	%r1822, %r355, %r1791;
	setp.gt.s32 	%p31, %r1792, -1;
	selp.b32 	%r356, -2147483648, -1, %p31;
	xor.b32  	%r1823, %r356, %r1792;
	setp.gt.s32 	%p32, %r1793, -1;
	selp.b32 	%r357, -2147483648, -1, %p32;
	xor.b32  	%r1824, %r357, %r1793;
	setp.gt.s32 	%p33, %r1794, -1;
	selp.b32 	%r358, -2147483648, -1, %p33;
	xor.b32  	%r1825, %r358, %r1794;
	setp.gt.s32 	%p34, %r1795, -1;
	selp.b32 	%r359, -2147483648, -1, %p34;
	xor.b32  	%r1826, %r359, %r1795;
	setp.gt.s32 	%p35, %r1796, -1;
	selp.b32 	%r360, -2147483648, -1, %p35;
	xor.b32  	%r1827, %r360, %r1796;
	setp.gt.s32 	%p36, %r1797, -1;
	selp.b32 	%r361, -2147483648, -1, %p36;
	xor.b32  	%r1828, %r361, %r1797;
	setp.gt.s32 	%p37, %r1798, -1;
	selp.b32 	%r362, -2147483648, -1, %p37;
	xor.b32  	%r1829, %r362, %r1798;
	setp.gt.s32 	%p38, %r1799, -1;
	selp.b32 	%r363, -2147483648, -1, %p38;
	xor.b32  	%r1830, %r363, %r1799;
	mov.b32 	%r364, -1;
	shl.b32 	%r365, %r364, %r299;
	not.b32 	%r97, %r365;
	shl.b32 	%r366, %r2, 10;
	mov.u32 	%r367, _ZZN3cub18CUB_300001_SM_10006detail10radix_sort29DeviceRadixSortOnesweepKernelINS1_5radix10policy_hubIfNS0_8NullTypeEyE10Policy1000ELNS0_9SortOrderE0EfS6_yiiNS1_21identity_decomposer_tEEEvPT5_SC_PT3_PKSD_PT1_PKSH_PT2_PKSL_T4_iiT6_E1s;
	add.s32 	%r98, %r367, %r366;
	setp.gt.s32 	%p39, %r300, 255;
	@%p39 bra 	$L__BB14_53;
	max.s32 	%r368, %r300, 224;
	sub.s32 	%r369, %r368, %r300;
	add.s32 	%r370, %r369, 31;
	shr.u32 	%r371, %r370, 5;
	add.s32 	%r99, %r371, 1;
	and.b32  	%r100, %r99, 15;
	setp.lt.u32 	%p40, %r370, 480;
	mov.u32 	%r1803, %r300;
	@%p40 bra 	$L__BB14_44;
	and.b32  	%r372, %r99, 268435440;
	neg.s32 	%r1801, %r372;
	shl.b32 	%r374, %r300, 2;
	add.s32 	%r375, %r366, %r374;
	add.s32 	%r377, %r375, %r367;
	add.s32 	%r1800, %r377, 1024;
	mov.u32 	%r1803, %r300;
$L__BB14_43:
	.pragma "nounroll";
	mov.b32 	%r378, 0;
	st.shared.u32 	[%r1800+-1024], %r378;
	st.shared.u32 	[%r1800+-896], %r378;
	st.shared.u32 	[%r1800+-768], %r378;
	st.shared.u32 	[%r1800+-640], %r378;
	st.shared.u32 	[%r1800+-512], %r378;
	st.shared.u32 	[%r1800+-384], %r378;
	st.shared.u32 	[%r1800+-256], %r378;
	st.shared.u32 	[%r1800+-128], %r378;
	st.shared.u32 	[%r1800], %r378;
	st.shared.u32 	[%r1800+128], %r378;
	st.shared.u32 	[%r1800+256], %r378;
	st.shared.u32 	[%r1800+384], %r378;
	st.shared.u32 	[%r1800+512], %r378;
	st.shared.u32 	[%r1800+640], %r378;
	st.shared.u32 	[%r1800+768], %r378;
	st.shared.u32 	[%r1800+896], %r378;
	add.s32 	%r1803, %r1803, 512;
	add.s32 	%r1801, %r1801, 16;
	add.s32 	%r1800, %r1800, 2048;
	setp.ne.s32 	%p41, %r1801, 0;
	@%p41 bra 	$L__BB14_43;
$L__BB14_44:
	setp.eq.s32 	%p42, %r100, 0;
	@%p42 bra 	$L__BB14_53;
	and.b32  	%r110, %r99, 7;
	setp.lt.u32 	%p43, %r100, 8;
	@%p43 bra 	$L__BB14_47;
	shl.b32 	%r379, %r1803, 2;
	add.s32 	%r380, %r98, %r379;
	mov.b32 	%r381, 0;
	st.shared.u32 	[%r380], %r381;
	st.shared.u32 	[%r380+128], %r381;
	st.shared.u32 	[%r380+256], %r381;
	st.shared.u32 	[%r380+384], %r381;
	st.shared.u32 	[%r380+512], %r381;
	st.shared.u32 	[%r380+640], %r381;
	st.shared.u32 	[%r380+768], %r381;
	st.shared.u32 	[%r380+896], %r381;
	add.s32 	%r1803, %r1803, 256;
$L__BB14_47:
	setp.eq.s32 	%p44, %r110, 0;
	@%p44 bra 	$L__BB14_53;
	and.b32  	%r113, %r99, 3;
	setp.lt.u32 	%p45, %r110, 4;
	@%p45 bra 	$L__BB14_50;
	shl.b32 	%r382, %r1803, 2;
	add.s32 	%r383, %r98, %r382;
	mov.b32 	%r384, 0;
	st.shared.u32 	[%r383], %r384;
	st.shared.u32 	[%r383+128], %r384;
	st.shared.u32 	[%r383+256], %r384;
	st.shared.u32 	[%r383+384], %r384;
	add.s32 	%r1803, %r1803, 128;
$L__BB14_50:
	setp.eq.s32 	%p46, %r113, 0;
	@%p46 bra 	$L__BB14_53;
	shl.b32 	%r386, %r1803, 2;
	add.s32 	%r387, %r366, %r386;
	add.s32 	%r1807, %r367, %r387;
	neg.s32 	%r1806, %r113;
$L__BB14_52:
	.pragma "nounroll";
	mov.b32 	%r389, 0;
	st.shared.u32 	[%r1807], %r389;
	add.s32 	%r1807, %r1807, 128;
	add.s32 	%r1806, %r1806, 1;
	setp.ne.s32 	%p47, %r1806, 0;
	@%p47 bra 	$L__BB14_52;
$L__BB14_53:
	bar.warp.sync 	-1;
	setp.eq.s32 	%p48, %r1813, 2147483647;
	selp.b32 	%r391, -2147483648, %r1813, %p48;
	shr.u32 	%r392, %r391, %r298;
	and.b32  	%r122, %r392, %r97;
	shl.b32 	%r393, %r122, 2;
	add.s32 	%r394, %r98, %r393;
	atom.shared.add.u32 	%r395, [%r394], 1;
	setp.eq.s32 	%p49, %r1814, 2147483647;
	selp.b32 	%r396, -2147483648, %r1814, %p49;
	shr.u32 	%r397, %r396, %r298;
	and.b32  	%r398, %r397, %r97;
	shl.b32 	%r399, %r398, 2;
	add.s32 	%r400, %r98, %r399;
	atom.shared.add.u32 	%r401, [%r400], 1;
	setp.eq.s32 	%p50, %r1815, 2147483647;
	selp.b32 	%r402, -2147483648, %r1815, %p50;
	shr.u32 	%r403, %r402, %r298;
	and.b32  	%r404, %r403, %r97;
	shl.b32 	%r405, %r404, 2;
	add.s32 	%r406, %r98, %r405;
	atom.shared.add.u32 	%r407, [%r406], 1;
	setp.eq.s32 	%p51, %r1816, 2147483647;
	selp.b32 	%r408, -2147483648, %r1816, %p51;
	shr.u32 	%r409, %r408, %r298;
	and.b32  	%r410, %r409, %r97;
	shl.b32 	%r411, %r410, 2;
	add.s32 	%r412, %r98, %r411;
	atom.shared.add.u32 	%r413, [%r412], 1;
	setp.eq.s32 	%p52, %r1817, 2147483647;
	selp.b32 	%r414, -2147483648, %r1817, %p52;
	shr.u32 	%r415, %r414, %r298;
	and.b32  	%r416, %r415, %r97;
	shl.b32 	%r417, %r416, 2;
	add.s32 	%r418, %r98, %r417;
	atom.shared.add.u32 	%r419, [%r418], 1;
	setp.eq.s32 	%p53, %r1818, 2147483647;
	selp.b32 	%r420, -2147483648, %r1818, %p53;
	shr.u32 	%r421, %r420, %r298;
	and.b32  	%r422, %r421, %r97;
	shl.b32 	%r423, %r422, 2;
	add.s32 	%r424, %r98, %r423;
	atom.shared.add.u32 	%r425, [%r424], 1;
	setp.eq.s32 	%p54, %r1819, 2147483647;
	selp.b32 	%r426, -2147483648, %r1819, %p54;
	shr.u32 	%r427, %r426, %r298;
	and.b32  	%r428, %r427, %r97;
	shl.b32 	%r429, %r428, 2;
	add.s32 	%r430, %r98, %r429;
	atom.shared.add.u32 	%r431, [%r430], 1;
	setp.eq.s32 	%p55, %r1820, 2147483647;
	selp.b32 	%r432, -2147483648, %r1820, %p55;
	shr.u32 	%r433, %r432, %r298;
	and.b32  	%r434, %r433, %r97;
	shl.b32 	%r435, %r434, 2;
	add.s32 	%r436, %r98, %r435;
	atom.shared.add.u32 	%r437, [%r436], 1;
	setp.eq.s32 	%p56, %r1821, 2147483647;
	selp.b32 	%r438, -2147483648, %r1821, %p56;
	shr.u32 	%r439, %r438, %r298;
	and.b32  	%r440, %r439, %r97;
	shl.b32 	%r441, %r440, 2;
	add.s32 	%r442, %r98, %r441;
	atom.shared.add.u32 	%r443, [%r442], 1;
	setp.eq.s32 	%p57, %r1822, 2147483647;
	selp.b32 	%r444, -2147483648, %r1822, %p57;
	shr.u32 	%r445, %r444, %r298;
	and.b32  	%r446, %r445, %r97;
	shl.b32 	%r447, %r446, 2;
	add.s32 	%r448, %r98, %r447;
	atom.shared.add.u32 	%r449, [%r448], 1;
	setp.eq.s32 	%p58, %r1823, 2147483647;
	selp.b32 	%r450, -2147483648, %r1823, %p58;
	shr.u32 	%r451, %r450, %r298;
	and.b32  	%r452, %r451, %r97;
	shl.b32 	%r453, %r452, 2;
	add.s32 	%r454, %r98, %r453;
	atom.shared.add.u32 	%r455, [%r454], 1;
	setp.eq.s32 	%p59, %r1824, 2147483647;
	selp.b32 	%r456, -2147483648, %r1824, %p59;
	shr.u32 	%r457, %r456, %r298;
	and.b32  	%r458, %r457, %r97;
	shl.b32 	%r459, %r458, 2;
	add.s32 	%r460, %r98, %r459;
	atom.shared.add.u32 	%r461, [%r460], 1;
	setp.eq.s32 	%p60, %r1825, 2147483647;
	selp.b32 	%r462, -2147483648, %r1825, %p60;
	shr.u32 	%r463, %r462, %r298;
	and.b32  	%r464, %r463, %r97;
	shl.b32 	%r465, %r464, 2;
	add.s32 	%r466, %r98, %r465;
	atom.shared.add.u32 	%r467, [%r466], 1;
	setp.eq.s32 	%p61, %r1826, 2147483647;
	selp.b32 	%r468, -2147483648, %r1826, %p61;
	shr.u32 	%r469, %r468, %r298;
	and.b32  	%r470, %r469, %r97;
	shl.b32 	%r471, %r470, 2;
	add.s32 	%r472, %r98, %r471;
	atom.shared.add.u32 	%r473, [%r472], 1;
	setp.eq.s32 	%p62, %r1827, 2147483647;
	selp.b32 	%r474, -2147483648, %r1827, %p62;
	shr.u32 	%r475, %r474, %r298;
	and.b32  	%r476, %r475, %r97;
	shl.b32 	%r477, %r476, 2;
	add.s32 	%r478, %r98, %r477;
	atom.shared.add.u32 	%r479, [%r478], 1;
	setp.eq.s32 	%p63, %r1828, 2147483647;
	selp.b32 	%r480, -2147483648, %r1828, %p63;
	shr.u32 	%r481, %r480, %r298;
	and.b32  	%r482, %r481, %r97;
	shl.b32 	%r483, %r482, 2;
	add.s32 	%r484, %r98, %r483;
	atom.shared.add.u32 	%r485, [%r484], 1;
	setp.eq.s32 	%p64, %r1829, 2147483647;
	selp.b32 	%r486, -2147483648, %r1829, %p64;
	shr.u32 	%r487, %r486, %r298;
	and.b32  	%r488, %r487, %r97;
	shl.b32 	%r489, %r488, 2;
	add.s32 	%r490, %r98, %r489;
	atom.shared.add.u32 	%r491, [%r490], 1;
	setp.eq.s32 	%p65, %r1830, 2147483647;
	selp.b32 	%r492, -2147483648, %r1830, %p65;
	shr.u32 	%r493, %r492, %r298;
	and.b32  	%r494, %r493, %r97;
	shl.b32 	%r495, %r494, 2;
	add.s32 	%r496, %r98, %r495;
	atom.shared.add.u32 	%r497, [%r496], 1;
	bar.sync 	0;
	setp.gt.u32 	%p66, %r1, 255;
	shl.b32 	%r498, %r1, 2;
	mov.u32 	%r499, _ZZN3cub18CUB_300001_SM_10006detail10radix_sort29DeviceRadixSortOnesweepKernelINS1_5radix10policy_hubIfNS0_8NullTypeEyE10Policy1000ELNS0_9SortOrderE0EfS6_yiiNS1_21identity_decomposer_tEEEvPT5_SC_PT3_PKSD_PT1_PKSH_PT2_PKSL_T4_iiT6_E1s;
	add.s32 	%r123, %r499, %r498;
	mov.b32 	%r1808, 0;
	@%p66 bra 	$L__BB14_55;
	ld.shared.u32 	%r500, [%r123];
	mov.b32 	%r501, 0;
	st.shared.u32 	[%r123], %r501;
	ld.shared.u32 	%r502, [%r123+1024];
	st.shared.u32 	[%r123+1024], %r500;
	add.s32 	%r503, %r502, %r500;
	ld.shared.u32 	%r504, [%r123+2048];
	st.shared.u32 	[%r123+2048], %r503;
	add.s32 	%r505, %r504, %r503;
	ld.shared.u32 	%r506, [%r123+3072];
	st.shared.u32 	[%r123+3072], %r505;
	add.s32 	%r507, %r506, %r505;
	ld.shared.u32 	%r508, [%r123+4096];
	st.shared.u32 	[%r123+4096], %r507;
	add.s32 	%r509, %r508, %r507;
	ld.shared.u32 	%r510, [%r123+5120];
	st.shared.u32 	[%r123+5120], %r509;
	add.s32 	%r511, %r510, %r509;
	ld.shared.u32 	%r512, [%r123+6144];
	st.shared.u32 	[%r123+6144], %r511;
	add.s32 	%r513, %r512, %r511;
	ld.shared.u32 	%r514, [%r123+7168];
	st.shared.u32 	[%r123+7168], %r513;
	add.s32 	%r515, %r514, %r513;
	ld.shared.u32 	%r516, [%r123+8192];
	st.shared.u32 	[%r123+8192], %r515;
	add.s32 	%r517, %r516, %r515;
	ld.shared.u32 	%r518, [%r123+9216];
	st.shared.u32 	[%r123+9216], %r517;
	add.s32 	%r519, %r518, %r517;
	ld.shared.u32 	%r520, [%r123+10240];
	st.shared.u32 	[%r123+10240], %r519;
	add.s32 	%r521, %r520, %r519;
	ld.shared.u32 	%r522, [%r123+11264];
	st.shared.u32 	[%r123+11264], %r521;
	add.s32 	%r1808, %r522, %r521;
$L__BB14_55:
	shl.b32 	%r523, %r4, 8;
	add.s32 	%r524, %r523, %r1;
	mul.wide.s32 	%rd34, %r524, 4;
	add.s64 	%rd6, %rd2, %rd34;
	@%p66 bra 	$L__BB14_57;
	or.b32  	%r525, %r1808, 1073741824;
	st.volatile.global.u32 	[%rd6], %r525;
$L__BB14_57:
	ld.param.u64 	%rd226, [_ZN3cub18CUB_300001_SM_10006detail10radix_sort29DeviceRadixSortOnesweepKernelINS1_5radix10policy_hubIfNS0_8NullTypeEyE10Policy1000ELNS0_9SortOrderE0EfS6_yiiNS1_21identity_decomposer_tEEEvPT5_SC_PT3_PKSD_PT1_PKSH_PT2_PKSL_T4_iiT6__param_3];
	setp.lt.u32 	%p68, %r1, 256;
	setp.eq.s32 	%p69, %r1808, 6912;
	and.pred  	%p70, %p68, %p69;
	selp.u32 	%r526, 1, 0, %p70;
	{ 
	.reg .pred 	%p1; 
	.reg .pred 	%p2; 
	setp.ne.u32 	%p1, %r526, 0; 
	bar.red.or.pred 	%p2, 0, %p1; 
	selp.u32 	%r527, 1, 0, %p2; 
	}
	setp.eq.s32 	%p71, %r527, 0;
	cvt.u64.u32 	%rd7, %r1;
	cvta.to.global.u64 	%rd35, %rd226;
	mul.wide.u32 	%rd36, %r1, 8;
	add.s64 	%rd8, %rd35, %rd36;
	@%p71 bra 	$L__BB14_107;
	setp.gt.u32 	%p73, %r1, %r122;
	selp.b32 	%r126, 6912, 0, %p73;
	shl.b32 	%r528, %r1, 3;
	mov.u32 	%r529, _ZZN3cub18CUB_300001_SM_10006detail10radix_sort29DeviceRadixSortOnesweepKernelINS1_5radix10policy_hubIfNS0_8NullTypeEyE10Policy1000ELNS0_9SortOrderE0EfS6_yiiNS1_21identity_decomposer_tEEEvPT5_SC_PT3_PKSD_PT1_PKSH_PT2_PKSL_T4_iiT6_E1s;
	add.s32 	%r530, %r529, %r528;
	add.s32 	%r127, %r530, 27648;
	@%p66 bra 	$L__BB14_66;
	ld.global.u64 	%rd37, [%rd8];
	cvt.u64.u32 	%rd38, %r126;
	sub.s64 	%rd228, %rd37, %rd38;
	st.shared.u64 	[%r127], %rd228;
	setp.lt.s32 	%p74, %r4, 1;
	mov.u32 	%r1812, %r1808;
	@%p74 bra 	$L__BB14_65;
	mov.b32 	%r1810, -1;
	mov.u32 	%r1809, %r4;
	mov.u32 	%r1812, %r1808;
$L__BB14_61:
	add.s32 	%r131, %r1809, -1;
	shl.b32 	%r532, %r131, 8;
	add.s32 	%r533, %r532, %r1;
	mul.wide.s32 	%rd39, %r533, 4;
	add.s64 	%rd10, %rd2, %rd39;
$L__BB14_62:
	membar.cta;
	ld.volatile.global.u32 	%r132, [%rd10];
	setp.eq.s32 	%p75, %r132, 0;
	@%p75 bra 	$L__BB14_62;
	and.b32  	%r534, %r132, 1073741823;
	add.s32 	%r1812, %r534, %r1812;
	setp.gt.s32 	%p76, %r132, -1;
	vote.sync.ballot.b32 	%r1810, %p76, %r1810;
	setp.gt.u32 	%p78, %r1809, 1;
	and.pred  	%p79, %p76, %p78;
	mov.u32 	%r1809, %r131;
	@%p79 bra 	$L__BB14_61;
	ld.shared.u64 	%rd228, [%r127];
$L__BB14_65:
	or.b32  	%r535, %r1812, -2147483648;
	st.volatile.global.u32 	[%rd6], %r535;
	sub.s32 	%r536, %r1812, %r1808;
	cvt.s64.s32 	%rd40, %r536;
	add.s64 	%rd41, %rd228, %rd40;
	st.shared.u64 	[%r127], %rd41;
$L__BB14_66:
	ld.param.u32 	%r1759, [_ZN3cub18CUB_300001_SM_10006detail10radix_sort29DeviceRadixSortOnesweepKernelINS1_5radix10policy_hubIfNS0_8NullTypeEyE10Policy1000ELNS0_9SortOrderE0EfS6_yiiNS1_21identity_decomposer_tEEEvPT5_SC_PT3_PKSD_PT1_PKSH_PT2_PKSL_T4_iiT6__param_8];
	ld.param.u64 	%rd222, [_ZN3cub18CUB_300001_SM_10006detail10radix_sort29DeviceRadixSortOnesweepKernelINS1_5radix10policy_hubIfNS0_8NullTypeEyE10Policy1000ELNS0_9SortOrderE0EfS6_yiiNS1_21identity_decomposer_tEEEvPT5_SC_PT3_PKSD_PT1_PKSH_PT2_PKSL_T4_iiT6__param_2];
	setp.lt.s32 	%p81, %r5, %r1759;
	setp.eq.s64 	%p82, %rd222, 0;
	or.pred  	%p83, %p82, %p81;
	or.pred  	%p84, %p66, %p83;
	@%p84 bra 	$L__BB14_68;
	ld.param.u64 	%rd223, [_ZN3cub18CUB_300001_SM_10006detail10radix_sort29DeviceRadixSortOnesweepKernelINS1_5radix10policy_hubIfNS0_8NullTypeEyE10Policy1000ELNS0_9SortOrderE0EfS6_yiiNS1_21identity_decomposer_tEEEvPT5_SC_PT3_PKSD_PT1_PKSH_PT2_PKSL_T4_iiT6__param_2];
	ld.shared.u64 	%rd42, [%r127];
	cvt.u64.u32 	%rd43, %r126;
	cvt.s64.s32 	%rd44, %r1808;
	add.s64 	%rd45, %rd43, %rd44;
	add.s64 	%rd46, %rd45, %rd42;
	cvta.to.global.u64 	%rd47, %rd223;
	shl.b64 	%rd48, %rd7, 3;
	add.s64 	%rd49, %rd47, %rd48;
	st.global.u64 	[%rd49], %rd46;
$L__BB14_68:
	ld.param.u32 	%r1760, [_ZN3cub18CUB_300001_SM_10006detail10radix_sort29DeviceRadixSortOnesweepKernelINS1_5radix10policy_hubIfNS0_8NullTypeEyE10Policy1000ELNS0_9SortOrderE0EfS6_yiiNS1_21identity_decomposer_tEEEvPT5_SC_PT3_PKSD_PT1_PKSH_PT2_PKSL_T4_iiT6__param_8];
	setp.gt.s32 	%p85, %r5, %r1760;
	bar.sync 	0;
	shl.b32 	%r537, %r122, 3;
	mov.u32 	%r538, _ZZN3cub18CUB_300001_SM_10006detail10radix_sort29DeviceRadixSortOnesweepKernelINS1_5radix10policy_hubIfNS0_8NullTypeEyE10Policy1000ELNS0_9SortOrderE0EfS6_yiiNS1_21identity_decomposer_tEEEvPT5_SC_PT3_PKSD_PT1_PKSH_PT2_PKSL_T4_iiT6_E1s;
	add.s32 	%r539, %r538, %r537;
	ld.shared.u64 	%rd13, [%r539+27648];
	setp.gt.s32 	%p86, %r1813, -1;
	selp.b32 	%r540, -1, -2147483648, %p86;
	xor.b32  	%r1813, %r540, %r1813;
	setp.gt.s32 	%p87, %r1814, -1;
	selp.b32 	%r541, -1, -2147483648, %p87;
	xor.b32  	%r1814, %r541, %r1814;
	setp.gt.s32 	%p88, %r1815, -1;
	selp.b32 	%r542, -1, -2147483648, %p88;
	xor.b32  	%r1815, %r542, %r1815;
	setp.gt.s32 	%p89, %r1816, -1;
	selp.b32 	%r543, -1, -2147483648, %p89;
	xor.b32  	%r1816, %r543, %r1816;
	setp.gt.s32 	%p90, %r1817, -1;
	selp.b32 	%r544, -1, -2147483648, %p90;
	xor.b32  	%r1817, %r544, %r1817;
	setp.gt.s32 	%p91, %r1818, -1;
	selp.b32 	%r545, -1, -2147483648, %p91;
	xor.b32  	%r1818, %r545, %r1818;
	setp.gt.s32 	%p92, %r1819, -1;
	selp.b32 	%r546, -1, -2147483648, %p92;
	xor.b32  	%r1819, %r546, %r1819;
	setp.gt.s32 	%p93, %r1820, -1;
	selp.b32 	%r547, -1, -2147483648, %p93;
	xor.b32  	%r1820, %r547, %r1820;
	setp.gt.s32 	%p94, %r1821, -1;
	selp.b32 	%r548, -1, -2147483648, %p94;
	xor.b32  	%r1821, %r548, %r1821;
	setp.gt.s32 	%p95, %r1822, -1;
	selp.b32 	%r549, -1, -2147483648, %p95;
	xor.b32  	%r1822, %r549, %r1822;
	setp.gt.s32 	%p96, %r1823, -1;
	selp.b32 	%r550, -1, -2147483648, %p96;
	xor.b32  	%r1823, %r550, %r1823;
	setp.gt.s32 	%p97, %r1824, -1;
	selp.b32 	%r551, -1, -2147483648, %p97;
	xor.b32  	%r1824, %r551, %r1824;
	setp.gt.s32 	%p98, %r1825, -1;
	selp.b32 	%r552, -1, -2147483648, %p98;
	xor.b32  	%r1825, %r552, %r1825;
	setp.gt.s32 	%p99, %r1826, -1;
	selp.b32 	%r553, -1, -2147483648, %p99;
	xor.b32  	%r1826, %r553, %r1826;
	setp.gt.s32 	%p100, %r1827, -1;
	selp.b32 	%r554, -1, -2147483648, %p100;
	xor.b32  	%r1827, %r554, %r1827;
	setp.gt.s32 	%p101, %r1828, -1;
	selp.b32 	%r555, -1, -2147483648, %p101;
	xor.b32  	%r1828, %r555, %r1828;
	setp.gt.s32 	%p102, %r1829, -1;
	selp.b32 	%r556, -1, -2147483648, %p102;
	xor.b32  	%r1829, %r556, %r1829;
	setp.gt.s32 	%p103, %r1830, -1;
	selp.b32 	%r557, -1, -2147483648, %p103;
	xor.b32  	%r1830, %r557, %r1830;
	@%p85 bra 	$L__BB14_70;
	and.b32  	%r558, %r1, 31;
	and.b32  	%r559, %r1, 992;
	mul.lo.s32 	%r560, %r559, 18;
	or.b32  	%r561, %r560, %r558;
	cvt.u64.u32 	%rd50, %r561;
	add.s64 	%rd51, %rd13, %rd50;
	shl.b64 	%rd52, %rd51, 2;
	add.s64 	%rd53, %rd1, %rd52;
	st.global.u32 	[%rd53], %r1813;
	st.global.u32 	[%rd53+128], %r1814;
	st.global.u32 	[%rd53+256], %r1815;
	st.global.u32 	[%rd53+384], %r1816;
	st.global.u32 	[%rd53+512], %r1817;
	st.global.u32 	[%rd53+640], %r1818;
	st.global.u32 	[%rd53+768], %r1819;
	st.global.u32 	[%rd53+896], %r1820;
	st.global.u32 	[%rd53+1024], %r1821;
	st.global.u32 	[%rd53+1152], %r1822;
	st.global.u32 	[%rd53+1280], %r1823;
	st.global.u32 	[%rd53+1408], %r1824;
	st.global.u32 	[%rd53+1536], %r1825;
	st.global.u32 	[%rd53+1664], %r1826;
	st.global.u32 	[%rd53+1792], %r1827;
	st.global.u32 	[%rd53+1920], %r1828;
	st.global.u32 	[%rd53+2048], %r1829;
	st.global.u32 	[%rd53+2176], %r1830;
	bra.uni 	$L__BB14_106;
$L__BB14_70:
	ld.param.u32 	%r1761, [_ZN3cub18CUB_300001_SM_10006detail10radix_sort29DeviceRadixSortOnesweepKernelINS1_5radix10policy_hubIfNS0_8NullTypeEyE10Policy1000ELNS0_9SortOrderE0EfS6_yiiNS1_21identity_decomposer_tEEEvPT5_SC_PT3_PKSD_PT1_PKSH_PT2_PKSL_T4_iiT6__param_8];
	mad.lo.s32 	%r154, %r4, -6912, %r1761;
	and.b32  	%r562, %r1, 31;
	and.b32  	%r563, %r1, 992;
	mul.lo.s32 	%r564, %r563, 18;
	or.b32  	%r155, %r564, %r562;
	setp.ge.s32 	%p104, %r155, %r154;
	cvt.u64.u32 	%rd54, %r155;
	add.s64 	%rd55, %rd13, %rd54;
	shl.b64 	%rd56, %rd55, 2;
	add.s64 	%rd14, %rd1, %rd56;
	@%p104 bra 	$L__BB14_72;
	st.global.u32 	[%rd14], %r1813;
$L__BB14_72:
	add.s32 	%r565, %r155, 32;
	setp.ge.s32 	%p105, %r565, %r154;
	@%p105 bra 	$L__BB14_74;
	st.global.u32 	[%rd14+128], %r1814;
$L__BB14_74:
	add.s32 	%r566, %r155, 64;
	setp.ge.s32 	%p106, %r566, %r154;
	@%p106 bra 	$L__BB14_76;
	st.global.u32 	[%rd14+256], %r1815;
$L__BB14_76:
	add.s32 	%r567, %r155, 96;
	setp.ge.s32 	%p107, %r567, %r154;
	@%p107 bra 	$L__BB14_78;
	st.global.u32 	[%rd14+384], %r1816;
$L__BB14_78:
	add.s32 	%r568, %r155, 128;
	setp.ge.s32 	%p108, %r568, %r154;
	@%p108 bra 	$L__BB14_80;
	st.global.u32 	[%rd14+512], %r1817;
$L__BB14_80:
	add.s32 	%r569, %r155, 160;
	setp.ge.s32 	%p109, %r569, %r154;
	@%p109 bra 	$L__BB14_82;
	st.global.u32 	[%rd14+640], %r1818;
$L__BB14_82:
	add.s32 	%r570, %r155, 192;
	setp.ge.s32 	%p110, %r570, %r154;
	@%p110 bra 	$L__BB14_84;
	st.global.u32 	[%rd14+768], %r1819;
$L__BB14_84:
	add.s32 	%r571, %r155, 224;
	setp.ge.s32 	%p111, %r571, %r154;
	@%p111 bra 	$L__BB14_86;
	st.global.u32 	[%rd14+896], %r1820;
$L__BB14_86:
	add.s32 	%r572, %r155, 256;
	setp.ge.s32 	%p112, %r572, %r154;
	@%p112 bra 	$L__BB14_88;
	st.global.u32 	[%rd14+1024], %r1821;
$L__BB14_88:
	add.s32 	%r573, %r155, 288;
	setp.ge.s32 	%p113, %r573, %r154;
	@%p113 bra 	$L__BB14_90;
	st.global.u32 	[%rd14+1152], %r1822;
$L__BB14_90:
	add.s32 	%r574, %r155, 320;
	setp.ge.s32 	%p114, %r574, %r154;
	@%p114 bra 	$L__BB14_92;
	st.global.u32 	[%rd14+1280], %r1823;
$L__BB14_92:
	add.s32 	%r575, %r155, 352;
	setp.ge.s32 	%p115, %r575, %r154;
	@%p115 bra 	$L__BB14_94;
	st.global.u32 	[%rd14+1408], %r1824;
$L__BB14_94:
	add.s32 	%r576, %r155, 384;
	setp.ge.s32 	%p116, %r576, %r154;
	@%p116 bra 	$L__BB14_96;
	st.global.u32 	[%rd14+1536], %r1825;
$L__BB14_96:
	add.s32 	%r577, %r155, 416;
	setp.ge.s32 	%p117, %r577, %r154;
	@%p117 bra 	$L__BB14_98;
	st.global.u32 	[%rd14+1664], %r1826;
$L__BB14_98:
	add.s32 	%r578, %r155, 448;
	setp.ge.s32 	%p118, %r578, %r154;
	@%p118 bra 	$L__BB14_100;
	st.global.u32 	[%rd14+1792], %r1827;
$L__BB14_100:
	add.s32 	%r579, %r155, 480;
	setp.ge.s32 	%p119, %r579, %r154;
	@%p119 bra 	$L__BB14_102;
	st.global.u32 	[%rd14+1920], %r1828;
$L__BB14_102:
	add.s32 	%r580, %r155, 512;
	setp.ge.s32 	%p120, %r580, %r154;
	@%p120 bra 	$L__BB14_104;
	st.global.u32 	[%rd14+2048], %r1829;
$L__BB14_104:
	add.s32 	%r581, %r155, 544;
	setp.ge.s32 	%p121, %r581, %r154;
	@%p121 bra 	$L__BB14_106;
	st.global.u32 	[%rd14+2176], %r1830;
$L__BB14_106:
	// begin inline asm
	exit;
	// end inline asm
$L__BB14_107:
	mul.hi.u32 	%r582, %r1, 357913942;
	add.s32 	%r583, %r582, %r1;
	shl.b32 	%r584, %r583, 2;
	mov.u32 	%r585, _ZZN3cub18CUB_300001_SM_10006detail10radix_sort29DeviceRadixSortOnesweepKernelINS1_5radix10policy_hubIfNS0_8NullTypeEyE10Policy1000ELNS0_9SortOrderE0EfS6_yiiNS1_21identity_decomposer_tEEEvPT5_SC_PT3_PKSD_PT1_PKSH_PT2_PKSL_T4_iiT6_E1s;
	add.s32 	%r586, %r585, %r584;
	add.s32 	%r174, %r586, 13328;
	st.shared.u32 	[%r586+13328], %r1808;
	bar.sync 	0;
	setp.gt.u32 	%p122, %r1, 31;
	@%p122 bra 	$L__BB14_109;
	mov.u32 	%r617, _ZZN3cub18CUB_300001_SM_10006detail10radix_sort29DeviceRadixSortOnesweepKernelINS1_5radix10policy_hubIfNS0_8NullTypeEyE10Policy1000ELNS0_9SortOrderE0EfS6_yiiNS1_21identity_decomposer_tEEEvPT5_SC_PT3_PKSD_PT1_PKSH_PT2_PKSL_T4_iiT6_E1s;
	mad.lo.s32 	%r618, %r1, 52, %r617;
	ld.shared.u32 	%r619, [%r618+13328];
	ld.shared.u32 	%r620, [%r618+13332];
	ld.shared.u32 	%r621, [%r618+13336];
	ld.shared.u32 	%r622, [%r618+13340];
	ld.shared.u32 	%r623, [%r618+13344];
	ld.shared.u32 	%r624, [%r618+13348];
	ld.shared.u32 	%r625, [%r618+13352];
	ld.shared.u32 	%r626, [%r618+13356];
	ld.shared.u32 	%r627, [%r618+13360];
	ld.shared.u32 	%r628, [%r618+13364];
	ld.shared.u32 	%r629, [%r618+13368];
	ld.shared.u32 	%r630, [%r618+13372];
	add.s32 	%r631, %r620, %r619;
	add.s32 	%r632, %r631, %r621;
	add.s32 	%r633, %r632, %r622;
	add.s32 	%r634, %r633, %r623;
	add.s32 	%r635, %r634, %r624;
	add.s32 	%r636, %r635, %r625;
	add.s32 	%r637, %r636, %r626;
	add.s32 	%r638, %r637, %r627;
	add.s32 	%r639, %r638, %r628;
	add.s32 	%r640, %r639, %r629;
	add.s32 	%r591, %r640, %r630;
	mov.b32 	%r589, 1;
	mov.b32 	%r614, 0;
	mov.b32 	%r616, -1;
	// begin inline asm
	{  .reg .s32 r0;  .reg .pred p;  shfl.sync.up.b32 r0|p, %r591, %r589, %r614, %r616;  @p add.s32 r0, r0, %r591;  mov.s32 %r587, r0;}
	// end inline asm
	mov.b32 	%r595, 2;
	// begin inline asm
	{  .reg .s32 r0;  .reg .pred p;  shfl.sync.up.b32 r0|p, %r587, %r595, %r614, %r616;  @p add.s32 r0, r0, %r587;  mov.s32 %r593, r0;}
	// end inline asm
	mov.b32 	%r601, 4;
	// begin inline asm
	{  .reg .s32 r0;  .reg .pred p;  shfl.sync.up.b32 r0|p, %r593, %r601, %r614, %r616;  @p add.s32 r0, r0, %r593;  mov.s32 %r599, r0;}
	// end inline asm
	mov.b32 	%r607, 8;
	// begin inline asm
	{  .reg .s32 r0;  .reg .pred p;  shfl.sync.up.b32 r0|p, %r599, %r607, %r614, %r616;  @p add.s32 r0, r0, %r599;  mov.s32 %r605, r0;}
	// end inline asm
	mov.b32 	%r613, 16;
	// begin inline asm
	{  .reg .s32 r0;  .reg .pred p;  shfl.sync.up.b32 r0|p, %r605, %r613, %r614, %r616;  @p add.s32 r0, r0, %r605;  mov.s32 %r611, r0;}
	// end inline asm
	sub.s32 	%r641, %r611, %r591;
	add.s32 	%r642, %r619, %r641;
	add.s32 	%r643, %r620, %r642;
	add.s32 	%r644, %r621, %r643;
	add.s32 	%r645, %r622, %r644;
	add.s32 	%r646, %r623, %r645;
	add.s32 	%r647, %r624, %r646;
	add.s32 	%r648, %r625, %r647;
	add.s32 	%r649, %r626, %r648;
	add.s32 	%r650, %r627, %r649;
	add.s32 	%r651, %r628, %r650;
	add.s32 	%r652, %r629, %r651;
	st.shared.u32 	[%r618+13328], %r641;
	st.shared.u32 	[%r618+13332], %r642;
	st.shared.u32 	[%r618+13336], %r643;
	st.shared.u32 	[%r618+13340], %r644;
	st.shared.u32 	[%r618+13344], %r645;
	st.shared.u32 	[%r618+13348], %r646;
	st.shared.u32 	[%r618+13352], %r647;
	st.shared.u32 	[%r618+13356], %r648;
	st.shared.u32 	[%r618+13360], %r649;
	st.shared.u32 	[%r618+13364], %r650;
	st.shared.u32 	[%r618+13368], %r651;
	st.shared.u32 	[%r618+13372], %r652;
$L__BB14_109:
	setp.gt.u32 	%p123, %r1, 255;
	bar.sync 	0;
	ld.shared.u32 	%r175, [%r174];
	@%p123 bra 	$L__BB14_111;
	shl.b32 	%r653, %r1, 2;
	mov.u32 	%r654, _ZZN3cub18CUB_300001_SM_10006detail10radix_sort29DeviceRadixSortOnesweepKernelINS1_5radix10policy_hubIfNS0_8NullTypeEyE10Policy1000ELNS0_9SortOrderE0EfS6_yiiNS1_21identity_decomposer_tEEEvPT5_SC_PT3_PKSD_PT1_PKSH_PT2_PKSL_T4_iiT6_E1s;
	add.s32 	%r655, %r654, %r653;
	ld.shared.u32 	%r656, [%r655];
	add.s32 	%r657, %r656, %r175;
	st.shared.u32 	[%r655], %r657;
	ld.shared.u32 	%r658, [%r655+1024];
	add.s32 	%r659, %r658, %r175;
	st.shared.u32 	[%r655+1024], %r659;
	ld.shared.u32 	%r660, [%r655+2048];
	add.s32 	%r661, %r660, %r175;
	st.shared.u32 	[%r655+2048], %r661;
	ld.shared.u32 	%r662, [%r655+3072];
	add.s32 	%r663, %r662, %r175;
	st.shared.u32 	[%r655+3072], %r663;
	ld.shared.u32 	%r664, [%r655+4096];
	add.s32 	%r665, %r664, %r175;
	st.shared.u32 	[%r655+4096], %r665;
	ld.shared.u32 	%r666, [%r655+5120];
	add.s32 	%r667, %r666, %r175;
	st.shared.u32 	[%r655+5120], %r667;
	ld.shared.u32 	%r668, [%r655+6144];
	add.s32 	%r669, %r668, %r175;
	st.shared.u32 	[%r655+6144], %r669;
	ld.shared.u32 	%r670, [%r655+7168];
	add.s32 	%r671, %r670, %r175;
	st.shared.u32 	[%r655+7168], %r671;
	ld.shared.u32 	%r672, [%r655+8192];
	add.s32 	%r673, %r672, %r175;
	st.shared.u32 	[%r655+8192], %r673;
	ld.shared.u32 	%r674, [%r655+9216];
	add.s32 	%r675, %r674, %r175;
	st.shared.u32 	[%r655+9216], %r675;
	ld.shared.u32 	%r676, [%r655+10240];
	add.s32 	%r677, %r676, %r175;
	st.shared.u32 	[%r655+10240], %r677;
	ld.shared.u32 	%r678, [%r655+11264];
	add.s32 	%r679, %r678, %r175;
	st.shared.u32 	[%r655+11264], %r679;
$L__BB14_111:
	bar.sync 	0;
	// begin inline asm
	mov.u32 %r680, %lanemask_le;
	// end inline asm
	setp.eq.s32 	%p124, %r1813, 2147483647;
	selp.b32 	%r706, -2147483648, %r1813, %p124;
	shr.u32 	%r707, %r706, %r298;
	and.b32  	%r703, %r707, %r97;
	mov.b32 	%r683, 1;
	// begin inline asm
	{
    .reg .pred p;
    and.b32 %r681, %r703, %r683;    setp.ne.u32 p, %r681, 0;
    vote.ballot.sync.b32 %r681, p, 0xffffffff;
    @!p not.b32 %r681, %r681;
}

	// end inline asm
	mov.b32 	%r686, 2;
	// begin inline asm
	{
    .reg .pred p;
    and.b32 %r684, %r703, %r686;    setp.ne.u32 p, %r684, 0;
    vote.ballot.sync.b32 %r684, p, 0xffffffff;
    @!p not.b32 %r684, %r684;
}

	// end inline asm
	and.b32  	%r708, %r684, %r681;
	mov.b32 	%r689, 4;
	// begin inline asm
	{
    .reg .pred p;
    and.b32 %r687, %r703, %r689;    setp.ne.u32 p, %r687, 0;
    vote.ballot.sync.b32 %r687, p, 0xffffffff;
    @!p not.b32 %r687, %r687;
}

	// end inline asm
	and.b32  	%r709, %r687, %r708;
	mov.b32 	%r692, 8;
	// begin inline asm
	{
    .reg .pred p;
    and.b32 %r690, %r703, %r692;    setp.ne.u32 p, %r690, 0;
    vote.ballot.sync.b32 %r690, p, 0xffffffff;
    @!p not.b32 %r690, %r690;
}

	// end inline asm
	and.b32  	%r710, %r690, %r709;
	mov.b32 	%r695, 16;
	// begin inline asm
	{
    .reg .pred p;
    and.b32 %r693, %r703, %r695;    setp.ne.u32 p, %r693, 0;
    vote.ballot.sync.b32 %r693, p, 0xffffffff;
    @!p not.b32 %r693, %r693;
}

	// end inline asm
	and.b32  	%r711, %r693, %r710;
	mov.b32 	%r698, 32;
	// begin inline asm
	{
    .reg .pred p;
    and.b32 %r696, %r703, %r698;    setp.ne.u32 p, %r696, 0;
    vote.ballot.sync.b32 %r696, p, 0xffffffff;
    @!p not.b32 %r696, %r696;
}

	// end inline asm
	and.b32  	%r712, %r696, %r711;
	mov.b32 	%r701, 64;
	// begin inline asm
	{
    .reg .pred p;
    and.b32 %r699, %r703, %r701;    setp.ne.u32 p, %r699, 0;
    vote.ballot.sync.b32 %r699, p, 0xffffffff;
    @!p not.b32 %r699, %r699;
}

	// end inline asm
	and.b32  	%r713, %r699, %r712;
	mov.b32 	%r704, 128;
	// begin inline asm
	{
    .reg .pred p;
    and.b32 %r702, %r703, %r704;    setp.ne.u32 p, %r702, 0;
    vote.ballot.sync.b32 %r702, p, 0xffffffff;
    @!p not.b32 %r702, %r702;
}

	// end inline asm
	and.b32  	%r714, %r702, %r713;
	clz.b32 	%r715, %r714;
	sub.s32 	%r178, 31, %r715;
	and.b32  	%r716, %r680, %r714;
	popc.b32 	%r179, %r716;
	setp.ne.s32 	%p125, %r300, %r178;
	mov.b32 	%r1831, 0;
	@%p125 bra 	$L__BB14_113;
	shl.b32 	%r717, %r703, 2;
	add.s32 	%r718, %r98, %r717;
	atom.shared.add.u32 	%r1831, [%r718], %r179;
$L__BB14_113:
	shfl.sync.idx.b32	%r744|%p126, %r1831, %r178, 31, -1;
	add.s32 	%r182, %r179, %r744;
	setp.eq.s32 	%p127, %r1814, 2147483647;
	selp.b32 	%r745, -2147483648, %r1814, %p127;
	shr.u32 	%r746, %r745, %r298;
	and.b32  	%r741, %r746, %r97;
	mov.b32 	%r721, 1;
	// begin inline asm
	{
    .reg .pred p;
    and.b32 %r719, %r741, %r721;    setp.ne.u32 p, %r719, 0;
    vote.ballot.sync.b32 %r719, p, 0xffffffff;
    @!p not.b32 %r719, %r719;
}

	// end inline asm
	mov.b32 	%r724, 2;
	// begin inline asm
	{
    .reg .pred p;
    and.b32 %r722, %r741, %r724;    setp.ne.u32 p, %r722, 0;
    vote.ballot.sync.b32 %r722, p, 0xffffffff;
    @!p not.b32 %r722, %r722;
}

	// end inline asm
	and.b32  	%r747, %r722, %r719;
	mov.b32 	%r727, 4;
	// begin inline asm
	{
    .reg .pred p;
    and.b32 %r725, %r741, %r727;    setp.ne.u32 p, %r725, 0;
    vote.ballot.sync.b32 %r725, p, 0xffffffff;
    @!p not.b32 %r725, %r725;
}

	// end inline asm
	and.b32  	%r748, %r725, %r747;
	mov.b32 	%r730, 8;
	// begin inline asm
	{
    .reg .pred p;
    and.b32 %r728, %r741, %r730;    setp.ne.u32 p, %r728, 0;
    vote.ballot.sync.b32 %r728, p, 0xffffffff;
    @!p not.b32 %r728, %r728;
}

	// end inline asm
	and.b32  	%r749, %r728, %r748;
	mov.b32 	%r733, 16;
	// begin inline asm
	{
    .reg .pred p;
    and.b32 %r731, %r741, %r733;    setp.ne.u32 p, %r731, 0;
    vote.ballot.sync.b32 %r731, p, 0xffffffff;
    @!p not.b32 %r731, %r731;
}

	// end inline asm
	and.b32  	%r750, %r731, %r749;
	mov.b32 	%r736, 32;
	// begin inline asm
	{
    .reg .pred p;
    and.b32 %r734, %r741, %r736;    setp.ne.u32 p, %r734, 0;
    vote.ballot.sync.b32 %r734, p, 0xffffffff;
    @!p not.b32 %r734, %r734;
}

	// end inline asm
	and.b32  	%r751, %r734, %r750;
	mov.b32 	%r739, 64;
	// begin inline asm
	{
    .reg .pred p;
    and.b32 %r737, %r741, %r739;    setp.ne.u32 p, %r737, 0;
    vote.ballot.sync.b32 %r737, p, 0xffffffff;
    @!p not.b32 %r737, %r737;
}

	// end inline asm
	and.b32  	%r752, %r737, %r751;
	mov.b32 	%r742, 128;
	// begin inline asm
	{
    .reg .pred p;
    and.b32 %r740, %r741, %r742;    setp.ne.u32 p, %r740, 0;
    vote.ballot.sync.b32 %r740, p, 0xffffffff;
    @!p not.b32 %r740, %r740;
}

	// end inline asm
	and.b32  	%r753, %r740, %r752;
	clz.b32 	%r754, %r753;
	sub.s32 	%r184, 31, %r754;
	and.b32  	%r755, %r680, %r753;
	popc.b32 	%r185, %r755;
	setp.ne.s32 	%p128, %r300, %r184;
	mov.b32 	%r1832, 0;
	@%p128 bra 	$L__BB14_115;
	shl.b32 	%r756, %r741, 2;
	add.s32 	%r757, %r98, %r756;
	atom.shared.add.u32 	%r1832, [%r757], %r185;
$L__BB14_115:
	shfl.sync.idx.b32	%r783|%p129, %r1832, %r184, 31, -1;
	add.s32 	%r188, %r185, %r783;
	setp.eq.s32 	%p130, %r1815, 2147483647;
	selp.b32 	%r784, -2147483648, %r1815, %p130;
	shr.u32 	%r785, %r784, %r298;
	and.b32  	%r780, %r785, %r97;
	mov.b32 	%r760, 1;
	// begin inline asm
	{
    .reg .pred p;
    and.b32 %r758, %r780, %r760;    setp.ne.u32 p, %r758, 0;
    vote.ballot.sync.b32 %r758, p, 0xffffffff;
    @!p not.b32 %r758, %r758;
}

	// end inline asm
	mov.b32 	%r763, 2;
	// begin inline asm
	{
    .reg .pred p;
    and.b32 %r761, %r780, %r763;    setp.ne.u32 p, %r761, 0;
    vote.ballot.sync.b32 %r761, p, 0xffffffff;
    @!p not.b32 %r761, %r761;
}

	// end inline asm
	and.b32  	%r786, %r761, %r758;
	mov.b32 	%r766, 4;
	// begin inline asm
	{
    .reg .pred p;
    and.b32 %r764, %r780, %r766;    setp.ne.u32 p, %r764, 0;
    vote.ballot.sync.b32 %r764, p, 0xffffffff;
    @!p not.b32 %r764, %r764;
}

	// end inline asm
	and.b32  	%r787, %r764, %r786;
	mov.b32 	%r769, 8;
	// begin inline asm
	{
    .reg .pred p;
    and.b32 %r767, %r780, %r769;    setp.ne.u32 p, %r767, 0;
    vote.ballot.sync.b32 %r767, p, 0xffffffff;
    @!p not.b32 %r767, %r767;
}

	// end inline asm
	and.b32  	%r788, %r767, %r787;
	mov.b32 	%r772, 16;
	// begin inline asm
	{
    .reg .pred p;
    and.b32 %r770, %r780, %r772;    setp.ne.u32 p, %r770, 0;
    vote.ballot.sync.b32 %r770, p, 0xffffffff;
    @!p not.b32 %r770, %r770;
}

	// end inline asm
	and.b32  	%r789, %r770, %r788;
	mov.b32 	%r775, 32;
	// begin inline asm
	{
    .reg .pred p;
    and.b32 %r773, %r780, %r775;    setp.ne.u32 p, %r773, 0;
    vote.ballot.sync.b32 %r773, p, 0xffffffff;
    @!p not.b32 %r773, %r773;
}

	// end inline asm
	and.b32  	%r790, %r773, %r789;
	mov.b32 	%r778, 64;
	// begin inline asm
	{
    .reg .pred p;
    and.b32 %r776, %r780, %r778;    setp.ne.u32 p, %r776, 0;
    vote.ballot.sync.b32 %r776, p, 0xffffffff;
    @!p not.b32 %r776, %r776;
}

	// end inline asm
	and.b32  	%r791, %r776, %r790;
	mov.b32 	%r781, 128;
	// begin inline asm
	{
    .reg .pred p;
    and.b32 %r779, %r780, %r781;    setp.ne.u32 p, %r779, 0;
    vote.ballot.sync.b32 %r779, p, 0xffffffff;
    @!p not.b32 %r779, %r779;
}

	// end inline asm
	and.b32  	%r792, %r779, %r791;
	clz.b32 	%r793, %r792;
	sub.s32 	%r190, 31, %r793;
	and.b32  	%r794, %r680, %r792;
	popc.b32 	%r191, %r794;
	setp.ne.s32 	%p131, %r300, %r190;
	mov.b32 	%r1833, 0;
	@%p131 bra 	$L__BB14_117;
	shl.b32 	%r795, %r780, 2;
	add.s32 	%r796, %r98, %r795;
	atom.shared.add.u32 	%r1833, [%r796], %r191;
$L__BB14_117:
	shfl.sync.idx.b32	%r822|%p132, %r1833, %r190, 31, -1;
	add.s32 	%r194, %r191, %r822;
	setp.eq.s32 	%p133, %r1816, 2147483647;
	selp.b32 	%r823, -2147483648, %r1816, %p133;
	shr.u32 	%r824, %r823, %r298;
	and.b32  	%r819, %r824, %r97;
	mov.b32 	%r799, 1;
	// begin inline asm
	{
    .reg .pred p;
    and.b32 %r797, %r819, %r799;    setp.ne.u32 p, %r797, 0;
    vote.ballot.sync.b32 %r797, p, 0xffffffff;
    @!p not.b32 %r797, %r797;
}

	// end inline asm
	mov.b32 	%r802, 2;
	// begin inline asm
	{
    .reg .pred p;
    and.b32 %r800, %r819, %r802;    setp.ne.u32 p, %r800, 0;
    vote.ballot.sync.b32 %r800, p, 0xffffffff;
    @!p not.b32 %r800, %r800;
}

	// end inline asm
	and.b32  	%r825, %r800, %r797;
	mov.b32 	%r805, 4;
	// begin inline asm
	{
    .reg .pred p;
    and.b32 %r803, %r819, %r805;    setp.ne.u32 p, %r803, 0;
    vote.ballot.sync.b32 %r803, p, 0xffffffff;
    @!p not.b32 %r803, %r803;
}

	// end inline asm
	and.b32  	%r826, %r803, %r825;
	mov.b32 	%r808, 8;
	// begin inline asm
	{
    .reg .pred p;
    and.b32 %r806, %r819, %r808;    setp.ne.u32 p, %r806, 0;
    vote.ballot.sync.b32 %r806, p, 0xffffffff;
    @!p not.b32 %r806, %r806;
}

	// end inline asm
	and.b32  	%r827, %r806, %r826;
	mov.b32 	%r811, 16;
	// begin inline asm
	{
    .reg .pred p;
    and.b32 %r809, %r819, %r811;    setp.ne.u32 p, %r809, 0;
    vote.ballot.sync.b32 %r809, p, 0xffffffff;
    @!p not.b32 %r809, %r809;
}

	// end inline asm
	and.b32  	%r828, %r809, %r827;
	mov.b32 	%r814, 32;
	// begin inline asm
	{
    .reg .pred p;
    and.b32 %r812, %r819, %r814;    setp.ne.u32 p, %r812, 0;
    vote.ballot.sync.b32 %r812, p, 0xffffffff;
    @!p not.b32 %r812, %r812;
}

	// end inline asm
	and.b32  	%r829, %r812, %r828;
	mov.b32 	%r817, 64;
	// begin inline asm
	{
    .reg .pred p;
    and.b32 %r815, %r819, %r817;    setp.ne.u32 p, %r815, 0;
    vote.ballot.sync.b32 %r815, p, 0xffffffff;
    @!p not.b32 %r815, %r815;
}

	// end inline asm
	and.b32  	%r830, %r815, %r829;
	mov.b32 	%r820, 128;
	// begin inline asm
	{
    .reg .pred p;
    and.b32 %r818, %r819, %r820;    setp.ne.u32 p, %r818, 0;
    vote.ballot.sync.b32 %r818, p, 0xffffffff;
    @!p not.b32 %r818, %r818;
}

	// end inline asm
	and.b32  	%r831, %r818, %r830;
	clz.b32 	%r832, %r831;
	sub.s32 	%r196, 31, %r832;
	and.b32  	%r833, %r680, %r831;
	popc.b32 	%r197, %r833;
	setp.ne.s32 	%p134, %r300, %r196;
	mov.b32 	%r1834, 0;
	@%p134 bra 	$L__BB14_119;
	shl.b32 	%r834, %r819, 2;
	add.s32 	%r835, %r98, %r834;
	atom.shared.add.u32 	%r1834, [%r835], %r197;
$L__BB14_119:
	shfl.sync.idx.b32	%r861|%p135, %r1834, %r196, 31, -1;
	add.s32 	%r200, %r197, %r861;
	setp.eq.s32 	%p136, %r1817, 2147483647;
	selp.b32 	%r862, -2147483648, %r1817, %p136;
	shr.u32 	%r863, %r862, %r298;
	and.b32  	%r858, %r863, %r97;
	mov.b32 	%r838, 1;
	// begin inline asm
	{
    .reg .pred p;
    and.b32 %r836, %r858, %r838;    setp.ne.u32 p, %r836, 0;
    vote.ballot.sync.b32 %r836, p, 0xffffffff;
    @!p not.b32 %r836, %r836;
}

	// end inline asm
	mov.b32 	%r841, 2;
	// begin inline asm
	{
    .reg .pred p;
    and.b32 %r839, %r858, %r841;    setp.ne.u32 p, %r839, 0;
    vote.ballot.sync.b32 %r839, p, 0xffffffff;
    @!p not.b32 %r839, %r839;
}

	// end inline asm
	and.b32  	%r864, %r839, %r836;
	mov.b32 	%r844, 4;
	// begin inline asm
	{
    .reg .pred p;
    and.b32 %r842, %r858, %r844;    setp.ne.u32 p, %r842, 0;
    vote.ballot.sync.b32 %r842, p, 0xffffffff;
    @!p not.b32 %r842, %r842;
}

	// end inline asm
	and.b32  	%r865, %r842, %r864;
	mov.b32 	%r847, 8;
	// begin inline asm
	{
    .reg .pred p;
    and.b32 %r845, %r858, %r847;    setp.ne.u32 p, %r845, 0;
    vote.ballot.sync.b32 %r845, p, 0xffffffff;
    @!p not.b32 %r845, %r845;
}

	// end inline asm
	and.b32  	%r866, %r845, %r865;
	mov.b32 	%r850, 16;
	// begin inline asm
	{
    .reg .pred p;
    and.b32 %r848, %r858, %r850;    setp.ne.u32 p, %r848, 0;
    vote.ballot.sync.b32 %r848, p, 0xffffffff;
    @!p not.b32 %r848, %r848;
}

	// end inline asm
	and.b32  	%r867, %r848, %r866;
	mov.b32 	%r853, 32;
	// begin inline asm
	{
    .reg .pred p;
    and.b32 %r851, %r858, %r853;    setp.ne.u32 p, %r851, 0;
    vote.ballot.sync.b32 %r851, p, 0xffffffff;
    @!p not.b32 %r851, %r851;
}

	// end inline asm
	and.b32  	%r868, %r851, %r867;
	mov.b32 	%r856, 64;
	// begin inline asm
	{
    .reg .pred p;
    and.b32 %r854, %r858, %r856;    setp.ne.u32 p, %r854, 0;
    vote.ballot.sync.b32 %r854, p, 0xffffffff;
    @!p not.b32 %r854, %r854;
}

	// end inline asm
	and.b32  	%r869, %r854, %r868;
	mov.b32 	%r859, 128;
	// begin inline asm
	{
    .reg .pred p;
    and.b32 %r857, %r858, %r859;    setp.ne.u32 p, %r857, 0;
    vote.ballot.sync.b32 %r857, p, 0xffffffff;
    @!p not.b32 %r857, %r857;
}

	// end inline asm
	and.b32  	%r870, %r857, %r869;
	clz.b32 	%r871, %r870;
	sub.s32 	%r202, 31, %r871;
	and.b32  	%r872, %r680, %r870;
	popc.b32 	%r203, %r872;
	setp.ne.s32 	%p137, %r300, %r202;
	mov.b32 	%r1835, 0;
	@%p137 bra 	$L__BB14_121;
	shl.b32 	%r873, %r858, 2;
	add.s32 	%r874, %r98, %r873;
	atom.shared.add.u32 	%r1835, [%r874], %r203;
$L__BB14_121:
	shfl.sync.idx.b32	%r900|%p138, %r1835, %r202, 31, -1;
	add.s32 	%r206, %r203, %r900;
	setp.eq.s32 	%p139, %r1818, 2147483647;
	selp.b32 	%r901, -2147483648, %r1818, %p139;
	shr.u32 	%r902, %r901, %r298;
	and.b32  	%r897, %r902, %r97;
	mov.b32 	%r877, 1;
	// begin inline asm
	{
    .reg .pred p;
    and.b32 %r875, %r897, %r877;    setp.ne.u32 p, %r875, 0;
    vote.ballot.sync.b32 %r875, p, 0xffffffff;
    @!p not.b32 %r875, %r875;
}

	// end inline asm
	mov.b32 	%r880, 2;
	// begin inline asm
	{
    .reg .pred p;
    and.b32 %r878, %r897, %r880;    setp.ne.u32 p, %r878, 0;
    vote.ballot.sync.b32 %r878, p, 0xffffffff;
    @!p not.b32 %r878, %r878;
}

	// end inline asm
	and.b32  	%r903, %r878, %r875;
	mov.b32 	%r883, 4;
	// begin inline asm
	{
    .reg .pred p;
    and.b32 %r881, %r897, %r883;    setp.ne.u32 p, %r881, 0;
    vote.ballot.sync.b32 %r881, p, 0xffffffff;
    @!p not.b32 %r881, %r881;
}

	// end inline asm
	and.b32  	%r904, %r881, %r903;
	mov.b32 	%r886, 8;
	// begin inline asm
	{
    .reg .pred p;
    and.b32 %r884, %r897, %r886;    setp.ne.u32 p, %r884, 0;
    vote.ballot.sync.b32 %r884, p, 0xffffffff;
    @!p not.b32 %r884, %r884;
}

	// end inline asm
	and.b32  	%r905, %r884, %r904;
	mov.b32 	%r889, 16;
	// begin inline asm
	{
    .reg .pred p;
    and.b32 %r887, %r897, %r889;    setp.ne.u32 p, %r887, 0;
    vote.ballot.sync.b32 %r887, p, 0xffffffff;
    @!p not.b32 %r887, %r887;
}

	// end inline asm
	and.b32  	%r906, %r887, %r905;
	mov.b32 	%r892, 32;
	// begin inline asm
	{
    .reg .pred p;
    and.b32 %r890, %r897, %r892;    setp.ne.u32 p, %r890, 0;
    vote.ballot.sync.b32 %r890, p, 0xffffffff;
    @!p not.b32 %r890, %r890;
}

	// end inline asm
	and.b32  	%r907, %r890, %r906;
	mov.b32 	%r895, 64;
	// begin inline asm
	{
    .reg .pred p;
    and.b32 %r893, %r897, %r895;    setp.ne.u32 p, %r893, 0;
    vote.ballot.sync.b32 %r893, p, 0xffffffff;
    @!p not.b32 %r893, %r893;
}

	// end inline asm
	and.b32  	%r908, %r893, %r907;
	mov.b32 	%r898, 128;
	// begin inline asm
	{
    .reg .pred p;
    and.b32 %r896, %r897, %r898;    setp.ne.u32 p, %r896, 0;
    vote.ballot.sync.b32 %r896, p, 0xffffffff;
    @!p not.b32 %r896, %r896;
}

	// end inline asm
	and.b32  	%r909, %r896, %r908;
	clz.b32 	%r910, %r909;
	sub.s32 	%r208, 31, %r910;
	and.b32  	%r911, %r680, %r909;
	popc.b32 	%r209, %r911;
	setp.ne.s32 	%p140, %r300, %r208;
	mov.b32 	%r1836, 0;
	@%p140 bra 	$L__BB14_123;
	shl.b32 	%r912, %r897, 2;
	add.s32 	%r913, %r98, %r912;
	atom.shared.add.u32 	%r1836, [%r913], %r209;
$L__BB14_123:
	shfl.sync.idx.b32	%r939|%p141, %r1836, %r208, 31, -1;
	add.s32 	%r212, %r209, %r939;
	setp.eq.s32 	%p142, %r1819, 2147483647;
	selp.b32 	%r940, -2147483648, %r1819, %p142;
	shr.u32 	%r941, %r940, %r298;
	and.b32  	%r936, %r941, %r97;
	mov.b32 	%r916, 1;
	// begin inline asm
	{
    .reg .pred p;
    and.b32 %r914, %r936, %r916;    setp.ne.u32 p, %r914, 0;
    vote.ballot.sync.b32 %r914, p, 0xffffffff;
    @!p not.b32 %r914, %r914;
}

	// end inline asm
	mov.b32 	%r919, 2;
	// begin inline asm
	{
    .reg .pred p;
    and.b32 %r917, %r936, %r919;    setp.ne.u32 p, %r917, 0;
    vote.ballot.sync.b32 %r917, p, 0xffffffff;
    @!p not.b32 %r917, %r917;
}

	// end inline asm
	and.b32  	%r942, %r917, %r914;
	mov.b32 	%r922, 4;
	// begin inline asm
	{
    .reg .pred p;
    and.b32 %r920, %r936, %r922;    setp.ne.u32 p, %r920, 0;
    vote.ballot.sync.b32 %r920, p, 0xffffffff;
    @!p not.b32 %r920, %r920;
}

	// end inline asm
	and.b32  	%r943, %r920, %r942;
	mov.b32 	%r925, 8;
	// begin inline asm
	{
    .reg .pred p;
    and.b32 %r923, %r936, %r925;    setp.ne.u32 p, %r923, 0;
    vote.ballot.sync.b32 %r923, p, 0xffffffff;
    @!p not.b32 %r923, %r923;
}

	// end inline asm
	and.b32  	%r944, %r923, %r943;
	mov.b32 	%r928, 16;
	// begin inline asm
	{
    .reg .pred p;
    and.b32 %r926, %r936, %r928;    setp.ne.u32 p, %r926, 0;
    vote.ballot.sync.b32 %r926, p, 0xffffffff;
    @!p not.b32 %r926, %r926;
}

	// end inline asm
	and.b32  	%r945, %r926, %r944;
	mov.b32 	%r931, 32;
	// begin inline asm
	{
    .reg .pred p;
    and.b32 %r929, %r936, %r931;    setp.ne.u32 p, %r929, 0;
    vote.ballot.sync.b32 %r929, p, 0xffffffff;
    @!p not.b32 %r929, %r929;
}

	// end inline asm
	and.b32  	%r946, %r929, %r945;
	mov.b32 	%r934, 64;
	// begin inline asm
	{
    .reg .pred p;
    and.b32 %r932, %r936, %r934;    setp.ne.u32 p, %r932, 0;
    vote.ballot.sync.b32 %r932, p, 0xffffffff;
    @!p not.b32 %r932, %r932;
}

	// end inline asm
	and.b32  	%r947, %r932, %r946;
	mov.b32 	%r937, 128;
	// begin inline asm
	{
    .reg .pred p;
    and.b32 %r935, %r936, %r937;    setp.ne.u32 p, %r935, 0;
    vote.ballot.sync.b32 %r935, p, 0xffffffff;
    @!p not.b32 %r935, %r935;
}

	// end inline asm
	and.b32  	%r948, %r935, %r947;
	clz.b32 	%r949, %r948;
	sub.s32 	%r214, 31, %r949;
	and.b32  	%r950, %r680, %r948;
	popc.b32 	%r215, %r950;
	setp.ne.s32 	%p143, %r300, %r214;
	mov.b32 	%r1837, 0;
	@%p143 bra 	$L__BB14_125;
	shl.b32 	%r951, %r936, 2;
	add.s32 	%r952, %r98, %r951;
	atom.shared.add.u32 	%r1837, [%r952], %r215;
$L__BB14_125:
	shfl.sync.idx.b32	%r978|%p144, %r1837, %r214, 31, -1;
	add.s32 	%r218, %r215, %r978;
	setp.eq.s32 	%p145, %r1820, 2147483647;
	selp.b32 	%r979, -2147483648, %r1820, %p145;
	shr.u32 	%r980, %r979, %r298;
	and.b32  	%r975, %r980, %r97;
	mov.b32 	%r955, 1;
	// begin inline asm
	{
    .reg .pred p;
    and.b32 %r953, %r975, %r955;    setp.ne.u32 p, %r953, 0;
    vote.ballot.sync.b32 %r953, p, 0xffffffff;
    @!p not.b32 %r953, %r953;
}

	// end inline asm
	mov.b32 	%r958, 2;
	// begin inline asm
	{
    .reg .pred p;
    and.b32 %r956, %r975, %r958;    setp.ne.u32 p, %r956, 0;
    vote.ballot.sync.b32 %r956, p, 0xffffffff;
    @!p not.b32 %r956, %r956;
}

	// end inline asm
	and.b32  	%r981, %r956, %r953;
	mov.b32 	%r961, 4;
	// begin inline asm
	{
    .reg .pred p;
    and.b32 %r959, %r975, %r961;    setp.ne.u32 p, %r959, 0;
    vote.ballot.sync.b32 %r959, p, 0xffffffff;
    @!p not.b32 %r959, %r959;
}

	// end inline asm
	and.b32  	%r982, %r959, %r981;
	mov.b32 	%r964, 8;
	// begin inline asm
	{
    .reg .pred p;
    and.b32 %r962, %r975, %r964;    setp.ne.u32 p, %r962, 0;
    vote.ballot.sync.b32 %r962, p, 0xffffffff;
    @!p not.b32 %r962, %r962;
}

	// end inline asm
	and.b32  	%r983, %r962, %r982;
	mov.b32 	%r967, 16;
	// begin inline asm
	{
    .reg .pred p;
    and.b32 %r965, %r975, %r967;    setp.ne.u32 p, %r965, 0;
    vote.ballot.sync.b32 %r965, p, 0xffffffff;
    @!p not.b32 %r965, %r965;
}

	// end inline asm
	and.b32  	%r984, %r965, %r983;
	mov.b32 	%r970, 32;
	// begin inline asm
	{
    .reg .pred p;
    and.b32 %r968, %r975, %r970;    setp.ne.u32 p, %r968, 0;
    vote.ballot.sync.b32 %r968, p, 0xffffffff;
    @!p not.b32 %r968, %r968;
}

	// end inline asm
	and.b32  	%r985, %r968, %r984;
	mov.b32 	%r973, 64;
	// begin inline asm
	{
    .reg .pred p;
    and.b32 %r971, %r975, %r973;    setp.ne.u32 p, %r971, 0;
    vote.ballot.sync.b32 %r971, p, 0xffffffff;
    @!p not.b32 %r971, %r971;
}

	// end inline asm
	and.b32  	%r986, %r971, %r985;
	mov.b32 	%r976, 128;
	// begin inline asm
	{
    .reg .pred p;
    and.b32 %r974, %r975, %r976;    setp.ne.u32 p, %r974, 0;
    vote.ballot.sync.b32 %r974, p, 0xffffffff;
    @!p not.b32 %r974, %r974;
}

	// end inline asm
	and.b32  	%r987, %r974, %r986;
	clz.b32 	%r988, %r987;
	sub.s32 	%r220, 31, %r988;
	and.b32  	%r989, %r680, %r987;
	popc.b32 	%r221, %r989;
	setp.ne.s32 	%p146, %r300, %r220;
	mov.b32 	%r1838, 0;
	@%p146 bra 	$L__BB14_127;
	shl.b32 	%r990, %r975, 2;
	add.s32 	%r991, %r98, %r990;
	atom.shared.add.u32 	%r1838, [%r991], %r221;
$L__BB14_127:
	shfl.sync.idx.b32	%r1017|%p147, %r1838, %r220, 31, -1;
	add.s32 	%r224, %r221, %r1017;
	setp.eq.s32 	%p148, %r1821, 2147483647;
	selp.b32 	%r1018, -2147483648, %r1821, %p148;
	shr.u32 	%r1019, %r1018, %r298;
	and.b32  	%r1014, %r1019, %r97;
	mov.b32 	%r994, 1;
	// begin inline asm
	{
    .reg .pred p;
    and.b32 %r992, %r1014, %r994;    setp.ne.u32 p, %r992, 0;
    vote.ballot.sync.b32 %r992, p, 0xffffffff;
    @!p not.b32 %r992, %r992;
}

	// end inline asm
	mov.b32 	%r997, 2;
	// begin inline asm
	{
    .reg .pred p;
    and.b32 %r995, %r1014, %r997;    setp.ne.u32 p, %r995, 0;
    vote.ballot.sync.b32 %r995, p, 0xffffffff;
    @!p not.b32 %r995, %r995;
}

	// end inline asm
	and.b32  	%r1020, %r995, %r992;
	mov.b32 	%r1000, 4;
	// begin inline asm
	{
    .reg .pred p;
    and.b32 %r998, %r1014, %r1000;    setp.ne.u32 p, %r998, 0;
    vote.ballot.sync.b32 %r998, p, 0xffffffff;
    @!p not.b32 %r998, %r998;
}

	// end inline asm
	and.b32  	%r1021, %r998, %r1020;
	mov.b32 	%r1003, 8;
	// begin inline asm
	{
    .reg .pred p;
    and.b32 %r1001, %r1014, %r1003;    setp.ne.u32 p, %r1001, 0;
    vote.ballot.sync.b32 %r1001, p, 0xffffffff;
    @!p not.b32 %r1001, %r1001;
}

	// end inline asm
	and.b32  	%r1022, %r1001, %r1021;
	mov.b32 	%r1006, 16;
	// begin inline asm
	{
    .reg .pred p;
    and.b32 %r1004, %r1014, %r1006;    setp.ne.u32 p, %r1004, 0;
    vote.ballot.sync.b32 %r1004, p, 0xffffffff;
    @!p not.b32 %r1004, %r1004;
}

	// end inline asm
	and.b32  	%r1023, %r1004, %r1022;
	mov.b32 	%r1009, 32;
	// begin inline asm
	{
    .reg .pred p;
    and.b32 %r1007, %r1014, %r1009;    setp.ne.u32 p, %r1007, 0;
    vote.ballot.sync.b32 %r1007, p, 0xffffffff;
    @!p not.b32 %r1007, %r1007;
}

	// end inline asm
	and.b32  	%r1024, %r1007, %r1023;
	mov.b32 	%r1012, 64;
	// begin inline asm
	{
    .reg .pred p;
    and.b32 %r1010, %r1014, %r1012;    setp.ne.u32 p, %r1010, 0;
    vote.ballot.sync.b32 %r1010, p, 0xffffffff;
    @!p not.b32 %r1010, %r1010;
}

	// end inline asm
	and.b32  	%r1025, %r1010, %r1024;
	mov.b32 	%r1015, 128;
	// begin inline asm
	{
    .reg .pred p;
    and.b32 %r1013, %r1014, %r1015;    setp.ne.u32 p, %r1013, 0;
    vote.ballot.sync.b32 %r1013, p, 0xffffffff;
    @!p not.b32 %r1013, %r1013;
}

	// end inline asm
	and.b32  	%r1026, %r1013, %r1025;
	clz.b32 	%r1027, %r1026;
	sub.s32 	%r226, 31, %r1027;
	and.b32  	%r1028, %r680, %r1026;
	popc.b32 	%r227, %r1028;
	setp.ne.s32 	%p149, %r300, %r226;
	mov.b32 	%r1839, 0;
	@%p149 bra 	$L__BB14_129;
	shl.b32 	%r1029, %r1014, 2;
	add.s32 	%r1030, %r98, %r1029;
	atom.shared.add.u32 	%r1839, [%r1030], %r227;
$L__BB14_129:
	shfl.sync.idx.b32	%r1056|%p150, %r1839, %r226, 31, -1;
	add.s32 	%r230, %r227, %r1056;
	setp.eq.s32 	%p151, %r1822, 2147483647;
	selp.b32 	%r1057, -2147483648, %r1822, %p151;
	shr.u32 	%r1058, %r1057, %r298;
	and.b32  	%r1053, %r1058, %r97;
	mov.b32 	%r1033, 1;
	// begin inline asm
	{
    .reg .pred p;
    and.b32 %r1031, %r1053, %r1033;    setp.ne.u32 p, %r1031, 0;
    vote.ballot.sync.b32 %r1031, p, 0xffffffff;
    @!p not.b32 %r1031, %r1031;
}

	// end inline asm
	mov.b32 	%r1036, 2;
	// begin inline asm
	{
    .reg .pred p;
    and.b32 %r1034, %r1053, %r1036;    setp.ne.u32 p, %r1034, 0;
    vote.ballot.sync.b32 %r1034, p, 0xffffffff;
    @!p not.b32 %r1034, %r1034;
}

	// end inline asm
	and.b32  	%r1059, %r1034, %r1031;
	mov.b32 	%r1039, 4;
	// begin inline asm
	{
    .reg .pred p;
    and.b32 %r1037, %r1053, %r1039;    setp.ne.u32 p, %r1037, 0;
    vote.ballot.sync.b32 %r1037, p, 0xffffffff;
    @!p not.b32 %r1037, %r1037;
}

	// end inline asm
	and.b32  	%r1060, %r1037, %r1059;
	mov.b32 	%r1042, 8;
	// begin inline asm
	{
    .reg .pred p;
    and.b32 %r1040, %r1053, %r1042;    setp.ne.u32 p, %r1040, 0;
    vote.ballot.sync.b32 %r1040, p, 0xffffffff;
    @!p not.b32 %r1040, %r1040;
}

	// end inline asm
	and.b32  	%r1061, %r1040, %r1060;
	mov.b32 	%r1045, 16;
	// begin inline asm
	{
    .reg .pred p;
    and.b32 %r1043, %r1053, %r1045;    setp.ne.u32 p, %r1043, 0;
    vote.ballot.sync.b32 %r1043, p, 0xffffffff;
    @!p not.b32 %r1043, %r1043;
}

	// end inline asm
	and.b32  	%r1062, %r1043, %r1061;
	mov.b32 	%r1048, 32;
	// begin inline asm
	{
    .reg .pred p;
    and.b32 %r1046, %r1053, %r1048;    setp.ne.u32 p, %r1046, 0;
    vote.ballot.sync.b32 %r1046, p, 0xffffffff;
    @!p not.b32 %r1046, %r1046;
}

	// end inline asm
	and.b32  	%r1063, %r1046, %r1062;
	mov.b32 	%r1051, 64;
	// begin inline asm
	{
    .reg .pred p;
    and.b32 %r1049, %r1053, %r1051;    setp.ne.u32 p, %r1049, 0;
    vote.ballot.sync.b32 %r1049, p, 0xffffffff;
    @!p not.b32 %r1049, %r1049;
}

	// end inline asm
	and.b32  	%r1064, %r1049, %r1063;
	mov.b32 	%r1054, 128;
	// begin inline asm
	{
    .reg .pred p;
    and.b32 %r1052, %r1053, %r1054;    setp.ne.u32 p, %r1052, 0;
    vote.ballot.sync.b32 %r1052, p, 0xffffffff;
    @!p not.b32 %r1052, %r1052;
}

	// end inline asm
	and.b32  	%r1065, %r1052, %r1064;
	clz.b32 	%r1066, %r1065;
	sub.s32 	%r232, 31, %r1066;
	and.b32  	%r1067, %r680, %r1065;
	popc.b32 	%r233, %r1067;
	setp.ne.s32 	%p152, %r300, %r232;
	mov.b32 	%r1840, 0;
	@%p152 bra 	$L__BB14_131;
	shl.b32 	%r1068, %r1053, 2;
	add.s32 	%r1069, %r98, %r1068;
	atom.shared.add.u32 	%r1840, [%r1069], %r233;
$L__BB14_131:
	shfl.sync.idx.b32	%r1095|%p153, %r1840, %r232, 31, -1;
	add.s32 	%r236, %r233, %r1095;
	setp.eq.s32 	%p154, %r1823, 2147483647;
	selp.b32 	%r1096, -2147483648, %r1823, %p154;
	shr.u32 	%r1097, %r1096, %r298;
	and.b32  	%r1092, %r1097, %r97;
	mov.b32 	%r1072, 1;
	// begin inline asm
	{
    .reg .pred p;
    and.b32 %r1070, %r1092, %r1072;    setp.ne.u32 p, %r1070, 0;
    vote.ballot.sync.b32 %r1070, p, 0xffffffff;
    @!p not.b32 %r1070, %r1070;
}

	// end inline asm
	mov.b32 	%r1075, 2;
	// begin inline asm
	{
    .reg .pred p;
    and.b32 %r1073, %r1092, %r1075;    setp.ne.u32 p, %r1073, 0;
    vote.ballot.sync.b32 %r1073, p, 0xffffffff;
    @!p not.b32 %r1073, %r1073;
}

	// end inline asm
	and.b32  	%r1098, %r1073, %r1070;
	mov.b32 	%r1078, 4;
	// begin inline asm
	{
    .reg .pred p;
    and.b32 %r1076, %r1092, %r1078;    setp.ne.u32 p, %r1076, 0;
    vote.ballot.sync.b32 %r1076, p, 0xffffffff;
    @!p not.b32 %r1076, %r1076;
}

	// end inline asm
	and.b32  	%r1099, %r1076, %r1098;
	mov.b32 	%r1081, 8;
	// begin inline asm
	{
    .reg .pred p;
    and.b32 %r1079, %r1092, %r1081;    setp.ne.u32 p, %r1079, 0;
    vote.ballot.sync.b32 %r1079, p, 0xffffffff;
    @!p not.b32 %r1079, %r1079;
}

	// end inline asm
	and.b32  	%r1100, %r1079, %r1099;
	mov.b32 	%r1084, 16;
	// begin inline asm
	{
    .reg .pred p;
    and.b32 %r1082, %r1092, %r1084;    setp.ne.u32 p, %r1082, 0;
    vote.ballot.sync.b32 %r1082, p, 0xffffffff;
    @!p not.b32 %r1082, %r1082;
}

	// end inline asm
	and.b32  	%r1101, %r1082, %r1100;
	mov.b32 	%r1087, 32;
	// begin inline asm
	{
    .reg .pred p;
    and.b32 %r1085, %r1092, %r1087;    setp.ne.u32 p, %r1085, 0;
    vote.ballot.sync.b32 %r1085, p, 0xffffffff;
    @!p not.b32 %r1085, %r1085;
}

	// end inline asm
	and.b32  	%r1102, %r1085, %r1101;
	mov.b32 	%r1090, 64;
	// begin inline asm
	{
    .reg .pred p;
    and.b32 %r1088, %r1092, %r1090;    setp.ne.u32 p, %r1088, 0;
    vote.ballot.sync.b32 %r1088, p, 0xffffffff;
    @!p not.b32 %r1088, %r1088;
}

	// end inline asm
	and.b32  	%r1103, %r1088, %r1102;
	mov.b32 	%r1093, 128;
	// begin inline asm
	{
    .reg .pred p;
    and.b32 %r1091, %r1092, %r1093;    setp.ne.u32 p, %r1091, 0;
    vote.ballot.sync.b32 %r1091, p, 0xffffffff;
    @!p not.b32 %r1091, %r1091;
}

	// end inline asm
	and.b32  	%r1104, %r1091, %r1103;
	clz.b32 	%r1105, %r1104;
	sub.s32 	%r238, 31, %r1105;
	and.b32  	%r1106, %r680, %r1104;
	popc.b32 	%r239, %r1106;
	setp.ne.s32 	%p155, %r300, %r238;
	mov.b32 	%r1841, 0;
	@%p155 bra 	$L__BB14_133;
	shl.b32 	%r1107, %r1092, 2;
	add.s32 	%r1108, %r98, %r1107;
	atom.shared.add.u32 	%r1841, [%r1108], %r239;
$L__BB14_133:
	shfl.sync.idx.b32	%r1134|%p156, %r1841, %r238, 31, -1;
	add.s32 	%r242, %r239, %r1134;
	setp.eq.s32 	%p157, %r1824, 2147483647;
	selp.b32 	%r1135, -2147483648, %r1824, %p157;
	shr.u32 	%r1136, %r1135, %r298;
	and.b32  	%r1131, %r1136, %r97;
	mov.b32 	%r1111, 1;
	// begin inline asm
	{
    .reg .pred p;
    and.b32 %r1109, %r1131, %r1111;    setp.ne.u32 p, %r1109, 0;
    vote.ballot.sync.b32 %r1109, p, 0xffffffff;
    @!p not.b32 %r1109, %r1109;
}

	// end inline asm
	mov.b32 	%r1114, 2;
	// begin inline asm
	{
    .reg .pred p;
    and.b32 %r1112, %r1131, %r1114;    setp.ne.u32 p, %r1112, 0;
    vote.ballot.sync.b32 %r1112, p, 0xffffffff;
    @!p not.b32 %r1112, %r1112;
}

	// end inline asm
	and.b32  	%r1137, %r1112, %r1109;
	mov.b32 	%r1117, 4;
	// begin inline asm
	{
    .reg .pred p;
    and.b32 %r1115, %r1131, %r1117;    setp.ne.u32 p, %r1115, 0;
    vote.ballot.sync.b32 %r1115, p, 0xffffffff;
    @!p not.b32 %r1115, %r1115;
}

	// end inline asm
	and.b32  	%r1138, %r1115, %r1137;
	mov.b32 	%r1120, 8;
	// begin inline asm
	{
    .reg .pred p;
    and.b32 %r1118, %r1131, %r1120;    setp.ne.u32 p, %r1118, 0;
    vote.ballot.sync.b32 %r1118, p, 0xffffffff;
    @!p not.b32 %r1118, %r1118;
}

	// end inline asm
	and.b32  	%r1139, %r1118, %r1138;
	mov.b32 	%r1123, 16;
	// begin inline asm
	{
    .reg .pred p;
    and.b32 %r1121, %r1131, %r1123;    setp.ne.u32 p, %r1121, 0;
    vote.ballot.sync.b32 %r1121, p, 0xffffffff;
    @!p not.b32 %r1121, %r1121;
}

	// end inline asm
	and.b32  	%r1140, %r1121, %r1139;
	mov.b32 	%r1126, 32;
	// begin inline asm
	{
    .reg .pred p;
    and.b32 %r1124, %r1131, %r1126;    setp.ne.u32 p, %r1124, 0;
    vote.ballot.sync.b32 %r1124, p, 0xffffffff;
    @!p not.b32 %r1124, %r1124;
}

	// end inline asm
	and.b32  	%r1141, %r1124, %r1140;
	mov.b32 	%r1129, 64;
	// begin inline asm
	{
    .reg .pred p;
    and.b32 %r1127, %r1131, %r1129;    setp.ne.u32 p, %r1127, 0;
    vote.ballot.sync.b32 %r1127, p, 0xffffffff;
    @!p not.b32 %r1127, %r1127;
}

	// end inline asm
	and.b32  	%r1142, %r1127, %r1141;
	mov.b32 	%r1132, 128;
	// begin inline asm
	{
    .reg .pred p;
    and.b32 %r1130, %r1131, %r1132;    setp.ne.u32 p, %r1130, 0;
    vote.ballot.sync.b32 %r1130, p, 0xffffffff;
    @!p not.b32 %r1130, %r1130;
}

	// end inline asm
	and.b32  	%r1143, %r1130, %r1142;
	clz.b32 	%r1144, %r1143;
	sub.s32 	%r244, 31, %r1144;
	and.b32  	%r1145, %r680, %r1143;
	popc.b32 	%r245, %r1145;
	setp.ne.s32 	%p158, %r300, %r244;
	mov.b32 	%r1842, 0;
	@%p158 bra 	$L__BB14_135;
	shl.b32 	%r1146, %r1131, 2;
	add.s32 	%r1147, %r98, %r1146;
	atom.shared.add.u32 	%r1842, [%r1147], %r245;
$L__BB14_135:
	shfl.sync.idx.b32	%r1173|%p159, %r1842, %r244, 31, -1;
	add.s32 	%r248, %r245, %r1173;
	setp.eq.s32 	%p160, %r1825, 2147483647;
	selp.b32 	%r1174, -2147483648, %r1825, %p160;
	shr.u32 	%r1175, %r1174, %r298;
	and.b32  	%r1170, %r1175, %r97;
	mov.b32 	%r1150, 1;
	// begin inline asm
	{
    .reg .pred p;
    and.b32 %r1148, %r1170, %r1150;    setp.ne.u32 p, %r1148, 0;
    vote.ballot.sync.b32 %r1148, p, 0xffffffff;
    @!p not.b32 %r1148, %r1148;
}

	// end inline asm
	mov.b32 	%r1153, 2;
	// begin inline asm
	{
    .reg .pred p;
    and.b32 %r1151, %r1170, %r1153;    setp.ne.u32 p, %r1151, 0;
    vote.ballot.sync.b32 %r1151, p, 0xffffffff;
    @!p not.b32 %r1151, %r1151;
}

	// end inline asm
	and.b32  	%r1176, %r1151, %r1148;
	mov.b32 	%r1156, 4;
	// begin inline asm
	{
    .reg .pred p;
    and.b32 %r1154, %r1170, %r1156;    setp.ne.u32 p, %r1154, 0;
    vote.ballot.sync.b32 %r1154, p, 0xffffffff;
    @!p not.b32 %r1154, %r1154;
}

	// end inline asm
	and.b32  	%r1177, %r1154, %r1176;
	mov.b32 	%r1159, 8;
	// begin inline asm
	{
    .reg .pred p;
    and.b32 %r1157, %r1170, %r1159;    setp.ne.u32 p, %r1157, 0;
    vote.ballot.sync.b32 %r1157, p, 0xffffffff;
    @!p not.b32 %r1157, %r1157;
}

	// end inline asm
	and.b32  	%r1178, %r1157, %r1177;
	mov.b32 	%r1162, 16;
	// begin inline asm
	{
    .reg .pred p;
    and.b32 %r1160, %r1170, %r1162;    setp.ne.u32 p, %r1160, 0;
    vote.ballot.sync.b32 %r1160, p, 0xffffffff;
    @!p not.b32 %r1160, %r1160;
}

	// end inline asm
	and.b32  	%r1179, %r1160, %r1178;
	mov.b32 	%r1165, 32;
	// begin inline asm
	{
    .reg .pred p;
    and.b32 %r1163, %r1170, %r1165;    setp.ne.u32 p, %r1163, 0;
    vote.ballot.sync.b32 %r1163, p, 0xffffffff;
    @!p not.b32 %r1163, %r1163;
}

	// end inline asm
	and.b32  	%r1180, %r1163, %r1179;
	mov.b32 	%r1168, 64;
	// begin inline asm
	{
    .reg .pred p;
    and.b32 %r1166, %r1170, %r1168;    setp.ne.u32 p, %r1166, 0;
    vote.ballot.sync.b32 %r1166, p, 0xffffffff;
    @!p not.b32 %r1166, %r1166;
}

	// end inline asm
	and.b32  	%r1181, %r1166, %r1180;
	mov.b32 	%r1171, 128;
	// begin inline asm
	{
    .reg .pred p;
    and.b32 %r1169, %r1170, %r1171;    setp.ne.u32 p, %r1169, 0;
    vote.ballot.sync.b32 %r1169, p, 0xffffffff;
    @!p not.b32 %r1169, %r1169;
}

	// end inline asm
	and.b32  	%r1182, %r1169, %r1181;
	clz.b32 	%r1183, %r1182;
	sub.s32 	%r250, 31, %r1183;
	and.b32  	%r1184, %r680, %r1182;
	popc.b32 	%r251, %r1184;
	setp.ne.s32 	%p161, %r300, %r250;
	mov.b32 	%r1843, 0;
	@%p161 bra 	$L__BB14_137;
	shl.b32 	%r1185, %r1170, 2;
	add.s32 	%r1186, %r98, %r1185;
	atom.shared.add.u32 	%r1843, [%r1186], %r251;
$L__BB14_137:
	shfl.sync.idx.b32	%r1212|%p162, %r1843, %r250, 31, -1;
	add.s32 	%r254, %r251, %r1212;
	setp.eq.s32 	%p163, %r1826, 2147483647;
	selp.b32 	%r1213, -2147483648, %r1826, %p163;
	shr.u32 	%r1214, %r1213, %r298;
	and.b32  	%r1209, %r1214, %r97;
	mov.b32 	%r1189, 1;
	// begin inline asm
	{
    .reg .pred p;
    and.b32 %r1187, %r1209, %r1189;    setp.ne.u32 p, %r1187, 0;
    vote.ballot.sync.b32 %r1187, p, 0xffffffff;
    @!p not.b32 %r1187, %r1187;
}

	// end inline asm
	mov.b32 	%r1192, 2;
	// begin inline asm
	{
    .reg .pred p;
    and.b32 %r1190, %r1209, %r1192;    setp.ne.u32 p, %r1190, 0;
    vote.ballot.sync.b32 %r1190, p, 0xffffffff;
    @!p not.b32 %r1190, %r1190;
}

	// end inline asm
	and.b32  	%r1215, %r1190, %r1187;
	mov.b32 	%r1195, 4;
	// begin inline asm
	{
    .reg .pred p;
    and.b32 %r1193, %r1209, %r1195;    setp.ne.u32 p, %r1193, 0;
    vote.ballot.sync.b32 %r1193, p, 0xffffffff;
    @!p not.b32 %r1193, %r1193;
}

	// end inline asm
	and.b32  	%r1216, %r1193, %r1215;
	mov.b32 	%r1198, 8;
	// begin inline asm
	{
    .reg .pred p;
    and.b32 %r1196, %r1209, %r1198;    setp.ne.u32 p, %r1196, 0;
    vote.ballot.sync.b32 %r1196, p, 0xffffffff;
    @!p not.b32 %r1196, %r1196;
}

	// end inline asm
	and.b32  	%r1217, %r1196, %r1216;
	mov.b32 	%r1201, 16;
	// begin inline asm
	{
    .reg .pred p;
    and.b32 %r1199, %r1209, %r1201;    setp.ne.u32 p, %r1199, 0;
    vote.ballot.sync.b32 %r1199, p, 0xffffffff;
    @!p not.b32 %r1199, %r1199;
}

	// end inline asm
	and.b32  	%r1218, %r1199, %r1217;
	mov.b32 	%r1204, 32;
	// begin inline asm
	{
    .reg .pred p;
    and.b32 %r1202, %r1209, %r1204;    setp.ne.u32 p, %r1202, 0;
    vote.ballot.sync.b32 %r1202, p, 0xffffffff;
    @!p not.b32 %r1202, %r1202;
}

	// end inline asm
	and.b32  	%r1219, %r1202, %r1218;
	mov.b32 	%r1207, 64;
	// begin inline asm
	{
    .reg .pred p;
    and.b32 %r1205, %r1209, %r1207;    setp.ne.u32 p, %r1205, 0;
    vote.ballot.sync.b32 %r1205, p, 0xffffffff;
    @!p not.b32 %r1205, %r1205;
}

	// end inline asm
	and.b32  	%r1220, %r1205, %r1219;
	mov.b32 	%r1210, 128;
	// begin inline asm
	{
    .reg .pred p;
    and.b32 %r1208, %r1209, %r1210;    setp.ne.u32 p, %r1208, 0;
    vote.ballot.sync.b32 %r1208, p, 0xffffffff;
    @!p not.b32 %r1208, %r1208;
}

	// end inline asm
	and.b32  	%r1221, %r1208, %r1220;
	clz.b32 	%r1222, %r1221;
	sub.s32 	%r256, 31, %r1222;
	and.b32  	%r1223, %r680, %r1221;
	popc.b32 	%r257, %r1223;
	setp.ne.s32 	%p164, %r300, %r256;
	mov.b32 	%r1844, 0;
	@%p164 bra 	$L__BB14_139;
	shl.b32 	%r1224, %r1209, 2;
	add.s32 	%r1225, %r98, %r1224;
	atom.shared.add.u32 	%r1844, [%r1225], %r257;
$L__BB14_139:
	shfl.sync.idx.b32	%r1251|%p165, %r1844, %r256, 31, -1;
	add.s32 	%r260, %r257, %r1251;
	setp.eq.s32 	%p166, %r1827, 2147483647;
	selp.b32 	%r1252, -2147483648, %r1827, %p166;
	shr.u32 	%r1253, %r1252, %r298;
	and.b32  	%r1248, %r1253, %r97;
	mov.b32 	%r1228, 1;
	// begin inline asm
	{
    .reg .pred p;
    and.b32 %r1226, %r1248, %r1228;    setp.ne.u32 p, %r1226, 0;
    vote.ballot.sync.b32 %r1226, p, 0xffffffff;
    @!p not.b32 %r1226, %r1226;
}

	// end inline asm
	mov.b32 	%r1231, 2;
	// begin inline asm
	{
    .reg .pred p;
    and.b32 %r1229, %r1248, %r1231;    setp.ne.u32 p, %r1229, 0;
    vote.ballot.sync.b32 %r1229, p, 0xffffffff;
    @!p not.b32 %r1229, %r1229;
}

	// end inline asm
	and.b32  	%r1254, %r1229, %r1226;
	mov.b32 	%r1234, 4;
	// begin inline asm
	{
    .reg .pred p;
    and.b32 %r1232, %r1248, %r1234;    setp.ne.u32 p, %r1232, 0;
    vote.ballot.sync.b32 %r1232, p, 0xffffffff;
    @!p not.b32 %r1232, %r1232;
}

	// end inline asm
	and.b32  	%r1255, %r1232, %r1254;
	mov.b32 	%r1237, 8;
	// begin inline asm
	{
    .reg .pred p;
    and.b32 %r1235, %r1248, %r1237;    setp.ne.u32 p, %r1235, 0;
    vote.ballot.sync.b32 %r1235, p, 0xffffffff;
    @!p not.b32 %r1235, %r1235;
}

	// end inline asm
	and.b32  	%r1256, %r1235, %r1255;
	mov.b32 	%r1240, 16;
	// begin inline asm
	{
    .reg .pred p;
    and.b32 %r1238, %r1248, %r1240;    setp.ne.u32 p, %r1238, 0;
    vote.ballot.sync.b32 %r1238, p, 0xffffffff;
    @!p not.b32 %r1238, %r1238;
}

	// end inline asm
	and.b32  	%r1257, %r1238, %r1256;
	mov.b32 	%r1243, 32;
	// begin inline asm
	{
    .reg .pred p;
    and.b32 %r1241, %r1248, %r1243;    setp.ne.u32 p, %r1241, 0;
    vote.ballot.sync.b32 %r1241, p, 0xffffffff;
    @!p not.b32 %r1241, %r1241;
}

	// end inline asm
	and.b32  	%r1258, %r1241, %r1257;
	mov.b32 	%r1246, 64;
	// begin inline asm
	{
    .reg .pred p;
    and.b32 %r1244, %r1248, %r1246;    setp.ne.u32 p, %r1244, 0;
    vote.ballot.sync.b32 %r1244, p, 0xffffffff;
    @!p not.b32 %r1244, %r1244;
}

	// end inline asm
	and.b32  	%r1259, %r1244, %r1258;
	mov.b32 	%r1249, 128;
	// begin inline asm
	{
    .reg .pred p;
    and.b32 %r1247, %r1248, %r1249;    setp.ne.u32 p, %r1247, 0;
    vote.ballot.sync.b32 %r1247, p, 0xffffffff;
    @!p not.b32 %r1247, %r1247;
}

	// end inline asm
	and.b32  	%r1260, %r1247, %r1259;
	clz.b32 	%r1261, %r1260;
	sub.s32 	%r262, 31, %r1261;
	and.b32  	%r1262, %r680, %r1260;
	popc.b32 	%r263, %r1262;
	setp.ne.s32 	%p167, %r300, %r262;
	mov.b32 	%r1845, 0;
	@%p167 bra 	$L__BB14_141;
	shl.b32 	%r1263, %r1248, 2;
	add.s32 	%r1264, %r98, %r1263;
	atom.shared.add.u32 	%r1845, [%r1264], %r263;
$L__BB14_141:
	shfl.sync.idx.b32	%r1290|%p168, %r1845, %r262, 31, -1;
	add.s32 	%r266, %r263, %r1290;
	setp.eq.s32 	%p169, %r1828, 2147483647;
	selp.b32 	%r1291, -2147483648, %r1828, %p169;
	shr.u32 	%r1292, %r1291, %r298;
	and.b32  	%r1287, %r1292, %r97;
	mov.b32 	%r1267, 1;
	// begin inline asm
	{
    .reg .pred p;
    and.b32 %r1265, %r1287, %r1267;    setp.ne.u32 p, %r1265, 0;
    vote.ballot.sync.b32 %r1265, p, 0xffffffff;
    @!p not.b32 %r1265, %r1265;
}

	// end inline asm
	mov.b32 	%r1270, 2;
	// begin inline asm
	{
    .reg .pred p;
    and.b32 %r1268, %r1287, %r1270;    setp.ne.u32 p, %r1268, 0;
    vote.ballot.sync.b32 %r1268, p, 0xffffffff;
    @!p not.b32 %r1268, %r1268;
}

	// end inline asm
	and.b32  	%r1293, %r1268, %r1265;
	mov.b32 	%r1273, 4;
	// begin inline asm
	{
    .reg .pred p;
    and.b32 %r1271, %r1287, %r1273;    setp.ne.u32 p, %r1271, 0;
    vote.ballot.sync.b32 %r1271, p, 0xffffffff;
    @!p not.b32 %r1271, %r1271;
}

	// end inline asm
	and.b32  	%r1294, %r1271, %r1293;
	mov.b32 	%r1276, 8;
	// begin inline asm
	{
    .reg .pred p;
    and.b32 %r1274, %r1287, %r1276;    setp.ne.u32 p, %r1274, 0;
    vote.ballot.sync.b32 %r1274, p, 0xffffffff;
    @!p not.b32 %r1274, %r1274;
}

	// end inline asm
	and.b32  	%r1295, %r1274, %r1294;
	mov.b32 	%r1279, 16;
	// begin inline asm
	{
    .reg .pred p;
    and.b32 %r1277, %r1287, %r1279;    setp.ne.u32 p, %r1277, 0;
    vote.ballot.sync.b32 %r1277, p, 0xffffffff;
    @!p not.b32 %r1277, %r1277;
}

	// end inline asm
	and.b32  	%r1296, %r1277, %r1295;
	mov.b32 	%r1282, 32;
	// begin inline asm
	{
    .reg .pred p;
    and.b32 %r1280, %r1287, %r1282;    setp.ne.u32 p, %r1280, 0;
    vote.ballot.sync.b32 %r1280, p, 0xffffffff;
    @!p not.b32 %r1280, %r1280;
}

	// end inline asm
	and.b32  	%r1297, %r1280, %r1296;
	mov.b32 	%r1285, 64;
	// begin inline asm
	{
    .reg .pred p;
    and.b32 %r1283, %r1287, %r1285;    setp.ne.u32 p, %r1283, 0;
    vote.ballot.sync.b32 %r1283, p, 0xffffffff;
    @!p not.b32 %r1283, %r1283;
}

	// end inline asm
	and.b32  	%r1298, %r1283, %r1297;
	mov.b32 	%r1288, 128;
	// begin inline asm
	{
    .reg .pred p;
    and.b32 %r1286, %r1287, %r1288;    setp.ne.u32 p, %r1286, 0;
    vote.ballot.sync.b32 %r1286, p, 0xffffffff;
    @!p not.b32 %r1286, %r1286;
}

	// end inline asm
	and.b32  	%r1299, %r1286, %r1298;
	clz.b32 	%r1300, %r1299;
	sub.s32 	%r268, 31, %r1300;
	and.b32  	%r1301, %r680, %r1299;
	popc.b32 	%r269, %r1301;
	setp.ne.s32 	%p170, %r300, %r268;
	mov.b32 	%r1846, 0;
	@%p170 bra 	$L__BB14_143;
	shl.b32 	%r1302, %r1287, 2;
	add.s32 	%r1303, %r98, %r1302;
	atom.shared.add.u32 	%r1846, [%r1303], %r269;
$L__BB14_143:
	shfl.sync.idx.b32	%r1329|%p171, %r1846, %r268, 31, -1;
	add.s32 	%r272, %r269, %r1329;
	setp.eq.s32 	%p172, %r1829, 2147483647;
	selp.b32 	%r1330, -2147483648, %r1829, %p172;
	shr.u32 	%r1331, %r1330, %r298;
	and.b32  	%r1326, %r1331, %r97;
	mov.b32 	%r1306, 1;
	// begin inline asm
	{
    .reg .pred p;
    and.b32 %r1304, %r1326, %r1306;    setp.ne.u32 p, %r1304, 0;
    vote.ballot.sync.b32 %r1304, p, 0xffffffff;
    @!p not.b32 %r1304, %r1304;
}

	// end inline asm
	mov.b32 	%r1309, 2;
	// begin inline asm
	{
    .reg .pred p;
    and.b32 %r1307, %r1326, %r1309;    setp.ne.u32 p, %r1307, 0;
    vote.ballot.sync.b32 %r1307, p, 0xffffffff;
    @!p not.b32 %r1307, %r1307;
}

	// end inline asm
	and.b32  	%r1332, %r1307, %r1304;
	mov.b32 	%r1312, 4;
	// begin inline asm
	{
    .reg .pred p;
    and.b32 %r1310, %r1326, %r1312;    setp.ne.u32 p, %r1310, 0;
    vote.ballot.sync.b32 %r1310, p, 0xffffffff;
    @!p not.b32 %r1310, %r1310;
}

	// end inline asm
	and.b32  	%r1333, %r1310, %r1332;
	mov.b32 	%r1315, 8;
	// begin inline asm
	{
    .reg .pred p;
    and.b32 %r1313, %r1326, %r1315;    setp.ne.u32 p, %r1313, 0;
    vote.ballot.sync.b32 %r1313, p, 0xffffffff;
    @!p not.b32 %r1313, %r1313;
}

	// end inline asm
	and.b32  	%r1334, %r1313, %r1333;
	mov.b32 	%r1318, 16;
	// begin inline asm
	{
    .reg .pred p;
    and.b32 %r1316, %r1326, %r1318;    setp.ne.u32 p, %r1316, 0;
    vote.ballot.sync.b32 %r1316, p, 0xffffffff;
    @!p not.b32 %r1316, %r1316;
}

	// end inline asm
	and.b32  	%r1335, %r1316, %r1334;
	mov.b32 	%r1321, 32;
	// begin inline asm
	{
    .reg .pred p;
    and.b32 %r1319, %r1326, %r1321;    setp.ne.u32 p, %r1319, 0;
    vote.ballot.sync.b32 %r1319, p, 0xffffffff;
    @!p not.b32 %r1319, %r1319;
}

	// end inline asm
	and.b32  	%r1336, %r1319, %r1335;
	mov.b32 	%r1324, 64;
	// begin inline asm
	{
    .reg .pred p;
    and.b32 %r1322, %r1326, %r1324;    setp.ne.u32 p, %r1322, 0;
    vote.ballot.sync.b32 %r1322, p, 0xffffffff;
    @!p not.b32 %r1322, %r1322;
}

	// end inline asm
	and.b32  	%r1337, %r1322, %r1336;
	mov.b32 	%r1327, 128;
	// begin inline asm
	{
    .reg .pred p;
    and.b32 %r1325, %r1326, %r1327;    setp.ne.u32 p, %r1325, 0;
    vote.ballot.sync.b32 %r1325, p, 0xffffffff;
    @!p not.b32 %r1325, %r1325;
}

	// end inline asm
	and.b32  	%r1338, %r1325, %r1337;
	clz.b32 	%r1339, %r1338;
	sub.s32 	%r274, 31, %r1339;
	and.b32  	%r1340, %r680, %r1338;
	popc.b32 	%r275, %r1340;
	setp.ne.s32 	%p173, %r300, %r274;
	mov.b32 	%r1847, 0;
	@%p173 bra 	$L__BB14_145;
	shl.b32 	%r1341, %r1326, 2;
	add.s32 	%r1342, %r98, %r1341;
	atom.shared.add.u32 	%r1847, [%r1342], %r275;
$L__BB14_145:
	shfl.sync.idx.b32	%r1368|%p174, %r1847, %r274, 31, -1;
	add.s32 	%r278, %r275, %r1368;
	setp.eq.s32 	%p175, %r1830, 2147483647;
	selp.b32 	%r1369, -2147483648, %r1830, %p175;
	shr.u32 	%r1370, %r1369, %r298;
	and.b32  	%r1365, %r1370, %r97;
	mov.b32 	%r1345, 1;
	// begin inline asm
	{
    .reg .pred p;
    and.b32 %r1343, %r1365, %r1345;    setp.ne.u32 p, %r1343, 0;
    vote.ballot.sync.b32 %r1343, p, 0xffffffff;
    @!p not.b32 %r1343, %r1343;
}

	// end inline asm
	mov.b32 	%r1348, 2;
	// begin inline asm
	{
    .reg .pred p;
    and.b32 %r1346, %r1365, %r1348;    setp.ne.u32 p, %r1346, 0;
    vote.ballot.sync.b32 %r1346, p, 0xffffffff;
    @!p not.b32 %r1346, %r1346;
}

	// end inline asm
	and.b32  	%r1371, %r1346, %r1343;
	mov.b32 	%r1351, 4;
	// begin inline asm
	{
    .reg .pred p;
    and.b32 %r1349, %r1365, %r1351;    setp.ne.u32 p, %r1349, 0;
    vote.ballot.sync.b32 %r1349, p, 0xffffffff;
    @!p not.b32 %r1349, %r1349;
}

	// end inline asm
	and.b32  	%r1372, %r1349, %r1371;
	mov.b32 	%r1354, 8;
	// begin inline asm
	{
    .reg .pred p;
    and.b32 %r1352, %r1365, %r1354;    setp.ne.u32 p, %r1352, 0;
    vote.ballot.sync.b32 %r1352, p, 0xffffffff;
    @!p not.b32 %r1352, %r1352;
}

	// end inline asm
	and.b32  	%r1373, %r1352, %r1372;
	mov.b32 	%r1357, 16;
	// begin inline asm
	{
    .reg .pred p;
    and.b32 %r1355, %r1365, %r1357;    setp.ne.u32 p, %r1355, 0;
    vote.ballot.sync.b32 %r1355, p, 0xffffffff;
    @!p not.b32 %r1355, %r1355;
}

	// end inline asm
	and.b32  	%r1374, %r1355, %r1373;
	mov.b32 	%r1360, 32;
	// begin inline asm
	{
    .reg .pred p;
    and.b32 %r1358, %r1365, %r1360;    setp.ne.u32 p, %r1358, 0;
    vote.ballot.sync.b32 %r1358, p, 0xffffffff;
    @!p not.b32 %r1358, %r1358;
}

	// end inline asm
	and.b32  	%r1375, %r1358, %r1374;
	mov.b32 	%r1363, 64;
	// begin inline asm
	{
    .reg .pred p;
    and.b32 %r1361, %r1365, %r1363;    setp.ne.u32 p, %r1361, 0;
    vote.ballot.sync.b32 %r1361, p, 0xffffffff;
    @!p not.b32 %r1361, %r1361;
}

	// end inline asm
	and.b32  	%r1376, %r1361, %r1375;
	mov.b32 	%r1366, 128;
	// begin inline asm
	{
    .reg .pred p;
    and.b32 %r1364, %r1365, %r1366;    setp.ne.u32 p, %r1364, 0;
    vote.ballot.sync.b32 %r1364, p, 0xffffffff;
    @!p not.b32 %r1364, %r1364;
}

	// end inline asm
	and.b32  	%r1377, %r1364, %r1376;
	clz.b32 	%r1378, %r1377;
	sub.s32 	%r280, 31, %r1378;
	and.b32  	%r1379, %r680, %r1377;
	popc.b32 	%r281, %r1379;
	setp.ne.s32 	%p176, %r300, %r280;
	mov.b32 	%r1848, 0;
	@%p176 bra 	$L__BB14_147;
	shl.b32 	%r1380, %r1365, 2;
	add.s32 	%r1381, %r98, %r1380;
	atom.shared.add.u32 	%r1848, [%r1381], %r281;
$L__BB14_147:
	shfl.sync.idx.b32	%r1382|%p178, %r1848, %r280, 31, -1;
	add.s32 	%r1383, %r281, %r1382;
	bar.sync 	0;
	shl.b32 	%r1384, %r182, 2;
	mov.u32 	%r1385, _ZZN3cub18CUB_300001_SM_10006detail10radix_sort29DeviceRadixSortOnesweepKernelINS1_5radix10policy_hubIfNS0_8NullTypeEyE10Policy1000ELNS0_9SortOrderE0EfS6_yiiNS1_21identity_decomposer_tEEEvPT5_SC_PT3_PKSD_PT1_PKSH_PT2_PKSL_T4_iiT6_E1s;
	add.s32 	%r1386, %r1385, %r1384;
	st.shared.u32 	[%r1386+-4], %r1813;
	shl.b32 	%r1387, %r188, 2;
	add.s32 	%r1388, %r1385, %r1387;
	st.shared.u32 	[%r1388+-4], %r1814;
	shl.b32 	%r1389, %r194, 2;
	add.s32 	%r1390, %r1385, %r1389;
	st.shared.u32 	[%r1390+-4], %r1815;
	shl.b32 	%r1391, %r200, 2;
	add.s32 	%r1392, %r1385, %r1391;
	st.shared.u32 	[%r1392+-4], %r1816;
	shl.b32 	%r1393, %r206, 2;
	add.s32 	%r1394, %r1385, %r1393;
	st.shared.u32 	[%r1394+-4], %r1817;
	shl.b32 	%r1395, %r212, 2;
	add.s32 	%r1396, %r1385, %r1395;
	st.shared.u32 	[%r1396+-4], %r1818;
	shl.b32 	%r1397, %r218, 2;
	add.s32 	%r1398, %r1385, %r1397;
	st.shared.u32 	[%r1398+-4], %r1819;
	shl.b32 	%r1399, %r224, 2;
	add.s32 	%r1400, %r1385, %r1399;
	st.shared.u32 	[%r1400+-4], %r1820;
	shl.b32 	%r1401, %r230, 2;
	add.s32 	%r1402, %r1385, %r1401;
	st.shared.u32 	[%r1402+-4], %r1821;
	shl.b32 	%r1403, %r236, 2;
	add.s32 	%r1404, %r1385, %r1403;
	st.shared.u32 	[%r1404+-4], %r1822;
	shl.b32 	%r1405, %r242, 2;
	add.s32 	%r1406, %r1385, %r1405;
	st.shared.u32 	[%r1406+-4], %r1823;
	shl.b32 	%r1407, %r248, 2;
	add.s32 	%r1408, %r1385, %r1407;
	st.shared.u32 	[%r1408+-4], %r1824;
	shl.b32 	%r1409, %r254, 2;
	add.s32 	%r1410, %r1385, %r1409;
	st.shared.u32 	[%r1410+-4], %r1825;
	shl.b32 	%r1411, %r260, 2;
	add.s32 	%r1412, %r1385, %r1411;
	st.shared.u32 	[%r1412+-4], %r1826;
	shl.b32 	%r1413, %r266, 2;
	add.s32 	%r1414, %r1385, %r1413;
	st.shared.u32 	[%r1414+-4], %r1827;
	shl.b32 	%r1415, %r272, 2;
	add.s32 	%r1416, %r1385, %r1415;
	st.shared.u32 	[%r1416+-4], %r1828;
	shl.b32 	%r1417, %r278, 2;
	add.s32 	%r1418, %r1385, %r1417;
	st.shared.u32 	[%r1418+-4], %r1829;
	shl.b32 	%r1419, %r1383, 2;
	add.s32 	%r1420, %r1385, %r1419;
	st.shared.u32 	[%r1420+-4], %r1830;
	shl.b32 	%r1421, %r1, 3;
	add.s32 	%r1422, %r1385, %r1421;
	add.s32 	%r284, %r1422, 27648;
	@%p123 bra 	$L__BB14_155;
	ld.param.u64 	%rd227, [_ZN3cub18CUB_300001_SM_10006detail10radix_sort29DeviceRadixSortOnesweepKernelINS1_5radix10policy_hubIfNS0_8NullTypeEyE10Policy1000ELNS0_9SortOrderE0EfS6_yiiNS1_21identity_decomposer_tEEEvPT5_SC_PT3_PKSD_PT1_PKSH_PT2_PKSL_T4_iiT6__param_3];
	cvta.to.global.u64 	%rd57, %rd227;
	shl.b64 	%rd58, %rd7, 3;
	add.s64 	%rd59, %rd57, %rd58;
	ld.global.u64 	%rd60, [%rd59];
	cvt.s64.s32 	%rd61, %r175;
	sub.s64 	%rd229, %rd60, %rd61;
	st.shared.u64 	[%r284], %rd229;
	setp.lt.s32 	%p179, %r4, 1;
	mov.u32 	%r1852, %r1808;
	@%p179 bra 	$L__BB14_154;
	mov.b32 	%r1850, -1;
	mov.u32 	%r1849, %r4;
	mov.u32 	%r1852, %r1808;
$L__BB14_150:
	ld.param.u64 	%rd220, [_ZN3cub18CUB_300001_SM_10006detail10radix_sort29DeviceRadixSortOnesweepKernelINS1_5radix10policy_hubIfNS0_8NullTypeEyE10Policy1000ELNS0_9SortOrderE0EfS6_yiiNS1_21identity_decomposer_tEEEvPT5_SC_PT3_PKSD_PT1_PKSH_PT2_PKSL_T4_iiT6__param_0];
	add.s32 	%r288, %r1849, -1;
	shl.b32 	%r1424, %r288, 8;
	add.s32 	%r1425, %r1424, %r1;
	cvta.to.global.u64 	%rd62, %rd220;
	mul.wide.s32 	%rd63, %r1425, 4;
	add.s64 	%rd16, %rd62, %rd63;
$L__BB14_151:
	membar.cta;
	ld.volatile.global.u32 	%r289, [%rd16];
	setp.eq.s32 	%p180, %r289, 0;
	@%p180 bra 	$L__BB14_151;
	and.b32  	%r1426, %r289, 1073741823;
	add.s32 	%r1852, %r1426, %r1852;
	setp.gt.s32 	%p181, %r289, -1;
	vote.sync.ballot.b32 	%r1850, %p181, %r1850;
	setp.gt.u32 	%p183, %r1849, 1;
	and.pred  	%p184, %p181, %p183;
	mov.u32 	%r1849, %r288;
	@%p184 bra 	$L__BB14_150;
	ld.shared.u64 	%rd229, [%r284];
$L__BB14_154:
	ld.param.u64 	%rd221, [_ZN3cub18CUB_300001_SM_10006detail10radix_sort29DeviceRadixSortOnesweepKernelINS1_5radix10policy_hubIfNS0_8NullTypeEyE10Policy1000ELNS0_9SortOrderE0EfS6_yiiNS1_21identity_decomposer_tEEEvPT5_SC_PT3_PKSD_PT1_PKSH_PT2_PKSL_T4_iiT6__param_0];
	or.b32  	%r1427, %r1852, -2147483648;
	cvta.to.global.u64 	%rd64, %rd221;
	shl.b32 	%r1428, %r4, 8;
	add.s32 	%r1429, %r1428, %r1;
	mul.wide.s32 	%rd65, %r1429, 4;
	add.s64 	%rd66, %rd64, %rd65;
	st.volatile.global.u32 	[%rd66], %r1427;
	sub.s32 	%r1430, %r1852, %r1808;
	cvt.s64.s32 	%rd67, %r1430;
	add.s64 	%rd68, %rd229, %rd67;
	st.shared.u64 	[%r284], %rd68;
$L__BB14_155:
	ld.param.u32 	%r1762, [_ZN3cub18CUB_300001_SM_10006detail10radix_sort29DeviceRadixSortOnesweepKernelINS1_5radix10policy_hubIfNS0_8NullTypeEyE10Policy1000ELNS0_9SortOrderE0EfS6_yiiNS1_21identity_decomposer_tEEEvPT5_SC_PT3_PKSD_PT1_PKSH_PT2_PKSL_T4_iiT6__param_8];
	ld.param.u64 	%rd224, [_ZN3cub18CUB_300001_SM_10006detail10radix_sort29DeviceRadixSortOnesweepKernelINS1_5radix10policy_hubIfNS0_8NullTypeEyE10Policy1000ELNS0_9SortOrderE0EfS6_yiiNS1_21identity_decomposer_tEEEvPT5_SC_PT3_PKSD_PT1_PKSH_PT2_PKSL_T4_iiT6__param_2];
	setp.gt.u32 	%p185, %r1, 255;
	mad.lo.s32 	%r293, %r4, 6912, 6912;
	setp.lt.s32 	%p186, %r293, %r1762;
	setp.eq.s64 	%p187, %rd224, 0;
	or.pred  	%p188, %p187, %p186;
	or.pred  	%p189, %p185, %p188;
	@%p189 bra 	$L__BB14_157;
	ld.param.u64 	%rd225, [_ZN3cub18CUB_300001_SM_10006detail10radix_sort29DeviceRadixSortOnesweepKernelINS1_5radix10policy_hubIfNS0_8NullTypeEyE10Policy1000ELNS0_9SortOrderE0EfS6_yiiNS1_21identity_decomposer_tEEEvPT5_SC_PT3_PKSD_PT1_PKSH_PT2_PKSL_T4_iiT6__param_2];
	ld.shared.u64 	%rd69, [%r284];
	cvt.s64.s32 	%rd70, %r1808;
	cvt.s64.s32 	%rd71, %r175;
	add.s64 	%rd72, %rd71, %rd70;
	add.s64 	%rd73, %rd72, %rd69;
	cvta.to.global.u64 	%rd74, %rd225;
	shl.b64 	%rd75, %rd7, 3;
	add.s64 	%rd76, %rd74, %rd75;
	st.global.u64 	[%rd76], %rd73;
$L__BB14_157:
	ld.param.u32 	%r1763, [_ZN3cub18CUB_300001_SM_10006detail10radix_sort29DeviceRadixSortOnesweepKernelINS1_5radix10policy_hubIfNS0_8NullTypeEyE10Policy1000ELNS0_9SortOrderE0EfS6_yiiNS1_21identity_decomposer_tEEEvPT5_SC_PT3_PKSD_PT1_PKSH_PT2_PKSL_T4_iiT6__param_8];
	shl.b32 	%r1431, %r1, 2;
	add.s32 	%r294, %r1385, %r1431;
	setp.gt.s32 	%p190, %r293, %r1763;
	bar.sync 	0;
	@%p190 bra 	$L__BB14_159;
	ld.shared.u32 	%r1433, [%r294];
	setp.eq.s32 	%p191, %r1433, 2147483647;
	selp.b32 	%r1434, -2147483648, %r1433, %p191;
	shr.u32 	%r1435, %r1434, %r298;
	and.b32  	%r1436, %r1435, %r97;
	shl.b32 	%r1437, %r1436, 3;
	add.s32 	%r1439, %r1385, 27648;
	add.s32 	%r1440, %r1439, %r1437;
	ld.shared.u64 	%rd77, [%r1440];
	add.s64 	%rd78, %rd77, %rd7;
	setp.gt.s32 	%p192, %r1433, -1;
	selp.b32 	%r1441, -1, -2147483648, %p192;
	xor.b32  	%r1442, %r1441, %r1433;
	shl.b64 	%rd79, %rd78, 2;
	add.s64 	%rd80, %rd1, %rd79;
	st.global.u32 	[%rd80], %r1442;
	bar.warp.sync 	-1;
	ld.shared.u32 	%r1443, [%r294+1536];
	setp.eq.s32 	%p193, %r1443, 2147483647;
	selp.b32 	%r1444, -2147483648, %r1443, %p193;
	shr.u32 	%r1445, %r1444, %r298;
	and.b32  	%r1446, %r1445, %r97;
	shl.b32 	%r1447, %r1446, 3;
	add.s32 	%r1448, %r1439, %r1447;
	ld.shared.u64 	%rd81, [%r1448];
	add.s64 	%rd82, %rd81, %rd7;
	setp.gt.s32 	%p194, %r1443, -1;
	selp.b32 	%r1449, -1, -2147483648, %p194;
	xor.b32  	%r1450, %r1449, %r1443;
	shl.b64 	%rd83, %rd82, 2;
	add.s64 	%rd84, %rd1, %rd83;
	st.global.u32 	[%rd84+1536], %r1450;
	bar.warp.sync 	-1;
	ld.shared.u32 	%r1451, [%r294+3072];
	setp.eq.s32 	%p195, %r1451, 2147483647;
	selp.b32 	%r1452, -2147483648, %r1451, %p195;
	shr.u32 	%r1453, %r1452, %r298;
	and.b32  	%r1454, %r1453, %r97;
	shl.b32 	%r1455, %r1454, 3;
	add.s32 	%r1456, %r1439, %r1455;
	ld.shared.u64 	%rd85, [%r1456];
	add.s64 	%rd86, %rd85, %rd7;
	setp.gt.s32 	%p196, %r1451, -1;
	selp.b32 	%r1457, -1, -2147483648, %p196;
	xor.b32  	%r1458, %r1457, %r1451;
	shl.b64 	%rd87, %rd86, 2;
	add.s64 	%rd88, %rd1, %rd87;
	st.global.u32 	[%rd88+3072], %r1458;
	bar.warp.sync 	-1;
	ld.shared.u32 	%r1459, [%r294+4608];
	setp.eq.s32 	%p197, %r1459, 2147483647;
	selp.b32 	%r1460, -2147483648, %r1459, %p197;
	shr.u32 	%r1461, %r1460, %r298;
	and.b32  	%r1462, %r1461, %r97;
	shl.b32 	%r1463, %r1462, 3;
	add.s32 	%r1464, %r1439, %r1463;
	ld.shared.u64 	%rd89, [%r1464];
	add.s64 	%rd90, %rd89, %rd7;
	setp.gt.s32 	%p198, %r1459, -1;
	selp.b32 	%r1465, -1, -2147483648, %p198;
	xor.b32  	%r1466, %r1465, %r1459;
	shl.b64 	%rd91, %rd90, 2;
	add.s64 	%rd92, %rd1, %rd91;
	st.global.u32 	[%rd92+4608], %r1466;
	bar.warp.sync 	-1;
	ld.shared.u32 	%r1467, [%r294+6144];
	setp.eq.s32 	%p199, %r1467, 2147483647;
	selp.b32 	%r1468, -2147483648, %r1467, %p199;
	shr.u32 	%r1469, %r1468, %r298;
	and.b32  	%r1470, %r1469, %r97;
	shl.b32 	%r1471, %r1470, 3;
	add.s32 	%r1472, %r1439, %r1471;
	ld.shared.u64 	%rd93, [%r1472];
	add.s64 	%rd94, %rd93, %rd7;
	setp.gt.s32 	%p200, %r1467, -1;
	selp.b32 	%r1473, -1, -2147483648, %p200;
	xor.b32  	%r1474, %r1473, %r1467;
	shl.b64 	%rd95, %rd94, 2;
	add.s64 	%rd96, %rd1, %rd95;
	st.global.u32 	[%rd96+6144], %r1474;
	bar.warp.sync 	-1;
	ld.shared.u32 	%r1475, [%r294+7680];
	setp.eq.s32 	%p201, %r1475, 2147483647;
	selp.b32 	%r1476, -2147483648, %r1475, %p201;
	shr.u32 	%r1477, %r1476, %r298;
	and.b32  	%r1478, %r1477, %r97;
	shl.b32 	%r1479, %r1478, 3;
	add.s32 	%r1480, %r1439, %r1479;
	ld.shared.u64 	%rd97, [%r1480];
	add.s64 	%rd98, %rd97, %rd7;
	setp.gt.s32 	%p202, %r1475, -1;
	selp.b32 	%r1481, -1, -2147483648, %p202;
	xor.b32  	%r1482, %r1481, %r1475;
	shl.b64 	%rd99, %rd98, 2;
	add.s64 	%rd100, %rd1, %rd99;
	st.global.u32 	[%rd100+7680], %r1482;
	bar.warp.sync 	-1;
	ld.shared.u32 	%r1483, [%r294+9216];
	setp.eq.s32 	%p203, %r1483, 2147483647;
	selp.b32 	%r1484, -2147483648, %r1483, %p203;
	shr.u32 	%r1485, %r1484, %r298;
	and.b32  	%r1486, %r1485, %r97;
	shl.b32 	%r1487, %r1486, 3;
	add.s32 	%r1488, %r1439, %r1487;
	ld.shared.u64 	%rd101, [%r1488];
	add.s64 	%rd102, %rd101, %rd7;
	setp.gt.s32 	%p204, %r1483, -1;
	selp.b32 	%r1489, -1, -2147483648, %p204;
	xor.b32  	%r1490, %r1489, %r1483;
	shl.b64 	%rd103, %rd102, 2;
	add.s64 	%rd104, %rd1, %rd103;
	st.global.u32 	[%rd104+9216], %r1490;
	bar.warp.sync 	-1;
	ld.shared.u32 	%r1491, [%r294+10752];
	setp.eq.s32 	%p205, %r1491, 2147483647;
	selp.b32 	%r1492, -2147483648, %r1491, %p205;
	shr.u32 	%r1493, %r1492, %r298;
	and.b32  	%r1494, %r1493, %r97;
	shl.b32 	%r1495, %r1494, 3;
	add.s32 	%r1496, %r1439, %r1495;
	ld.shared.u64 	%rd105, [%r1496];
	add.s64 	%rd106, %rd105, %rd7;
	setp.gt.s32 	%p206, %r1491, -1;
	selp.b32 	%r1497, -1, -2147483648, %p206;
	xor.b32  	%r1498, %r1497, %r1491;
	shl.b64 	%rd107, %rd106, 2;
	add.s64 	%rd108, %rd1, %rd107;
	st.global.u32 	[%rd108+10752], %r1498;
	bar.warp.sync 	-1;
	ld.shared.u32 	%r1499, [%r294+12288];
	setp.eq.s32 	%p207, %r1499, 2147483647;
	selp.b32 	%r1500, -2147483648, %r1499, %p207;
	shr.u32 	%r1501, %r1500, %r298;
	and.b32  	%r1502, %r1501, %r97;
	shl.b32 	%r1503, %r1502, 3;
	add.s32 	%r1504, %r1439, %r1503;
	ld.shared.u64 	%rd109, [%r1504];
	add.s64 	%rd110, %rd109, %rd7;
	setp.gt.s32 	%p208, %r1499, -1;
	selp.b32 	%r1505, -1, -2147483648, %p208;
	xor.b32  	%r1506, %r1505, %r1499;
	shl.b64 	%rd111, %rd110, 2;
	add.s64 	%rd112, %rd1, %rd111;
	st.global.u32 	[%rd112+12288], %r1506;
	bar.warp.sync 	-1;
	ld.shared.u32 	%r1507, [%r294+13824];
	setp.eq.s32 	%p209, %r1507, 2147483647;
	selp.b32 	%r1508, -2147483648, %r1507, %p209;
	shr.u32 	%r1509, %r1508, %r298;
	and.b32  	%r1510, %r1509, %r97;
	shl.b32 	%r1511, %r1510, 3;
	add.s32 	%r1512, %r1439, %r1511;
	ld.shared.u64 	%rd113, [%r1512];
	add.s64 	%rd114, %rd113, %rd7;
	setp.gt.s32 	%p210, %r1507, -1;
	selp.b32 	%r1513, -1, -2147483648, %p210;
	xor.b32  	%r1514, %r1513, %r1507;
	shl.b64 	%rd115, %rd114, 2;
	add.s64 	%rd116, %rd1, %rd115;
	st.global.u32 	[%rd116+13824], %r1514;
	bar.warp.sync 	-1;
	ld.shared.u32 	%r1515, [%r294+15360];
	setp.eq.s32 	%p211, %r1515, 2147483647;
	selp.b32 	%r1516, -2147483648, %r1515, %p211;
	shr.u32 	%r1517, %r1516, %r298;
	and.b32  	%r1518, %r1517, %r97;
	shl.b32 	%r1519, %r1518, 3;
	add.s32 	%r1520, %r1439, %r1519;
	ld.shared.u64 	%rd117, [%r1520];
	add.s64 	%rd118, %rd117, %rd7;
	setp.gt.s32 	%p212, %r1515, -1;
	selp.b32 	%r1521, -1, -2147483648, %p212;
	xor.b32  	%r1522, %r1521, %r1515;
	shl.b64 	%rd119, %rd118, 2;
	add.s64 	%rd120, %rd1, %rd119;
	st.global.u32 	[%rd120+15360], %r1522;
	bar.warp.sync 	-1;
	ld.shared.u32 	%r1523, [%r294+16896];
	setp.eq.s32 	%p213, %r1523, 2147483647;
	selp.b32 	%r1524, -2147483648, %r1523, %p213;
	shr.u32 	%r1525, %r1524, %r298;
	and.b32  	%r1526, %r1525, %r97;
	shl.b32 	%r1527, %r1526, 3;
	add.s32 	%r1528, %r1439, %r1527;
	ld.shared.u64 	%rd121, [%r1528];
	add.s64 	%rd122, %rd121, %rd7;
	setp.gt.s32 	%p214, %r1523, -1;
	selp.b32 	%r1529, -1, -2147483648, %p214;
	xor.b32  	%r1530, %r1529, %r1523;
	shl.b64 	%rd123, %rd122, 2;
	add.s64 	%rd124, %rd1, %rd123;
	st.global.u32 	[%rd124+16896], %r1530;
	bar.warp.sync 	-1;
	ld.shared.u32 	%r1531, [%r294+18432];
	setp.eq.s32 	%p215, %r1531, 2147483647;
	selp.b32 	%r1532, -2147483648, %r1531, %p215;
	shr.u32 	%r1533, %r1532, %r298;
	and.b32  	%r1534, %r1533, %r97;
	shl.b32 	%r1535, %r1534, 3;
	add.s32 	%r1536, %r1439, %r1535;
	ld.shared.u64 	%rd125, [%r1536];
	add.s64 	%rd126, %rd125, %rd7;
	setp.gt.s32 	%p216, %r1531, -1;
	selp.b32 	%r1537, -1, -2147483648, %p216;
	xor.b32  	%r1538, %r1537, %r1531;
	shl.b64 	%rd127, %rd126, 2;
	add.s64 	%rd128, %rd1, %rd127;
	st.global.u32 	[%rd128+18432], %r1538;
	bar.warp.sync 	-1;
	ld.shared.u32 	%r1539, [%r294+19968];
	setp.eq.s32 	%p217, %r1539, 2147483647;
	selp.b32 	%r1540, -2147483648, %r1539, %p217;
	shr.u32 	%r1541, %r1540, %r298;
	and.b32  	%r1542, %r1541, %r97;
	shl.b32 	%r1543, %r1542, 3;
	add.s32 	%r1544, %r1439, %r1543;
	ld.shared.u64 	%rd129, [%r1544];
	add.s64 	%rd130, %rd129, %rd7;
	setp.gt.s32 	%p218, %r1539, -1;
	selp.b32 	%r1545, -1, -2147483648, %p218;
	xor.b32  	%r1546, %r1545, %r1539;
	shl.b64 	%rd131, %rd130, 2;
	add.s64 	%rd132, %rd1, %rd131;
	st.global.u32 	[%rd132+19968], %r1546;
	bar.warp.sync 	-1;
	ld.shared.u32 	%r1547, [%r294+21504];
	setp.eq.s32 	%p219, %r1547, 2147483647;
	selp.b32 	%r1548, -2147483648, %r1547, %p219;
	shr.u32 	%r1549, %r1548, %r298;
	and.b32  	%r1550, %r1549, %r97;
	shl.b32 	%r1551, %r1550, 3;
	add.s32 	%r1552, %r1439, %r1551;
	ld.shared.u64 	%rd133, [%r1552];
	add.s64 	%rd134, %rd133, %rd7;
	setp.gt.s32 	%p220, %r1547, -1;
	selp.b32 	%r1553, -1, -2147483648, %p220;
	xor.b32  	%r1554, %r1553, %r1547;
	shl.b64 	%rd135, %rd134, 2;
	add.s64 	%rd136, %rd1, %rd135;
	st.global.u32 	[%rd136+21504], %r1554;
	bar.warp.sync 	-1;
	ld.shared.u32 	%r1555, [%r294+23040];
	setp.eq.s32 	%p221, %r1555, 2147483647;
	selp.b32 	%r1556, -2147483648, %r1555, %p221;
	shr.u32 	%r1557, %r1556, %r298;
	and.b32  	%r1558, %r1557, %r97;
	shl.b32 	%r1559, %r1558, 3;
	add.s32 	%r1560, %r1439, %r1559;
	ld.shared.u64 	%rd137, [%r1560];
	add.s64 	%rd138, %rd137, %rd7;
	setp.gt.s32 	%p222, %r1555, -1;
	selp.b32 	%r1561, -1, -2147483648, %p222;
	xor.b32  	%r1562, %r1561, %r1555;
	shl.b64 	%rd139, %rd138, 2;
	add.s64 	%rd140, %rd1, %rd139;
	st.global.u32 	[%rd140+23040], %r1562;
	bar.warp.sync 	-1;
	ld.shared.u32 	%r1563, [%r294+24576];
	setp.eq.s32 	%p223, %r1563, 2147483647;
	selp.b32 	%r1564, -2147483648, %r1563, %p223;
	shr.u32 	%r1565, %r1564, %r298;
	and.b32  	%r1566, %r1565, %r97;
	shl.b32 	%r1567, %r1566, 3;
	add.s32 	%r1568, %r1439, %r1567;
	ld.shared.u64 	%rd141, [%r1568];
	add.s64 	%rd142, %rd141, %rd7;
	setp.gt.s32 	%p224, %r1563, -1;
	selp.b32 	%r1569, -1, -2147483648, %p224;
	xor.b32  	%r1570, %r1569, %r1563;
	shl.b64 	%rd143, %rd142, 2;
	add.s64 	%rd144, %rd1, %rd143;
	st.global.u32 	[%rd144+24576], %r1570;
	bar.warp.sync 	-1;
	ld.shared.u32 	%r1571, [%r294+26112];
	setp.eq.s32 	%p225, %r1571, 2147483647;
	selp.b32 	%r1572, -2147483648, %r1571, %p225;
	shr.u32 	%r1573, %r1572, %r298;
	and.b32  	%r1574, %r1573, %r97;
	shl.b32 	%r1575, %r1574, 3;
	add.s32 	%r1576, %r1439, %r1575;
	ld.shared.u64 	%rd145, [%r1576];
	add.s64 	%rd146, %rd145, %rd7;
	setp.gt.s32 	%p226, %r1571, -1;
	selp.b32 	%r1577, -1, -2147483648, %p226;
	xor.b32  	%r1578, %r1577, %r1571;
	shl.b64 	%rd147, %rd146, 2;
	add.s64 	%rd148, %rd1, %rd147;
	st.global.u32 	[%rd148+26112], %r1578;
	bar.warp.sync 	-1;
	bra.uni 	$L__BB14_196;
$L__BB14_159:
	ld.param.u32 	%r1764, [_ZN3cub18CUB_300001_SM_10006detail10radix_sort29DeviceRadixSortOnesweepKernelINS1_5radix10policy_hubIfNS0_8NullTypeEyE10Policy1000ELNS0_9SortOrderE0EfS6_yiiNS1_21identity_decomposer_tEEEvPT5_SC_PT3_PKSD_PT1_PKSH_PT2_PKSL_T4_iiT6__param_8];
	mad.lo.s32 	%r295, %r4, -6912, %r1764;
	setp.ge.s32 	%p227, %r1, %r295;
	@%p227 bra 	$L__BB14_161;
	ld.shared.u32 	%r1579, [%r294];
	setp.eq.s32 	%p228, %r1579, 2147483647;
	selp.b32 	%r1580, -2147483648, %r1579, %p228;
	shr.u32 	%r1581, %r1580, %r298;
	and.b32  	%r1582, %r1581, %r97;
	shl.b32 	%r1583, %r1582, 3;
	add.s32 	%r1585, %r1385, %r1583;
	ld.shared.u64 	%rd149, [%r1585+27648];
	setp.gt.s32 	%p229, %r1579, -1;
	selp.b32 	%r1586, -1, -2147483648, %p229;
	xor.b32  	%r1587, %r1586, %r1579;
	add.s64 	%rd150, %rd149, %rd7;
	shl.b64 	%rd151, %rd150, 2;
	add.s64 	%rd152, %rd1, %rd151;
	st.global.u32 	[%rd152], %r1587;
$L__BB14_161:
	bar.warp.sync 	-1;
	add.s32 	%r1588, %r1, 384;
	setp.ge.s32 	%p230, %r1588, %r295;
	@%p230 bra 	$L__BB14_163;
	ld.shared.u32 	%r1589, [%r294+1536];
	setp.eq.s32 	%p231, %r1589, 2147483647;
	selp.b32 	%r1590, -2147483648, %r1589, %p231;
	shr.u32 	%r1591, %r1590, %r298;
	and.b32  	%r1592, %r1591, %r97;
	shl.b32 	%r1593, %r1592, 3;
	add.s32 	%r1595, %r1385, %r1593;
	ld.shared.u64 	%rd153, [%r1595+27648];
	setp.gt.s32 	%p232, %r1589, -1;
	selp.b32 	%r1596, -1, -2147483648, %p232;
	xor.b32  	%r1597, %r1596, %r1589;
	add.s64 	%rd154, %rd153, %rd7;
	shl.b64 	%rd155, %rd154, 2;
	add.s64 	%rd156, %rd1, %rd155;
	st.global.u32 	[%rd156+1536], %r1597;
$L__BB14_163:
	bar.warp.sync 	-1;
	add.s32 	%r1598, %r1, 768;
	setp.ge.s32 	%p233, %r1598, %r295;
	@%p233 bra 	$L__BB14_165;
	ld.shared.u32 	%r1599, [%r294+3072];
	setp.eq.s32 	%p234, %r1599, 2147483647;
	selp.b32 	%r1600, -2147483648, %r1599, %p234;
	shr.u32 	%r1601, %r1600, %r298;
	and.b32  	%r1602, %r1601, %r97;
	shl.b32 	%r1603, %r1602, 3;
	add.s32 	%r1605, %r1385, %r1603;
	ld.shared.u64 	%rd157, [%r1605+27648];
	setp.gt.s32 	%p235, %r1599, -1;
	selp.b32 	%r1606, -1, -2147483648, %p235;
	xor.b32  	%r1607, %r1606, %r1599;
	add.s64 	%rd158, %rd157, %rd7;
	shl.b64 	%rd159, %rd158, 2;
	add.s64 	%rd160, %rd1, %rd159;
	st.global.u32 	[%rd160+3072], %r1607;
$L__BB14_165:
	bar.warp.sync 	-1;
	add.s32 	%r1608, %r1, 1152;
	setp.ge.s32 	%p236, %r1608, %r295;
	@%p236 bra 	$L__BB14_167;
	ld.shared.u32 	%r1609, [%r294+4608];
	setp.eq.s32 	%p237, %r1609, 2147483647;
	selp.b32 	%r1610, -2147483648, %r1609, %p237;
	shr.u32 	%r1611, %r1610, %r298;
	and.b32  	%r1612, %r1611, %r97;
	shl.b32 	%r1613, %r1612, 3;
	add.s32 	%r1615, %r1385, %r1613;
	ld.shared.u64 	%rd161, [%r1615+27648];
	setp.gt.s32 	%p238, %r1609, -1;
	selp.b32 	%r1616, -1, -2147483648, %p238;
	xor.b32  	%r1617, %r1616, %r1609;
	add.s64 	%rd162, %rd161, %rd7;
	shl.b64 	%rd163, %rd162, 2;
	add.s64 	%rd164, %rd1, %rd163;
	st.global.u32 	[%rd164+4608], %r1617;
$L__BB14_167:
	bar.warp.sync 	-1;
	add.s32 	%r1618, %r1, 1536;
	setp.ge.s32 	%p239, %r1618, %r295;
	@%p239 bra 	$L__BB14_169;
	ld.shared.u32 	%r1619, [%r294+6144];
	setp.eq.s32 	%p240, %r1619, 2147483647;
	selp.b32 	%r1620, -2147483648, %r1619, %p240;
	shr.u32 	%r1621, %r1620, %r298;
	and.b32  	%r1622, %r1621, %r97;
	shl.b32 	%r1623, %r1622, 3;
	add.s32 	%r1625, %r1385, %r1623;
	ld.shared.u64 	%rd165, [%r1625+27648];
	setp.gt.s32 	%p241, %r1619, -1;
	selp.b32 	%r1626, -1, -2147483648, %p241;
	xor.b32  	%r1627, %r1626, %r1619;
	add.s64 	%rd166, %rd165, %rd7;
	shl.b64 	%rd167, %rd166, 2;
	add.s64 	%rd168, %rd1, %rd167;
	st.global.u32 	[%rd168+6144], %r1627;
$L__BB14_169:
	bar.warp.sync 	-1;
	add.s32 	%r1628, %r1, 1920;
	setp.ge.s32 	%p242, %r1628, %r295;
	@%p242 bra 	$L__BB14_171;
	ld.shared.u32 	%r1629, [%r294+7680];
	setp.eq.s32 	%p243, %r1629, 2147483647;
	selp.b32 	%r1630, -2147483648, %r1629, %p243;
	shr.u32 	%r1631, %r1630, %r298;
	and.b32  	%r1632, %r1631, %r97;
	shl.b32 	%r1633, %r1632, 3;
	add.s32 	%r1635, %r1385, %r1633;
	ld.shared.u64 	%rd169, [%r1635+27648];
	setp.gt.s32 	%p244, %r1629, -1;
	selp.b32 	%r1636, -1, -2147483648, %p244;
	xor.b32  	%r1637, %r1636, %r1629;
	add.s64 	%rd170, %rd169, %rd7;
	shl.b64 	%rd171, %rd170, 2;
	add.s64 	%rd172, %rd1, %rd171;
	st.global.u32 	[%rd172+7680], %r1637;
$L__BB14_171:
	bar.warp.sync 	-1;
	add.s32 	%r1638, %r1, 2304;
	setp.ge.s32 	%p245, %r1638, %r295;
	@%p245 bra 	$L__BB14_173;
	ld.shared.u32 	%r1639, [%r294+9216];
	setp.eq.s32 	%p246, %r1639, 2147483647;
	selp.b32 	%r1640, -2147483648, %r1639, %p246;
	shr.u32 	%r1641, %r1640, %r298;
	and.b32  	%r1642, %r1641, %r97;
	shl.b32 	%r1643, %r1642, 3;
	add.s32 	%r1645, %r1385, %r1643;
	ld.shared.u64 	%rd173, [%r1645+27648];
	setp.gt.s32 	%p247, %r1639, -1;
	selp.b32 	%r1646, -1, -2147483648, %p247;
	xor.b32  	%r1647, %r1646, %r1639;
	add.s64 	%rd174, %rd173, %rd7;
	shl.b64 	%rd175, %rd174, 2;
	add.s64 	%rd176, %rd1, %rd175;
	st.global.u32 	[%rd176+9216], %r1647;
$L__BB14_173:
	bar.warp.sync 	-1;
	add.s32 	%r1648, %r1, 2688;
	setp.ge.s32 	%p248, %r1648, %r295;
	@%p248 bra 	$L__BB14_175;
	ld.shared.u32 	%r1649, [%r294+10752];
	setp.eq.s32 	%p249, %r1649, 2147483647;
	selp.b32 	%r1650, -2147483648, %r1649, %p249;
	shr.u32 	%r1651, %r1650, %r298;
	and.b32  	%r1652, %r1651, %r97;
	shl.b32 	%r1653, %r1652, 3;
	add.s32 	%r1655, %r1385, %r1653;
	ld.shared.u64 	%rd177, [%r1655+27648];
	setp.gt.s32 	%p250, %r1649, -1;
	selp.b32 	%r1656, -1, -2147483648, %p250;
	xor.b32  	%r1657, %r1656, %r1649;
	add.s64 	%rd178, %rd177, %rd7;
	shl.b64 	%rd179, %rd178, 2;
	add.s64 	%rd180, %rd1, %rd179;
	st.global.u32 	[%rd180+10752], %r1657;
$L__BB14_175:
	bar.warp.sync 	-1;
	or.b32  	%r1658, %r1, 3072;
	setp.ge.s32 	%p251, %r1658, %r295;
	@%p251 bra 	$L__BB14_177;
	ld.shared.u32 	%r1659, [%r294+12288];
	setp.eq.s32 	%p252, %r1659, 2147483647;
	selp.b32 	%r1660, -2147483648, %r1659, %p252;
	shr.u32 	%r1661, %r1660, %r298;
	and.b32  	%r1662, %r1661, %r97;
	shl.b32 	%r1663, %r1662, 3;
	add.s32 	%r1665, %r1385, %r1663;
	ld.shared.u64 	%rd181, [%r1665+27648];
	setp.gt.s32 	%p253, %r1659, -1;
	selp.b32 	%r1666, -1, -2147483648, %p253;
	xor.b32  	%r1667, %r1666, %r1659;
	add.s64 	%rd182, %rd181, %rd7;
	shl.b64 	%rd183, %rd182, 2;
	add.s64 	%rd184, %rd1, %rd183;
	st.global.u32 	[%rd184+12288], %r1667;
$L__BB14_177:
	bar.warp.sync 	-1;
	add.s32 	%r1668, %r1, 3456;
	setp.ge.s32 	%p254, %r1668, %r295;
	@%p254 bra 	$L__BB14_179;
	ld.shared.u32 	%r1669, [%r294+13824];
	setp.eq.s32 	%p255, %r1669, 2147483647;
	selp.b32 	%r1670, -2147483648, %r1669, %p255;
	shr.u32 	%r1671, %r1670, %r298;
	and.b32  	%r1672, %r1671, %r97;
	shl.b32 	%r1673, %r1672, 3;
	add.s32 	%r1675, %r1385, %r1673;
	ld.shared.u64 	%rd185, [%r1675+27648];
	setp.gt.s32 	%p256, %r1669, -1;
	selp.b32 	%r1676, -1, -2147483648, %p256;
	xor.b32  	%r1677, %r1676, %r1669;
	add.s64 	%rd186, %rd185, %rd7;
	shl.b64 	%rd187, %rd186, 2;
	add.s64 	%rd188, %rd1, %rd187;
	st.global.u32 	[%rd188+13824], %r1677;
$L__BB14_179:
	bar.warp.sync 	-1;
	add.s32 	%r1678, %r1, 3840;
	setp.ge.s32 	%p257, %r1678, %r295;
	@%p257 bra 	$L__BB14_181;
	ld.shared.u32 	%r1679, [%r294+15360];
	setp.eq.s32 	%p258, %r1679, 2147483647;
	selp.b32 	%r1680, -2147483648, %r1679, %p258;
	shr.u32 	%r1681, %r1680, %r298;
	and.b32  	%r1682, %r1681, %r97;
	shl.b32 	%r1683, %r1682, 3;
	add.s32 	%r1685, %r1385, %r1683;
	ld.shared.u64 	%rd189, [%r1685+27648];
	setp.gt.s32 	%p259, %r1679, -1;
	selp.b32 	%r1686, -1, -2147483648, %p259;
	xor.b32  	%r1687, %r1686, %r1679;
	add.s64 	%rd190, %rd189, %rd7;
	shl.b64 	%rd191, %rd190, 2;
	add.s64 	%rd192, %rd1, %rd191;
	st.global.u32 	[%rd192+15360], %r1687;
$L__BB14_181:
	bar.warp.sync 	-1;
	add.s32 	%r1688, %r1, 4224;
	setp.ge.s32 	%p260, %r1688, %r295;
	@%p260 bra 	$L__BB14_183;
	ld.shared.u32 	%r1689, [%r294+16896];
	setp.eq.s32 	%p261, %r1689, 2147483647;
	selp.b32 	%r1690, -2147483648, %r1689, %p261;
	shr.u32 	%r1691, %r1690, %r298;
	and.b32  	%r1692, %r1691, %r97;
	shl.b32 	%r1693, %r1692, 3;
	add.s32 	%r1695, %r1385, %r1693;
	ld.shared.u64 	%rd193, [%r1695+27648];
	setp.gt.s32 	%p262, %r1689, -1;
	selp.b32 	%r1696, -1, -2147483648, %p262;
	xor.b32  	%r1697, %r1696, %r1689;
	add.s64 	%rd194, %rd193, %rd7;
	shl.b64 	%rd195, %rd194, 2;
	add.s64 	%rd196, %rd1, %rd195;
	st.global.u32 	[%rd196+16896], %r1697;
$L__BB14_183:
	bar.warp.sync 	-1;
	add.s32 	%r1698, %r1, 4608;
	setp.ge.s32 	%p263, %r1698, %r295;
	@%p263 bra 	$L__BB14_185;
	ld.shared.u32 	%r1699, [%r294+18432];
	setp.eq.s32 	%p264, %r1699, 2147483647;
	selp.b32 	%r1700, -2147483648, %r1699, %p264;
	shr.u32 	%r1701, %r1700, %r298;
	and.b32  	%r1702, %r1701, %r97;
	shl.b32 	%r1703, %r1702, 3;
	add.s32 	%r1705, %r1385, %r1703;
	ld.shared.u64 	%rd197, [%r1705+27648];
	setp.gt.s32 	%p265, %r1699, -1;
	selp.b32 	%r1706, -1, -2147483648, %p265;
	xor.b32  	%r1707, %r1706, %r1699;
	add.s64 	%rd198, %rd197, %rd7;
	shl.b64 	%rd199, %rd198, 2;
	add.s64 	%rd200, %rd1, %rd199;
	st.global.u32 	[%rd200+18432], %r1707;
$L__BB14_185:
	bar.warp.sync 	-1;
	add.s32 	%r1708, %r1, 4992;
	setp.ge.s32 	%p266, %r1708, %r295;
	@%p266 bra 	$L__BB14_187;
	ld.shared.u32 	%r1709, [%r294+19968];
	setp.eq.s32 	%p267, %r1709, 2147483647;
	selp.b32 	%r1710, -2147483648, %r1709, %p267;
	shr.u32 	%r1711, %r1710, %r298;
	and.b32  	%r1712, %r1711, %r97;
	shl.b32 	%r1713, %r1712, 3;
	add.s32 	%r1715, %r1385, %r1713;
	ld.shared.u64 	%rd201, [%r1715+27648];
	setp.gt.s32 	%p268, %r1709, -1;
	selp.b32 	%r1716, -1, -2147483648, %p268;
	xor.b32  	%r1717, %r1716, %r1709;
	add.s64 	%rd202, %rd201, %rd7;
	shl.b64 	%rd203, %rd202, 2;
	add.s64 	%rd204, %rd1, %rd203;
	st.global.u32 	[%rd204+19968], %r1717;
$L__BB14_187:
	bar.warp.sync 	-1;
	add.s32 	%r1718, %r1, 5376;
	setp.ge.s32 	%p269, %r1718, %r295;
	@%p269 bra 	$L__BB14_189;
	ld.shared.u32 	%r1719, [%r294+21504];
	setp.eq.s32 	%p270, %r1719, 2147483647;
	selp.b32 	%r1720, -2147483648, %r1719, %p270;
	shr.u32 	%r1721, %r1720, %r298;
	and.b32  	%r1722, %r1721, %r97;
	shl.b32 	%r1723, %r1722, 3;
	add.s32 	%r1725, %r1385, %r1723;
	ld.shared.u64 	%rd205, [%r1725+27648];
	setp.gt.s32 	%p271, %r1719, -1;
	selp.b32 	%r1726, -1, -2147483648, %p271;
	xor.b32  	%r1727, %r1726, %r1719;
	add.s64 	%rd206, %rd205, %rd7;
	shl.b64 	%rd207, %rd206, 2;
	add.s64 	%rd208, %rd1, %rd207;
	st.global.u32 	[%rd208+21504], %r1727;
$L__BB14_189:
	bar.warp.sync 	-1;
	add.s32 	%r1728, %r1, 5760;
	setp.ge.s32 	%p272, %r1728, %r295;
	@%p272 bra 	$L__BB14_191;
	ld.shared.u32 	%r1729, [%r294+23040];
	setp.eq.s32 	%p273, %r1729, 2147483647;
	selp.b32 	%r1730, -2147483648, %r1729, %p273;
	shr.u32 	%r1731, %r1730, %r298;
	and.b32  	%r1732, %r1731, %r97;
	shl.b32 	%r1733, %r1732, 3;
	add.s32 	%r1735, %r1385, %r1733;
	ld.shared.u64 	%rd209, [%r1735+27648];
	setp.gt.s32 	%p274, %r1729, -1;
	selp.b32 	%r1736, -1, -2147483648, %p274;
	xor.b32  	%r1737, %r1736, %r1729;
	add.s64 	%rd210, %rd209, %rd7;
	shl.b64 	%rd211, %rd210, 2;
	add.s64 	%rd212, %rd1, %rd211;
	st.global.u32 	[%rd212+23040], %r1737;
$L__BB14_191:
	bar.warp.sync 	-1;
	or.b32  	%r1738, %r1, 6144;
	setp.ge.s32 	%p275, %r1738, %r295;
	@%p275 bra 	$L__BB14_193;
	ld.shared.u32 	%r1739, [%r294+24576];
	setp.eq.s32 	%p276, %r1739, 2147483647;
	selp.b32 	%r1740, -2147483648, %r1739, %p276;
	shr.u32 	%r1741, %r1740, %r298;
	and.b32  	%r1742, %r1741, %r97;
	shl.b32 	%r1743, %r1742, 3;
	add.s32 	%r1745, %r1385, %r1743;
	ld.shared.u64 	%rd213, [%r1745+27648];
	setp.gt.s32 	%p277, %r1739, -1;
	selp.b32 	%r1746, -1, -2147483648, %p277;
	xor.b32  	%r1747, %r1746, %r1739;
	add.s64 	%rd214, %rd213, %rd7;
	shl.b64 	%rd215, %rd214, 2;
	add.s64 	%rd216, %rd1, %rd215;
	st.global.u32 	[%rd216+24576], %r1747;
$L__BB14_193:
	bar.warp.sync 	-1;
	add.s32 	%r1748, %r1, 6528;
	ld.shared.u32 	%r296, [%r294+26112];
	setp.eq.s32 	%p278, %r296, 2147483647;
	selp.b32 	%r1749, -2147483648, %r296, %p278;
	shr.u32 	%r1750, %r1749, %r298;
	and.b32  	%r1751, %r1750, %r97;
	shl.b32 	%r1752, %r1751, 3;
	add.s32 	%r1754, %r1385, %r1752;
	ld.shared.u64 	%rd217, [%r1754+27648];
	add.s64 	%rd19, %rd217, %rd7;
	setp.ge.s32 	%p279, %r1748, %r295;
	@%p279 bra 	$L__BB14_195;
	setp.gt.s32 	%p280, %r296, -1;
	selp.b32 	%r1755, -1, -2147483648, %p280;
	xor.b32  	%r1756, %r1755, %r296;
	shl.b64 	%rd218, %rd19, 2;
	add.s64 	%rd219, %rd1, %rd218;
	st.global.u32 	[%rd219+26112], %r1756;
$L__BB14_195:
	bar.warp.sync 	-1;
$L__BB14_196:
	ret;

}
	// .globl	_ZN3cub18CUB_300001_SM_10006detail10radix_sort31DeviceRadixSortSingleTileKernelINS1_5radix10policy_hubIfiyE10Policy1000ELNS0_9SortOrderE0EfiyNS1_21identity_decomposer_tEEEvPKT1_PSA_PKT2_PSE_T3_iiT4_
.visible .entry _ZN3cub18CUB_300001_SM_10006detail10radix_sort31DeviceRadixSortSingleTileKernelINS1_5radix10policy_hubIfiyE10Policy1000ELNS0_9SortOrderE0EfiyNS1_21identity_decomposer_tEEEvPKT1_PSA_PKT2_PSE_T3_iiT4_(
	.param .u64 .ptr .align 1 _ZN3cub18CUB_300001_SM_10006detail10radix_sort31DeviceRadixSortSingleTileKernelINS1_5radix10policy_hubIfiyE10Policy1000ELNS0_9SortOrderE0EfiyNS1_21identity_decomposer_tEEEvPKT1_PSA_PKT2_PSE_T3_iiT4__param_0,
	.param .u64 .ptr .align 1 _ZN3cub18CUB_300001_SM_10006detail10radix_sort31DeviceRadixSortSingleTileKernelINS1_5radix10policy_hubIfiyE10Policy1000ELNS0_9SortOrderE0EfiyNS1_21identity_decomposer_tEEEvPKT1_PSA_PKT2_PSE_T3_iiT4__param_1,
	.param .u64 .ptr .align 1 _ZN3cub18CUB_300001_SM_10006detail10radix_sort31DeviceRadixSortSingleTileKernelINS1_5radix10policy_hubIfiyE10Policy1000ELNS0_9SortOrderE0EfiyNS1_21identity_decomposer_tEEEvPKT1_PSA_PKT2_PSE_T3_iiT4__param_2,
	.param .u64 .ptr .align 1 _ZN3cub18CUB_300001_SM_10006detail10radix_sort31DeviceRadixSortSingleTileKernelINS1_5radix10policy_hubIfiyE10Policy1000ELNS0_9SortOrderE0EfiyNS1_21identity_decomposer_tEEEvPKT1_PSA_PKT2_PSE_T3_iiT4__param_3,
	.param .u64 _ZN3cub18CUB_300001_SM_10006detail10radix_sort31DeviceRadixSortSingleTileKernelINS1_5radix10policy_hubIfiyE10Policy1000ELNS0_9SortOrderE0EfiyNS1_21identity_decomposer_tEEEvPKT1_PSA_PKT2_PSE_T3_iiT4__param_4,
	.param .u32 _ZN3cub18CUB_300001_SM_10006detail10radix_sort31DeviceRadixSortSingleTileKernelINS1_5radix10policy_hubIfiyE10Policy1000ELNS0_9SortOrderE0EfiyNS1_21identity_decomposer_tEEEvPKT1_PSA_PKT2_PSE_T3_iiT4__param_5,
	.param .u32 _ZN3cub18CUB_300001_SM_10006detail10radix_sort31DeviceRadixSortSingleTileKernelINS1_5radix10policy_hubIfiyE10Policy1000ELNS0_9SortOrderE0EfiyNS1_21identity_decomposer_tEEEvPKT1_PSA_PKT2_PSE_T3_iiT4__param_6,
	.param .align 1 .b8 _ZN3cub18CUB_300001_SM_10006detail10radix_sort31DeviceRadixSortSingleTileKernelINS1_5radix10policy_hubIfiyE10Policy1000ELNS0_9SortOrderE0EfiyNS1_21identity_decomposer_tEEEvPKT1_PSA_PKT2_PSE_T3_iiT4__param_7[1]
)
.maxntid 256
.minnctapersm 1
{
	.reg .pred 	%p<130>;
	.reg .b16 	%rs<39>;
	.reg .b32 	%r<938>;
	.reg .b64 	%rd<37>;
	// demoted variable
	.shared .align 16 .b8 _ZZN3cub18CUB_300001_SM_10006detail10radix_sort31DeviceRadixSortSingleTileKernelINS1_5radix10policy_hubIfiyE10Policy1000ELNS0_9SortOrderE0EfiyNS1_21identity_decomposer_tEEEvPKT1_PSA_PKT2_PSE_T3_iiT4_E12temp_storage[33856];
	ld.param.u64 	%rd10, [_ZN3cub18CUB_300001_SM_10006detail10radix_sort31DeviceRadixSortSingleTileKernelINS1_5radix10policy_hubIfiyE10Policy1000ELNS0_9SortOrderE0EfiyNS1_21identity_decomposer_tEEEvPKT1_PSA_PKT2_PSE_T3_iiT4__param_0];
	ld.param.u64 	%rd6, [_ZN3cub18CUB_300001_SM_10006detail10radix_sort31DeviceRadixSortSingleTileKernelINS1_5radix10policy_hubIfiyE10Policy1000ELNS0_9SortOrderE0EfiyNS1_21identity_decomposer_tEEEvPKT1_PSA_PKT2_PSE_T3_iiT4__param_1];
	ld.param.u64 	%rd7, [_ZN3cub18CUB_300001_SM_10006detail10radix_sort31DeviceRadixSortSingleTileKernelINS1_5radix10policy_hubIfiyE10Policy1000ELNS0_9SortOrderE0EfiyNS1_21identity_decomposer_tEEEvPKT1_PSA_PKT2_PSE_T3_iiT4__param_2];
	ld.param.u64 	%rd8, [_ZN3cub18CUB_300001_SM_10006detail10radix_sort31DeviceRadixSortSingleTileKernelINS1_5radix10policy_hubIfiyE10Policy1000ELNS0_9SortOrderE0EfiyNS1_21identity_decomposer_tEEEvPKT1_PSA_PKT2_PSE_T3_iiT4__param_3];
	ld.param.u64 	%rd9, [_ZN3cub18CUB_300001_SM_10006detail10radix_sort31DeviceRadixSortSingleTileKernelINS1_5radix10policy_hubIfiyE10Policy1000ELNS0_9SortOrderE0EfiyNS1_21identity_decomposer_tEEEvPKT1_PSA_PKT2_PSE_T3_iiT4__param_4];
	ld.param.u32 	%r322, [_ZN3cub18CUB_300001_SM_10006detail10radix_sort31DeviceRadixSortSingleTileKernelINS1_5radix10policy_hubIfiyE10Policy1000ELNS0_9SortOrderE0EfiyNS1_21identity_decomposer_tEEEvPKT1_PSA_PKT2_PSE_T3_iiT4__param_5];
	ld.param.u32 	%r323, [_ZN3cub18CUB_300001_SM_10006detail10radix_sort31DeviceRadixSortSingleTileKernelINS1_5radix10policy_hubIfiyE10Policy1000ELNS0_9SortOrderE0EfiyNS1_21identity_decomposer_tEEEvPKT1_PSA_PKT2_PSE_T3_iiT4__param_6];
	cvta.to.global.u64 	%rd11, %rd10;
	cvt.u32.u64 	%r1, %rd9;
	mov.u32 	%r2, %tid.x;
	mul.lo.s32 	%r3, %r2, 19;
	setp.ge.s32 	%p1, %r3, %r1;
	mul.wide.u32 	%rd12, %r3, 4;
	add.s64 	%rd1, %rd11, %rd12;
	mov.b32 	%r858, 2147483647;
	@%p1 bra 	$L__BB15_2;
	ld.global.u32 	%r858, [%rd1];
$L__BB15_2:
	add.s32 	%r6, %r3, 1;
	setp.ge.s32 	%p2, %r6, %r1;
	mov.b32 	%r859, 2147483647;
	@%p2 bra 	$L__BB15_4;
	ld.global.u32 	%r859, [%rd1+4];
$L__BB15_4:
	add.s32 	%r9, %r3, 2;
	setp.ge.s32 	%p3, %r9, %r1;
	mov.b32 	%r860, 2147483647;
	@%p3 bra 	$L__BB15_6;
	ld.global.u32 	%r860, [%rd1+8];
$L__BB15_6:
	add.s32 	%r12, %r3, 3;
	setp.ge.s32 	%p4, %r12, %r1;
	mov.b32 	%r861, 2147483647;
	@%p4 bra 	$L__BB15_8;
	ld.global.u32 	%r861, [%rd1+12];
$L__BB15_8:
	add.s32 	%r15, %r3, 4;
	setp.ge.s32 	%p5, %r15, %r1;
	mov.b32 	%r862, 2147483647;
	@%p5 bra 	$L__BB15_10;
	ld.global.u32 	%r862, [%rd1+16];
$L__BB15_10:
	add.s32 	%r18, %r3, 5;
	setp.ge.s32 	%p6, %r18, %r1;
	mov.b32 	%r863, 2147483647;
	@%p6 bra 	$L__BB15_12;
	ld.global.u32 	%r863, [%rd1+20];
$L__BB15_12:
	add.s32 	%r21, %r3, 6;
	setp.ge.s32 	%p7, %r21, %r1;
	mov.b32 	%r864, 2147483647;
	@%p7 bra 	$L__BB15_14;
	ld.global.u32 	%r864, [%rd1+24];
$L__BB15_14:
	add.s32 	%r24, %r3, 7;
	setp.ge.s32 	%p8, %r24, %r1;
	mov.b32 	%r865, 2147483647;
	@%p8 bra 	$L__BB15_16;
	ld.global.u32 	%r865, [%rd1+28];
$L__BB15_16:
	add.s32 	%r27, %r3, 8;
	setp.ge.s32 	%p9, %r27, %r1;
	mov.b32 	%r866, 2147483647;
	@%p9 bra 	$L__BB15_18;
	ld.global.u32 	%r866, [%rd1+32];
$L__BB15_18:
	add.s32 	%r30, %r3, 9;
	setp.ge.s32 	%p10, %r30, %r1;
	mov.b32 	%r867, 2147483647;
	@%p10 bra 	$L__BB15_20;
	ld.global.u32 	%r867, [%rd1+36];
$L__BB15_20:
	add.s32 	%r33, %r3, 10;
	setp.ge.s32 	%p11, %r33, %r1;
	mov.b32 	%r868, 2147483647;
	@%p11 bra 	$L__BB15_22;
	ld.global.u32 	%r868, [%rd1+40];
$L__BB15_22:
	add.s32 	%r36, %r3, 11;
	setp.ge.s32 	%p12, %r36, %r1;
	mov.b32 	%r869, 2147483647;
	@%p12 bra 	$L__BB15_24;
	ld.global.u32 	%r869, [%rd1+44];
$L__BB15_24:
	add.s32 	%r39, %r3, 12;
	setp.ge.s32 	%p13, %r39, %r1;
	mov.b32 	%r870, 2147483647;
	@%p13 bra 	$L__BB15_26;
	ld.global.u32 	%r870, [%rd1+48];
$L__BB15_26:
	add.s32 	%r42, %r3, 13;
	setp.ge.s32 	%p14, %r42, %r1;
	mov.b32 	%r871, 2147483647;
	@%p14 bra 	$L__BB15_28;
	ld.global.u32 	%r871, [%rd1+52];
$L__BB15_28:
	add.s32 	%r45, %r3, 14;
	setp.ge.s32 	%p15, %r45, %r1;
	mov.b32 	%r872, 2147483647;
	@%p15 bra 	$L__BB15_30;
	ld.global.u32 	%r872, [%rd1+56];
$L__BB15_30:
	add.s32 	%r48, %r3, 15;
	setp.ge.s32 	%p16, %r48, %r1;
	mov.b32 	%r873, 2147483647;
	@%p16 bra 	$L__BB15_32;
	ld.global.u32 	%r873, [%rd1+60];
$L__BB15_32:
	add.s32 	%r51, %r3, 16;
	setp.ge.s32 	%p17, %r51, %r1;
	mov.b32 	%r874, 2147483647;
	@%p17 bra 	$L__BB15_34;
	ld.global.u32 	%r874, [%rd1+64];
$L__BB15_34:
	add.s32 	%r54, %r3, 17;
	setp.ge.s32 	%p18, %r54, %r1;
	mov.b32 	%r875, 2147483647;
	@%p18 bra 	$L__BB15_36;
	ld.global.u32 	%r875, [%rd1+68];
$L__BB15_36:
	add.s32 	%r57, %r3, 18;
	setp.ge.s32 	%p19, %r57, %r1;
	mov.b32 	%r876, 2147483647;
	@%p19 bra 	$L__BB15_38;
	ld.global.u32 	%r876, [%rd1+72];
$L__BB15_38:
	bar.sync 	0;
	mov.b64 	{%r344, %r345}, %rd9;
	shfl.sync.idx.b32	%r60|%p20, %r344, 0, 31, -1;
	shfl.sync.idx.b32	%r346|%p21, %r345, 0, 31, -1;
	mov.b64 	%rd2, {%r60, %r346};
	setp.ge.s32 	%p22, %r3, %r60;
	cvta.to.global.u64 	%rd13, %rd7;
	add.s64 	%rd3, %rd13, %rd12;
	@%p22 bra 	$L__BB15_40;
	ld.global.u32 	%r935, [%rd3];
$L__BB15_40:
	setp.ge.s32 	%p23, %r6, %r60;
	@%p23 bra 	$L__BB15_42;
	ld.global.u32 	%r934, [%rd3+4];
$L__BB15_42:
	setp.ge.s32 	%p24, %r9, %r60;
	@%p24 bra 	$L__BB15_44;
	ld.global.u32 	%r933, [%rd3+8];
$L__BB15_44:
	setp.ge.s32 	%p25, %r12, %r60;
	@%p25 bra 	$L__BB15_46;
	ld.global.u32 	%r932, [%rd3+12];
$L__BB15_46:
	setp.ge.s32 	%p26, %r15, %r60;
	@%p26 bra 	$L__BB15_48;
	ld.global.u32 	%r931, [%rd3+16];
$L__BB15_48:
	setp.ge.s32 	%p27, %r18, %r60;
	@%p27 bra 	$L__BB15_50;
	ld.global.u32 	%r930, [%rd3+20];
$L__BB15_50:
	setp.ge.s32 	%p28, %r21, %r60;
	@%p28 bra 	$L__BB15_52;
	ld.global.u32 	%r929, [%rd3+24];
$L__BB15_52:
	setp.ge.s32 	%p29, %r24, %r60;
	@%p29 bra 	$L__BB15_54;
	ld.global.u32 	%r928, [%rd3+28];
$L__BB15_54:
	setp.ge.s32 	%p30, %r27, %r60;
	@%p30 bra 	$L__BB15_56;
	ld.global.u32 	%r927, [%rd3+32];
$L__BB15_56:
	setp.ge.s32 	%p31, %r30, %r60;
	@%p31 bra 	$L__BB15_58;
	ld.global.u32 	%r926, [%rd3+36];
$L__BB15_58:
	setp.ge.s32 	%p32, %r33, %r60;
	@%p32 bra 	$L__BB15_60;
	ld.global.u32 	%r925, [%rd3+40];
$L__BB15_60:
	setp.ge.s32 	%p33, %r36, %r60;
	@%p33 bra 	$L__BB15_62;
	ld.global.u32 	%r924, [%rd3+44];
$L__BB15_62:
	setp.ge.s32 	%p34, %r39, %r60;
	@%p34 bra 	$L__BB15_64;
	ld.global.u32 	%r923, [%rd3+48];
$L__BB15_64:
	setp.ge.s32 	%p35, %r42, %r60;
	@%p35 bra 	$L__BB15_66;
	ld.global.u32 	%r922, [%rd3+52];
$L__BB15_66:
	setp.ge.s32 	%p36, %r45, %r60;
	@%p36 bra 	$L__BB15_68;
	ld.global.u32 	%r921, [%rd3+56];
$L__BB15_68:
	setp.ge.s32 	%p37, %r48, %r60;
	@%p37 bra 	$L__BB15_70;
	ld.global.u32 	%r920, [%rd3+60];
$L__BB15_70:
	setp.ge.s32 	%p38, %r51, %r60;
	@%p38 bra 	$L__BB15_72;
	ld.global.u32 	%r919, [%rd3+64];
$L__BB15_72:
	setp.ge.s32 	%p39, %r54, %r60;
	@%p39 bra 	$L__BB15_74;
	ld.global.u32 	%r918, [%rd3+68];
$L__BB15_74:
	setp.ge.s32 	%p40, %r57, %r60;
	@%p40 bra 	$L__BB15_76;
	ld.global.u32 	%r917, [%rd3+72];
$L__BB15_76:
	bar.sync 	0;
	setp.gt.s32 	%p41, %r858, -1;
	selp.b32 	%r366, -2147483648, -1, %p41;
	xor.b32  	%r916, %r366, %r858;
	setp.gt.s32 	%p42, %r859, -1;
	selp.b32 	%r367, -2147483648, -1, %p42;
	xor.b32  	%r915, %r367, %r859;
	setp.gt.s32 	%p43, %r860, -1;
	selp.b32 	%r368, -2147483648, -1, %p43;
	xor.b32  	%r914, %r368, %r860;
	setp.gt.s32 	%p44, %r861, -1;
	selp.b32 	%r369, -2147483648, -1, %p44;
	xor.b32  	%r913, %r369, %r861;
	setp.gt.s32 	%p45, %r862, -1;
	selp.b32 	%r370, -2147483648, -1, %p45;
	xor.b32  	%r912, %r370, %r862;
	setp.gt.s32 	%p46, %r863, -1;
	selp.b32 	%r371, -2147483648, -1, %p46;
	xor.b32  	%r911, %r371, %r863;
	setp.gt.s32 	%p47, %r864, -1;
	selp.b32 	%r372, -2147483648, -1, %p47;
	xor.b32  	%r910, %r372, %r864;
	setp.gt.s32 	%p48, %r865, -1;
	selp.b32 	%r373, -2147483648, -1, %p48;
	xor.b32  	%r909, %r373, %r865;
	setp.gt.s32 	%p49, %r866, -1;
	selp.b32 	%r374, -2147483648, -1, %p49;
	xor.b32  	%r908, %r374, %r866;
	setp.gt.s32 	%p50, %r867, -1;
	selp.b32 	%r375, -2147483648, -1, %p50;
	xor.b32  	%r907, %r375, %r867;
	setp.gt.s32 	%p51, %r868, -1;
	selp.b32 	%r376, -2147483648, -1, %p51;
	xor.b32  	%r906, %r376, %r868;
	setp.gt.s32 	%p52, %r869, -1;
	selp.b32 	%r377, -2147483648, -1, %p52;
	xor.b32  	%r905, %r377, %r869;
	setp.gt.s32 	%p53, %r870, -1;
	selp.b32 	%r378, -2147483648, -1, %p53;
	xor.b32  	%r904, %r378, %r870;
	setp.gt.s32 	%p54, %r871, -1;
	selp.b32 	%r379, -2147483648, -1, %p54;
	xor.b32  	%r903, %r379, %r871;
	setp.gt.s32 	%p55, %r872, -1;
	selp.b32 	%r380, -2147483648, -1, %p55;
	xor.b32  	%r902, %r380, %r872;
	setp.gt.s32 	%p56, %r873, -1;
	selp.b32 	%r381, -2147483648, -1, %p56;
	xor.b32  	%r901, %r381, %r873;
	setp.gt.s32 	%p57, %r874, -1;
	selp.b32 	%r382, -2147483648, -1, %p57;
	xor.b32  	%r900, %r382, %r874;
	setp.gt.s32 	%p58, %r875, -1;
	selp.b32 	%r383, -2147483648, -1, %p58;
	xor.b32  	%r899, %r383, %r875;
	setp.gt.s32 	%p59, %r876, -1;
	selp.b32 	%r384, -2147483648, -1, %p59;
	xor.b32  	%r898, %r384, %r876;
	shr.u32 	%r118, %r2, 5;
	shl.b32 	%r385, %r2, 2;
	mov.u32 	%r386, _ZZN3cub18CUB_300001_SM_10006detail10radix_sort31DeviceRadixSortSingleTileKernelINS1_5radix10policy_hubIfiyE10Policy1000ELNS0_9SortOrderE0EfiyNS1_21identity_decomposer_tEEEvPKT1_PSA_PKT2_PSE_T3_iiT4_E12temp_storage;
	add.s32 	%r119, %r386, %r385;
	shl.b32 	%r387, %r2, 7;
	add.s32 	%r120, %r119, %r387;
	shl.b32 	%r388, %r118, 2;
	add.s32 	%r389, %r386, %r388;
	add.s32 	%r121, %r389, 33792;
	mad.lo.s32 	%r122, %r2, -56, %r120;
	add.s32 	%r897, %r322, 6;
	sub.s32 	%r896, %r323, %r322;
$L__BB15_77:
	add.s32 	%r449, %r897, -6;
	min.s32 	%r392, %r896, 6;
	mov.b32 	%r478, 0;
	st.shared.u32 	[%r119], %r478;
	st.shared.u32 	[%r119+1024], %r478;
	st.shared.u32 	[%r119+2048], %r478;
	st.shared.u32 	[%r119+3072], %r478;
	st.shared.u32 	[%r119+4096], %r478;
	st.shared.u32 	[%r119+5120], %r478;
	st.shared.u32 	[%r119+6144], %r478;
	st.shared.u32 	[%r119+7168], %r478;
	st.shared.u32 	[%r119+8192], %r478;
	st.shared.u32 	[%r119+9216], %r478;
	st.shared.u32 	[%r119+10240], %r478;
	st.shared.u32 	[%r119+11264], %r478;
	st.shared.u32 	[%r119+12288], %r478;
	st.shared.u32 	[%r119+13312], %r478;
	st.shared.u32 	[%r119+14336], %r478;
	st.shared.u32 	[%r119+15360], %r478;
	st.shared.u32 	[%r119+16384], %r478;
	st.shared.u32 	[%r119+17408], %r478;
	st.shared.u32 	[%r119+18432], %r478;
	st.shared.u32 	[%r119+19456], %r478;
	st.shared.u32 	[%r119+20480], %r478;
	st.shared.u32 	[%r119+21504], %r478;
	st.shared.u32 	[%r119+22528], %r478;
	st.shared.u32 	[%r119+23552], %r478;
	st.shared.u32 	[%r119+24576], %r478;
	st.shared.u32 	[%r119+25600], %r478;
	st.shared.u32 	[%r119+26624], %r478;
	st.shared.u32 	[%r119+27648], %r478;
	st.shared.u32 	[%r119+28672], %r478;
	st.shared.u32 	[%r119+29696], %r478;
	st.shared.u32 	[%r119+30720], %r478;
	st.shared.u32 	[%r119+31744], %r478;
	st.shared.u32 	[%r119+32768], %r478;
	// begin inline asm
	bmsk.clamp.b32 %r390, %r478, %r392;
	// end inline asm
	setp.eq.s32 	%p60, %r916, 2147483647;
	selp.b32 	%r394, -2147483648, %r916, %p60;
	// begin inline asm
	shr.b32 %r393, %r394, %r449;
	// end inline asm
	and.b32  	%r481, %r390, %r393;
	shl.b32 	%r482, %r481, 10;
	and.b32  	%r483, %r482, 31744;
	add.s32 	%r484, %r119, %r483;
	shr.u32 	%r485, %r481, 4;
	and.b32  	%r486, %r485, 268435454;
	add.s32 	%r166, %r484, %r486;
	ld.shared.u16 	%rs1, [%r166];
	add.s16 	%rs20, %rs1, 1;
	st.shared.u16 	[%r166], %rs20;
	setp.eq.s32 	%p61, %r915, 2147483647;
	selp.b32 	%r397, -2147483648, %r915, %p61;
	// begin inline asm
	shr.b32 %r396, %r397, %r449;
	// end inline asm
	and.b32  	%r487, %r390, %r396;
	shl.b32 	%r488, %r487, 10;
	and.b32  	%r489, %r488, 31744;
	add.s32 	%r490, %r119, %r489;
	shr.u32 	%r491, %r487, 4;
	and.b32  	%r492, %r491, 268435454;
	add.s32 	%r167, %r490, %r492;
	ld.shared.u16 	%rs2, [%r167];
	add.s16 	%rs21, %rs2, 1;
	st.shared.u16 	[%r167], %rs21;
	setp.eq.s32 	%p62, %r914, 2147483647;
	selp.b32 	%r400, -2147483648, %r914, %p62;
	// begin inline asm
	shr.b32 %r399, %r400, %r449;
	// end inline asm
	and.b32  	%r493, %r390, %r399;
	shl.b32 	%r494, %r493, 10;
	and.b32  	%r495, %r494, 31744;
	add.s32 	%r496, %r119, %r495;
	shr.u32 	%r497, %r493, 4;
	and.b32  	%r498, %r497, 268435454;
	add.s32 	%r168, %r496, %r498;
	ld.shared.u16 	%rs3, [%r168];
	add.s16 	%rs22, %rs3, 1;
	st.shared.u16 	[%r168], %rs22;
	setp.eq.s32 	%p63, %r913, 2147483647;
	selp.b32 	%r403, -2147483648, %r913, %p63;
	// begin inline asm
	shr.b32 %r402, %r403, %r449;
	// end inline asm
	and.b32  	%r499, %r390, %r402;
	shl.b32 	%r500, %r499, 10;
	and.b32  	%r501, %r500, 31744;
	add.s32 	%r502, %r119, %r501;
	shr.u32 	%r503, %r499, 4;
	and.b32  	%r504, %r503, 268435454;
	add.s32 	%r169, %r502, %r504;
	ld.shared.u16 	%rs4, [%r169];
	add.s16 	%rs23, %rs4, 1;
	st.shared.u16 	[%r169], %rs23;
	setp.eq.s32 	%p64, %r912, 2147483647;
	selp.b32 	%r406, -2147483648, %r912, %p64;
	// begin inline asm
	shr.b32 %r405, %r406, %r449;
	// end inline asm
	and.b32  	%r505, %r390, %r405;
	shl.b32 	%r506, %r505, 10;
	and.b32  	%r507, %r506, 31744;
	add.s32 	%r508, %r119, %r507;
	shr.u32 	%r509, %r505, 4;
	and.b32  	%r510, %r509, 268435454;
	add.s32 	%r170, %r508, %r510;
	ld.shared.u16 	%rs5, [%r170];
	add.s16 	%rs24, %rs5, 1;
	st.shared.u16 	[%r170], %rs24;
	setp.eq.s32 	%p65, %r911, 2147483647;
	selp.b32 	%r409, -2147483648, %r911, %p65;
	// begin inline asm
	shr.b32 %r408, %r409, %r449;
	// end inline asm
	and.b32  	%r511, %r390, %r408;
	shl.b32 	%r512, %r511, 10;
	and.b32  	%r513, %r512, 31744;
	add.s32 	%r514, %r119, %r513;
	shr.u32 	%r515, %r511, 4;
	and.b32  	%r516, %r515, 268435454;
	add.s32 	%r171, %r514, %r516;
	ld.shared.u16 	%rs6, [%r171];
	add.s16 	%rs25, %rs6, 1;
	st.shared.u16 	[%r171], %rs25;
	setp.eq.s32 	%p66, %r910, 2147483647;
	selp.b32 	%r412, -2147483648, %r910, %p66;
	// begin inline asm
	shr.b32 %r411, %r412, %r449;
	// end inline asm
	and.b32  	%r517, %r390, %r411;
	shl.b32 	%r518, %r517, 10;
	and.b32  	%r519, %r518, 31744;
	add.s32 	%r520, %r119, %r519;
	shr.u32 	%r521, %r517, 4;
	and.b32  	%r522, %r521, 268435454;
	add.s32 	%r172, %r520, %r522;
	ld.shared.u16 	%rs7, [%r172];
	add.s16 	%rs26, %rs7, 1;
	st.shared.u16 	[%r172], %rs26;
	setp.eq.s32 	%p67, %r909, 2147483647;
	selp.b32 	%r415, -2147483648, %r909, %p67;
	// begin inline asm
	shr.b32 %r414, %r415, %r449;
	// end inline asm
	and.b32  	%r523, %r390, %r414;
	shl.b32 	%r524, %r523, 10;
	and.b32  	%r525, %r524, 31744;
	add.s32 	%r526, %r119, %r525;
	shr.u32 	%r527, %r523, 4;
	and.b32  	%r528, %r527, 268435454;
	add.s32 	%r173, %r526, %r528;
	ld.shared.u16 	%rs8, [%r173];
	add.s16 	%rs27, %rs8, 1;
	st.shared.u16 	[%r173], %rs27;
	setp.eq.s32 	%p68, %r908, 2147483647;
	selp.b32 	%r418, -2147483648, %r908, %p68;
	// begin inline asm
	shr.b32 %r417, %r418, %r449;
	// end inline asm
	and.b32  	%r529, %r390, %r417;
	shl.b32 	%r530, %r529, 10;
	and.b32  	%r531, %r530, 31744;
	add.s32 	%r532, %r119, %r531;
	shr.u32 	%r533, %r529, 4;
	and.b32  	%r534, %r533, 268435454;
	add.s32 	%r174, %r532, %r534;
	ld.shared.u16 	%rs9, [%r174];
	add.s16 	%rs28, %rs9, 1;
	st.shared.u16 	[%r174], %rs28;
	setp.eq.s32 	%p69, %r907, 2147483647;
	selp.b32 	%r421, -2147483648, %r907, %p69;
	// begin inline asm
	shr.b32 %r420, %r421, %r449;
	// end inline asm
	and.b32  	%r535, %r390, %r420;
	shl.b32 	%r536, %r535, 10;
	and.b32  	%r537, %r536, 31744;
	add.s32 	%r538, %r119, %r537;
	shr.u32 	%r539, %r535, 4;
	and.b32  	%r540, %r539, 268435454;
	add.s32 	%r175, %r538, %r540;
	ld.shared.u16 	%rs10, [%r175];
	add.s16 	%rs29, %rs10, 1;
	st.shared.u16 	[%r175], %rs29;
	setp.eq.s32 	%p70, %r906, 2147483647;
	selp.b32 	%r424, -2147483648, %r906, %p70;
	// begin inline asm
	shr.b32 %r423, %r424, %r449;
	// end inline asm
	and.b32  	%r541, %r390, %r423;
	shl.b32 	%r542, %r541, 10;
	and.b32  	%r543, %r542, 31744;
	add.s32 	%r544, %r119, %r543;
	shr.u32 	%r545, %r541, 4;
	and.b32  	%r546, %r545, 268435454;
	add.s32 	%r176, %r544, %r546;
	ld.shared.u16 	%rs11, [%r176];
	add.s16 	%rs30, %rs11, 1;
	st.shared.u16 	[%r176], %rs30;
	setp.eq.s32 	%p71, %r905, 2147483647;
	selp.b32 	%r427, -2147483648, %r905, %p71;
	// begin inline asm
	shr.b32 %r426, %r427, %r449;
	// end inline asm
	and.b32  	%r547, %r390, %r426;
	shl.b32 	%r548, %r547, 10;
	and.b32  	%r549, %r548, 31744;
	add.s32 	%r550, %r119, %r549;
	shr.u32 	%r551, %r547, 4;
	and.b32  	%r552, %r551, 268435454;
	add.s32 	%r177, %r550, %r552;
	ld.shared.u16 	%rs12, [%r177];
	add.s16 	%rs31, %rs12, 1;
	st.shared.u16 	[%r177], %rs31;
	setp.eq.s32 	%p72, %r904, 2147483647;
	selp.b32 	%r430, -2147483648, %r904, %p72;
	// begin inline asm
	shr.b32 %r429, %r430, %r449;
	// end inline asm
	and.b32  	%r553, %r390, %r429;
	shl.b32 	%r554, %r553, 10;
	and.b32  	%r555, %r554, 31744;
	add.s32 	%r556, %r119, %r555;
	shr.u32 	%r557, %r553, 4;
	and.b32  	%r558, %r557, 268435454;
	add.s32 	%r178, %r556, %r558;
	ld.shared.u16 	%rs13, [%r178];
	add.s16 	%rs32, %rs13, 1;
	st.shared.u16 	[%r178], %rs32;
	setp.eq.s32 	%p73, %r903, 2147483647;
	selp.b32 	%r433, -2147483648, %r903, %p73;
	// begin inline asm
	shr.b32 %r432, %r433, %r449;
	// end inline asm
	and.b32  	%r559, %r390, %r432;
	shl.b32 	%r560, %r559, 10;
	and.b32  	%r561, %r560, 31744;
	add.s32 	%r562, %r119, %r561;
	shr.u32 	%r563, %r559, 4;
	and.b32  	%r564, %r563, 268435454;
	add.s32 	%r179, %r562, %r564;
	ld.shared.u16 	%rs14, [%r179];
	add.s16 	%rs33, %rs14, 1;
	st.shared.u16 	[%r179], %rs33;
	setp.eq.s32 	%p74, %r902, 2147483647;
	selp.b32 	%r436, -2147483648, %r902, %p74;
	// begin inline asm
	shr.b32 %r435, %r436, %r449;
	// end inline asm
	and.b32  	%r565, %r390, %r435;
	shl.b32 	%r566, %r565, 10;
	and.b32  	%r567, %r566, 31744;
	add.s32 	%r568, %r119, %r567;
	shr.u32 	%r569, %r565, 4;
	and.b32  	%r570, %r569, 268435454;
	add.s32 	%r180, %r568, %r570;
	ld.shared.u16 	%rs15, [%r180];
	add.s16 	%rs34, %rs15, 1;
	st.shared.u16 	[%r180], %rs34;
	setp.eq.s32 	%p75, %r901, 2147483647;
	selp.b32 	%r439, -2147483648, %r901, %p75;
	// begin inline asm
	shr.b32 %r438, %r439, %r449;
	// end inline asm
	and.b32  	%r571, %r390, %r438;
	shl.b32 	%r572, %r571, 10;
	and.b32  	%r573, %r572, 31744;
	add.s32 	%r574, %r119, %r573;
	shr.u32 	%r575, %r571, 4;
	and.b32  	%r576, %r575, 268435454;
	add.s32 	%r181, %r574, %r576;
	ld.shared.u16 	%rs16, [%r181];
	add.s16 	%rs35, %rs16, 1;
	st.shared.u16 	[%r181], %rs35;
	setp.eq.s32 	%p76, %r900, 2147483647;
	selp.b32 	%r442, -2147483648, %r900, %p76;
	// begin inline asm
	shr.b32 %r441, %r442, %r449;
	// end inline asm
	and.b32  	%r577, %r390, %r441;
	shl.b32 	%r578, %r577, 10;
	and.b32  	%r579, %r578, 31744;
	add.s32 	%r580, %r119, %r579;
	shr.u32 	%r581, %r577, 4;
	and.b32  	%r582, %r581, 268435454;
	add.s32 	%r182, %r580, %r582;
	ld.shared.u16 	%rs17, [%r182];
	add.s16 	%rs36, %rs17, 1;
	st.shared.u16 	[%r182], %rs36;
	setp.eq.s32 	%p77, %r899, 2147483647;
	selp.b32 	%r445, -2147483648, %r899, %p77;
	// begin inline asm
	shr.b32 %r444, %r445, %r449;
	// end inline asm
	and.b32  	%r583, %r390, %r444;
	shl.b32 	%r584, %r583, 10;
	and.b32  	%r585, %r584, 31744;
	add.s32 	%r586, %r119, %r585;
	shr.u32 	%r587, %r583, 4;
	and.b32  	%r588, %r587, 268435454;
	add.s32 	%r183, %r586, %r588;
	ld.shared.u16 	%rs18, [%r183];
	add.s16 	%rs37, %rs18, 1;
	st.shared.u16 	[%r183], %rs37;
	setp.eq.s32 	%p78, %r898, 2147483647;
	selp.b32 	%r448, -2147483648, %r898, %p78;
	// begin inline asm
	shr.b32 %r447, %r448, %r449;
	// end inline asm
	and.b32  	%r589, %r390, %r447;
	shl.b32 	%r590, %r589, 10;
	and.b32  	%r591, %r590, 31744;
	add.s32 	%r592, %r119, %r591;
	shr.u32 	%r593, %r589, 4;
	and.b32  	%r594, %r593, 268435454;
	add.s32 	%r184, %r592, %r594;
	ld.shared.u16 	%rs19, [%r184];
	add.s16 	%rs38, %rs19, 1;
	st.shared.u16 	[%r184], %rs38;
	bar.sync 	0;
	ld.shared.u32 	%r185, [%r120];
	ld.shared.u32 	%r595, [%r120+4];
	ld.shared.u32 	%r596, [%r120+8];
	ld.shared.u32 	%r597, [%r120+12];
	ld.shared.u32 	%r598, [%r120+16];
	ld.shared.u32 	%r599, [%r120+20];
	ld.shared.u32 	%r600, [%r120+24];
	ld.shared.u32 	%r601, [%r120+28];
	ld.shared.u32 	%r602, [%r120+32];
	ld.shared.u32 	%r603, [%r120+36];
	ld.shared.u32 	%r604, [%r120+40];
	ld.shared.u32 	%r605, [%r120+44];
	ld.shared.u32 	%r606, [%r120+48];
	ld.shared.u32 	%r607, [%r120+52];
	ld.shared.u32 	%r608, [%r120+56];
	ld.shared.u32 	%r609, [%r120+60];
	ld.shared.u32 	%r610, [%r120+64];
	ld.shared.u32 	%r611, [%r120+68];
	ld.shared.u32 	%r612, [%r120+72];
	ld.shared.u32 	%r613, [%r120+76];
	ld.shared.u32 	%r614, [%r120+80];
	ld.shared.u32 	%r615, [%r120+84];
	ld.shared.u32 	%r616, [%r120+88];
	ld.shared.u32 	%r617, [%r120+92];
	ld.shared.u32 	%r618, [%r120+96];
	ld.shared.u32 	%r619, [%r120+100];
	ld.shared.u32 	%r620, [%r120+104];
	ld.shared.u32 	%r621, [%r120+108];
	ld.shared.u32 	%r622, [%r120+112];
	ld.shared.u32 	%r623, [%r120+116];
	ld.shared.u32 	%r624, [%r120+120];
	ld.shared.u32 	%r625, [%r120+124];
	ld.shared.u32 	%r626, [%r120+128];
	add.s32 	%r186, %r595, %r185;
	add.s32 	%r187, %r596, %r186;
	add.s32 	%r188, %r597, %r187;
	add.s32 	%r189, %r598, %r188;
	add.s32 	%r190, %r599, %r189;
	add.s32 	%r191, %r600, %r190;
	add.s32 	%r192, %r601, %r191;
	add.s32 	%r193, %r602, %r192;
	add.s32 	%r194, %r603, %r193;
	add.s32 	%r195, %r604, %r194;
	add.s32 	%r196, %r605, %r195;
	add.s32 	%r197, %r606, %r196;
	add.s32 	%r198, %r607, %r197;
	add.s32 	%r199, %r608, %r198;
	add.s32 	%r200, %r609, %r199;
	add.s32 	%r201, %r610, %r200;
	add.s32 	%r202, %r611, %r201;
	add.s32 	%r203, %r612, %r202;
	add.s32 	%r204, %r613, %r203;
	add.s32 	%r205, %r614, %r204;
	add.s32 	%r206, %r615, %r205;
	add.s32 	%r207, %r616, %r206;
	add.s32 	%r208, %r617, %r207;
	add.s32 	%r209, %r618, %r208;
	add.s32 	%r210, %r619, %r209;
	add.s32 	%r211, %r620, %r210;
	add.s32 	%r212, %r621, %r211;
	add.s32 	%r213, %r622, %r212;
	add.s32 	%r214, %r623, %r213;
	add.s32 	%r215, %r624, %r214;
	add.s32 	%r216, %r625, %r215;
	add.s32 	%r455, %r626, %r216;
	// begin inline asm
	mov.u32 %r450, %laneid;
	// end inline asm
	mov.b32 	%r453, 1;
	mov.b32 	%r480, -1;
	// begin inline asm
	{  .reg .u32 r0;  .reg .pred p;  shfl.sync.up.b32 r0|p, %r455, %r453, %r478, %r480;  @p add.u32 r0, r0, %r455;  mov.u32 %r451, r0;}
	// end inline asm
	mov.b32 	%r459, 2;
	// begin inline asm
	{  .reg .u32 r0;  .reg .pred p;  shfl.sync.up.b32 r0|p, %r451, %r459, %r478, %r480;  @p add.u32 r0, r0, %r451;  mov.u32 %r457, r0;}
	// end inline asm
	mov.b32 	%r465, 4;
	// begin inline asm
	{  .reg .u32 r0;  .reg .pred p;  shfl.sync.up.b32 r0|p, %r457, %r465, %r478, %r480;  @p add.u32 r0, r0, %r457;  mov.u32 %r463, r0;}
	// end inline asm
	mov.b32 	%r471, 8;
	// begin inline asm
	{  .reg .u32 r0;  .reg .pred p;  shfl.sync.up.b32 r0|p, %r463, %r471, %r478, %r480;  @p add.u32 r0, r0, %r463;  mov.u32 %r469, r0;}
	// end inline asm
	mov.b32 	%r477, 16;
	// begin inline asm
	{  .reg .u32 r0;  .reg .pred p;  shfl.sync.up.b32 r0|p, %r469, %r477, %r478, %r480;  @p add.u32 r0, r0, %r469;  mov.u32 %r475, r0;}
	// end inline asm
	setp.ne.s32 	%p79, %r450, 31;
	@%p79 bra 	$L__BB15_79;
	st.shared.u32 	[%r121], %r475;
$L__BB15_79:
	sub.s32 	%r627, %r475, %r455;
	setp.gt.u32 	%p80, %r2, 31;
	setp.eq.s32 	%p81, %r118, 7;
	setp.eq.s32 	%p82, %r118, 6;
	setp.eq.s32 	%p83, %r118, 5;
	setp.eq.s32 	%p84, %r118, 4;
	setp.eq.s32 	%p85, %r118, 3;
	setp.eq.s32 	%p86, %r118, 2;
	setp.eq.s32 	%p87, %r118, 1;
	bar.sync 	0;
	ld.shared.v4.u32 	{%r628, %r629, %r630, %r631}, [_ZZN3cub18CUB_300001_SM_10006detail10radix_sort31DeviceRadixSortSingleTileKernelINS1_5radix10policy_hubIfiyE10Policy1000ELNS0_9SortOrderE0EfiyNS1_21identity_decomposer_tEEEvPKT1_PSA_PKT2_PSE_T3_iiT4_E12temp_storage+33792];
	selp.b32 	%r632, %r628, %r936, %p87;
	add.s32 	%r633, %r629, %r628;
	selp.b32 	%r634, %r633, %r632, %p86;
	add.s32 	%r635, %r633, %r630;
	selp.b32 	%r636, %r635, %r634, %p85;
	add.s32 	%r637, %r635, %r631;
	selp.b32 	%r638, %r637, %r636, %p84;
	ld.shared.v4.u32 	{%r639, %r640, %r641, %r642}, [_ZZN3cub18CUB_300001_SM_10006detail10radix_sort31DeviceRadixSortSingleTileKernelINS1_5radix10policy_hubIfiyE10Policy1000ELNS0_9SortOrderE0EfiyNS1_21identity_decomposer_tEEEvPKT1_PSA_PKT2_PSE_T3_iiT4_E12temp_storage+33808];
	add.s32 	%r643, %r637, %r639;
	selp.b32 	%r644, %r643, %r638, %p83;
	add.s32 	%r645, %r643, %r640;
	selp.b32 	%r646, %r645, %r644, %p82;
	add.s32 	%r647, %r645, %r641;
	selp.b32 	%r936, %r647, %r646, %p81;
	add.s32 	%r221, %r647, %r642;
	setp.ne.s32 	%p88, %r450, 0;
	selp.b32 	%r648, %r627, 0, %p88;
	add.s32 	%r649, %r936, %r648;
	or.pred  	%p89, %p80, %p88;
	selp.b32 	%r937, %r649, %r627, %p80;
	@%p89 bra 	$L__BB15_81;
	shl.b32 	%r937, %r221, 16;
	st.shared.u32 	[_ZZN3cub18CUB_300001_SM_10006detail10radix_sort31DeviceRadixSortSingleTileKernelINS1_5radix10policy_hubIfiyE10Policy1000ELNS0_9SortOrderE0EfiyNS1_21identity_decomposer_tEEEvPKT1_PSA_PKT2_PSE_T3_iiT4_E12temp_storage+33832], %r937;
$L__BB15_81:
	setp.eq.s32 	%p90, %r2, 0;
	bar.sync 	0;
	ld.shared.u32 	%r650, [_ZZN3cub18CUB_300001_SM_10006detail10radix_sort31DeviceRadixSortSingleTileKernelINS1_5radix10policy_hubIfiyE10Policy1000ELNS0_9SortOrderE0EfiyNS1_21identity_decomposer_tEEEvPKT1_PSA_PKT2_PSE_T3_iiT4_E12temp_storage+33832];
	selp.b32 	%r651, 0, %r650, %p90;
	add.s32 	%r652, %r937, %r651;
	add.s32 	%r653, %r185, %r652;
	add.s32 	%r654, %r186, %r652;
	add.s32 	%r655, %r187, %r652;
	add.s32 	%r656, %r188, %r652;
	add.s32 	%r657, %r189, %r652;
	add.s32 	%r658, %r190, %r652;
	add.s32 	%r659, %r191, %r652;
	add.s32 	%r660, %r192, %r652;
	add.s32 	%r661, %r193, %r652;
	add.s32 	%r662, %r194, %r652;
	add.s32 	%r663, %r195, %r652;
	add.s32 	%r664, %r196, %r652;
	add.s32 	%r665, %r197, %r652;
	add.s32 	%r666, %r198, %r652;
	add.s32 	%r667, %r199, %r652;
	add.s32 	%r668, %r200, %r652;
	add.s32 	%r669, %r201, %r652;
	add.s32 	%r670, %r202, %r652;
	add.s32 	%r671, %r203, %r652;
	add.s32 	%r672, %r204, %r652;
	add.s32 	%r673, %r205, %r652;
	add.s32 	%r674, %r206, %r652;
	add.s32 	%r675, %r207, %r652;
	add.s32 	%r676, %r208, %r652;
	add.s32 	%r677, %r209, %r652;
	add.s32 	%r678, %r210, %r652;
	add.s32 	%r679, %r211, %r652;
	add.s32 	%r680, %r212, %r652;
	add.s32 	%r681, %r213, %r652;
	add.s32 	%r682, %r214, %r652;
	add.s32 	%r683, %r215, %r652;
	add.s32 	%r684, %r216, %r652;
	st.shared.u32 	[%r120], %r652;
	st.shared.u32 	[%r120+4], %r653;
	st.shared.u32 	[%r120+8], %r654;
	st.shared.u32 	[%r120+12], %r655;
	st.shared.u32 	[%r120+16], %r656;
	st.shared.u32 	[%r120+20], %r657;
	st.shared.u32 	[%r120+24], %r658;
	st.shared.u32 	[%r120+28], %r659;
	st.shared.u32 	[%r120+32], %r660;
	st.shared.u32 	[%r120+36], %r661;
	st.shared.u32 	[%r120+40], %r662;
	st.shared.u32 	[%r120+44], %r663;
	st.shared.u32 	[%r120+48], %r664;
	st.shared.u32 	[%r120+52], %r665;
	st.shared.u32 	[%r120+56], %r666;
	st.shared.u32 	[%r120+60], %r667;
	st.shared.u32 	[%r120+64], %r668;
	st.shared.u32 	[%r120+68], %r669;
	st.shared.u32 	[%r120+72], %r670;
	st.shared.u32 	[%r120+76], %r671;
	st.shared.u32 	[%r120+80], %r672;
	st.shared.u32 	[%r120+84], %r673;
	st.shared.u32 	[%r120+88], %r674;
	st.shared.u32 	[%r120+92], %r675;
	st.shared.u32 	[%r120+96], %r676;
	st.shared.u32 	[%r120+100], %r677;
	st.shared.u32 	[%r120+104], %r678;
	st.shared.u32 	[%r120+108], %r679;
	st.shared.u32 	[%r120+112], %r680;
	st.shared.u32 	[%r120+116], %r681;
	st.shared.u32 	[%r120+120], %r682;
	st.shared.u32 	[%r120+124], %r683;
	st.shared.u32 	[%r120+128], %r684;
	bar.sync 	0;
	cvt.u32.u16 	%r685, %rs1;
	ld.shared.u16 	%r686, [%r166];
	add.s32 	%r225, %r686, %r685;
	cvt.u32.u16 	%r687, %rs2;
	ld.shared.u16 	%r688, [%r167];
	add.s32 	%r226, %r688, %r687;
	cvt.u32.u16 	%r689, %rs3;
	ld.shared.u16 	%r690, [%r168];
	add.s32 	%r227, %r690, %r689;
	cvt.u32.u16 	%r691, %rs4;
	ld.shared.u16 	%r692, [%r169];
	add.s32 	%r228, %r692, %r691;
	cvt.u32.u16 	%r693, %rs5;
	ld.shared.u16 	%r694, [%r170];
	add.s32 	%r229, %r694, %r693;
	cvt.u32.u16 	%r695, %rs6;
	ld.shared.u16 	%r696, [%r171];
	add.s32 	%r230, %r696, %r695;
	cvt.u32.u16 	%r697, %rs7;
	ld.shared.u16 	%r698, [%r172];
	add.s32 	%r231, %r698, %r697;
	cvt.u32.u16 	%r699, %rs8;
	ld.shared.u16 	%r700, [%r173];
	add.s32 	%r232, %r700, %r699;
	cvt.u32.u16 	%r701, %rs9;
	ld.shared.u16 	%r702, [%r174];
	add.s32 	%r233, %r702, %r701;
	cvt.u32.u16 	%r703, %rs10;
	ld.shared.u16 	%r704, [%r175];
	add.s32 	%r234, %r704, %r703;
	cvt.u32.u16 	%r705, %rs11;
	ld.shared.u16 	%r706, [%r176];
	add.s32 	%r235, %r706, %r705;
	cvt.u32.u16 	%r707, %rs12;
	ld.shared.u16 	%r708, [%r177];
	add.s32 	%r236, %r708, %r707;
	cvt.u32.u16 	%r709, %rs13;
	ld.shared.u16 	%r710, [%r178];
	add.s32 	%r237, %r710, %r709;
	cvt.u32.u16 	%r711, %rs14;
	ld.shared.u16 	%r712, [%r179];
	add.s32 	%r238, %r712, %r711;
	cvt.u32.u16 	%r713, %rs15;
	ld.shared.u16 	%r714, [%r180];
	add.s32 	%r239, %r714, %r713;
	cvt.u32.u16 	%r715, %rs16;
	ld.shared.u16 	%r716, [%r181];
	add.s32 	%r240, %r716, %r715;
	cvt.u32.u16 	%r717, %rs17;
	ld.shared.u16 	%r718, [%r182];
	add.s32 	%r241, %r718, %r717;
	cvt.u32.u16 	%r719, %rs18;
	ld.shared.u16 	%r720, [%r183];
	add.s32 	%r242, %r720, %r719;
	cvt.u32.u16 	%r721, %rs19;
	ld.shared.u16 	%r722, [%r184];
	add.s32 	%r243, %r722, %r721;
	bar.sync 	0;
	setp.lt.s32 	%p91, %r897, %r323;
	@%p91 bra 	$L__BB15_121;
	cvt.u64.u32 	%rd15, %r2;
	shl.b32 	%r723, %r225, 2;
	mov.u32 	%r724, _ZZN3cub18CUB_300001_SM_10006detail10radix_sort31DeviceRadixSortSingleTileKernelINS1_5radix10policy_hubIfiyE10Policy1000ELNS0_9SortOrderE0EfiyNS1_21identity_decomposer_tEEEvPKT1_PSA_PKT2_PSE_T3_iiT4_E12temp_storage;
	add.s32 	%r725, %r724, %r723;
	st.shared.u32 	[%r725], %r916;
	shl.b32 	%r726, %r226, 2;
	add.s32 	%r727, %r724, %r726;
	st.shared.u32 	[%r727], %r915;
	shl.b32 	%r728, %r227, 2;
	add.s32 	%r729, %r724, %r728;
	st.shared.u32 	[%r729], %r914;
	shl.b32 	%r730, %r228, 2;
	add.s32 	%r731, %r724, %r730;
	st.shared.u32 	[%r731], %r913;
	shl.b32 	%r732, %r229, 2;
	add.s32 	%r733, %r724, %r732;
	st.shared.u32 	[%r733], %r912;
	shl.b32 	%r734, %r230, 2;
	add.s32 	%r735, %r724, %r734;
	st.shared.u32 	[%r735], %r911;
	shl.b32 	%r736, %r231, 2;
	add.s32 	%r737, %r724, %r736;
	st.shared.u32 	[%r737], %r910;
	shl.b32 	%r738, %r232, 2;
	add.s32 	%r739, %r724, %r738;
	st.shared.u32 	[%r739], %r909;
	shl.b32 	%r740, %r233, 2;
	add.s32 	%r741, %r724, %r740;
	st.shared.u32 	[%r741], %r908;
	shl.b32 	%r742, %r234, 2;
	add.s32 	%r743, %r724, %r742;
	st.shared.u32 	[%r743], %r907;
	shl.b32 	%r744, %r235, 2;
	add.s32 	%r745, %r724, %r744;
	st.shared.u32 	[%r745], %r906;
	shl.b32 	%r746, %r236, 2;
	add.s32 	%r747, %r724, %r746;
	st.shared.u32 	[%r747], %r905;
	shl.b32 	%r748, %r237, 2;
	add.s32 	%r749, %r724, %r748;
	st.shared.u32 	[%r749], %r904;
	shl.b32 	%r750, %r238, 2;
	add.s32 	%r751, %r724, %r750;
	st.shared.u32 	[%r751], %r903;
	shl.b32 	%r752, %r239, 2;
	add.s32 	%r753, %r724, %r752;
	st.shared.u32 	[%r753], %r902;
	shl.b32 	%r754, %r240, 2;
	add.s32 	%r755, %r724, %r754;
	st.shared.u32 	[%r755], %r901;
	shl.b32 	%r756, %r241, 2;
	add.s32 	%r757, %r724, %r756;
	st.shared.u32 	[%r757], %r900;
	shl.b32 	%r758, %r242, 2;
	add.s32 	%r759, %r724, %r758;
	st.shared.u32 	[%r759], %r899;
	shl.b32 	%r760, %r243, 2;
	add.s32 	%r761, %r724, %r760;
	st.shared.u32 	[%r761], %r898;
	bar.sync 	0;
	mad.lo.s32 	%r244, %r2, -72, %r122;
	ld.shared.u32 	%r245, [%r244];
	ld.shared.u32 	%r246, [%r244+1024];
	ld.shared.u32 	%r247, [%r244+2048];
	ld.shared.u32 	%r248, [%r244+3072];
	ld.shared.u32 	%r249, [%r244+4096];
	ld.shared.u32 	%r250, [%r244+5120];
	ld.shared.u32 	%r251, [%r244+6144];
	ld.shared.u32 	%r252, [%r244+7168];
	ld.shared.u32 	%r253, [%r244+8192];
	ld.shared.u32 	%r254, [%r244+9216];
	ld.shared.u32 	%r255, [%r244+10240];
	ld.shared.u32 	%r256, [%r244+11264];
	ld.shared.u32 	%r257, [%r244+12288];
	ld.shared.u32 	%r258, [%r244+13312];
	ld.shared.u32 	%r259, [%r244+14336];
	ld.shared.u32 	%r260, [%r244+15360];
	ld.shared.u32 	%r261, [%r244+16384];
	ld.shared.u32 	%r262, [%r244+17408];
	ld.shared.u32 	%r263, [%r244+18432];
	bar.sync 	0;
	st.shared.u32 	[%r725], %r935;
	st.shared.u32 	[%r727], %r934;
	st.shared.u32 	[%r729], %r933;
	st.shared.u32 	[%r731], %r932;
	st.shared.u32 	[%r733], %r931;
	st.shared.u32 	[%r735], %r930;
	st.shared.u32 	[%r737], %r929;
	st.shared.u32 	[%r739], %r928;
	st.shared.u32 	[%r741], %r927;
	st.shared.u32 	[%r743], %r926;
	st.shared.u32 	[%r745], %r925;
	st.shared.u32 	[%r747], %r924;
	st.shared.u32 	[%r749], %r923;
	st.shared.u32 	[%r751], %r922;
	st.shared.u32 	[%r753], %r921;
	st.shared.u32 	[%r755], %r920;
	st.shared.u32 	[%r757], %r919;
	st.shared.u32 	[%r759], %r918;
	st.shared.u32 	[%r761], %r917;
	bar.sync 	0;
	ld.shared.u32 	%r264, [%r244+1024];
	ld.shared.u32 	%r265, [%r244+2048];
	ld.shared.u32 	%r266, [%r244+3072];
	ld.shared.u32 	%r267, [%r244+4096];
	ld.shared.u32 	%r268, [%r244+5120];
	ld.shared.u32 	%r269, [%r244+6144];
	ld.shared.u32 	%r270, [%r244+7168];
	ld.shared.u32 	%r271, [%r244+8192];
	ld.shared.u32 	%r272, [%r244+9216];
	ld.shared.u32 	%r273, [%r244+10240];
	ld.shared.u32 	%r274, [%r244+11264];
	ld.shared.u32 	%r275, [%r244+12288];
	ld.shared.u32 	%r276, [%r244+13312];
	ld.shared.u32 	%r277, [%r244+14336];
	ld.shared.u32 	%r278, [%r244+15360];
	ld.shared.u32 	%r279, [%r244+16384];
	ld.shared.u32 	%r280, [%r244+17408];
	ld.shared.u32 	%r281, [%r244+18432];
	setp.gt.u64 	%p92, %rd2, %rd15;
	cvta.to.global.u64 	%rd16, %rd6;
	mul.wide.u32 	%rd17, %r2, 4;
	add.s64 	%rd4, %rd16, %rd17;
	cvta.to.global.u64 	%rd18, %rd8;
	add.s64 	%rd5, %rd18, %rd17;
	@%p92 bra 	$L__BB15_83;
	bra.uni 	$L__BB15_84;
$L__BB15_83:
	ld.shared.u32 	%r762, [%r244];
	setp.gt.s32 	%p93, %r245, -1;
	selp.b32 	%r763, -1, -2147483648, %p93;
	xor.b32  	%r764, %r763, %r245;
	st.global.u32 	[%rd4], %r764;
	st.global.u32 	[%rd5], %r762;
$L__BB15_84:
	add.s32 	%r765, %r2, 256;
	cvt.u64.u32 	%rd19, %r765;
	setp.le.u64 	%p94, %rd2, %rd19;
	@%p94 bra 	$L__BB15_86;
	setp.gt.s32 	%p95, %r246, -1;
	selp.b32 	%r766, -1, -2147483648, %p95;
	xor.b32  	%r767, %r766, %r246;
	st.global.u32 	[%rd4+1024], %r767;
	st.global.u32 	[%rd5+1024], %r264;
$L__BB15_86:
	add.s32 	%r768, %r2, 512;
	cvt.u64.u32 	%rd20, %r768;
	setp.le.u64 	%p96, %rd2, %rd20;
	@%p96 bra 	$L__BB15_88;
	setp.gt.s32 	%p97, %r247, -1;
	selp.b32 	%r769, -1, -2147483648, %p97;
	xor.b32  	%r770, %r769, %r247;
	st.global.u32 	[%rd4+2048], %r770;
	st.global.u32 	[%rd5+2048], %r265;
$L__BB15_88:
	add.s32 	%r771, %r2, 768;
	cvt.u64.u32 	%rd21, %r771;
	setp.le.u64 	%p98, %rd2, %rd21;
	@%p98 bra 	$L__BB15_90;
	setp.gt.s32 	%p99, %r248, -1;
	selp.b32 	%r772, -1, -2147483648, %p99;
	xor.b32  	%r773, %r772, %r248;
	st.global.u32 	[%rd4+3072], %r773;
	st.global.u32 	[%rd5+3072], %r266;
$L__BB15_90:
	or.b32  	%r774, %r2, 1024;
	cvt.u64.u32 	%rd22, %r774;
	setp.le.u64 	%p100, %rd2, %rd22;
	@%p100 bra 	$L__BB15_92;
	setp.gt.s32 	%p101, %r249, -1;
	selp.b32 	%r775, -1, -2147483648, %p101;
	xor.b32  	%r776, %r775, %r249;
	st.global.u32 	[%rd4+4096], %r776;
	st.global.u32 	[%rd5+4096], %r267;
$L__BB15_92:
	add.s32 	%r777, %r2, 1280;
	cvt.u64.u32 	%rd23, %r777;
	setp.le.u64 	%p102, %rd2, %rd23;
	@%p102 bra 	$L__BB15_94;
	setp.gt.s32 	%p103, %r250, -1;
	selp.b32 	%r778, -1, -2147483648, %p103;
	xor.b32  	%r779, %r778, %r250;
	st.global.u32 	[%rd4+5120], %r779;
	st.global.u32 	[%rd5+5120], %r268;
$L__BB15_94:
	add.s32 	%r780, %r2, 1536;
	cvt.u64.u32 	%rd24, %r780;
	setp.le.u64 	%p104, %rd2, %rd24;
	@%p104 bra 	$L__BB15_96;
	setp.gt.s32 	%p105, %r251, -1;
	selp.b32 	%r781, -1, -2147483648, %p105;
	xor.b32  	%r782, %r781, %r251;
	st.global.u32 	[%rd4+6144], %r782;
	st.global.u32 	[%rd5+6144], %r269;
$L__BB15_96:
	add.s32 	%r783, %r2, 1792;
	cvt.u64.u32 	%rd25, %r783;
	setp.le.u64 	%p106, %rd2, %rd25;
	@%p106 bra 	$L__BB15_98;
	setp.gt.s32 	%p107, %r252, -1;
	selp.b32 	%r784, -1, -2147483648, %p107;
	xor.b32  	%r785, %r784, %r252;
	st.global.u32 	[%rd4+7168], %r785;
	st.global.u32 	[%rd5+7168], %r270;
$L__BB15_98:
	or.b32  	%r786, %r2, 2048;
	cvt.u64.u32 	%rd26, %r786;
	setp.le.u64 	%p108, %rd2, %rd26;
	@%p108 bra 	$L__BB15_100;
	setp.gt.s32 	%p109, %r253, -1;
	selp.b32 	%r787, -1, -2147483648, %p109;
	xor.b32  	%r788, %r787, %r253;
	st.global.u32 	[%rd4+8192], %r788;
	st.global.u32 	[%rd5+8192], %r271;
$L__BB15_100:
	add.s32 	%r789, %r2, 2304;
	cvt.u64.u32 	%rd27, %r789;
	setp.le.u64 	%p110, %rd2, %rd27;
	@%p110 bra 	$L__BB15_102;
	setp.gt.s32 	%p111, %r254, -1;
	selp.b32 	%r790, -1, -2147483648, %p111;
	xor.b32  	%r791, %r790, %r254;
	st.global.u32 	[%rd4+9216], %r791;
	st.global.u32 	[%rd5+9216], %r272;
$L__BB15_102:
	add.s32 	%r792, %r2, 2560;
	cvt.u64.u32 	%rd28, %r792;
	setp.le.u64 	%p112, %rd2, %rd28;
	@%p112 bra 	$L__BB15_104;
	setp.gt.s32 	%p113, %r255, -1;
	selp.b32 	%r793, -1, -2147483648, %p113;
	xor.b32  	%r794, %r793, %r255;
	st.global.u32 	[%rd4+10240], %r794;
	st.global.u32 	[%rd5+10240], %r273;
$L__BB15_104:
	add.s32 	%r795, %r2, 2816;
	cvt.u64.u32 	%rd29, %r795;
	setp.le.u64 	%p114, %rd2, %rd29;
	@%p114 bra 	$L__BB15_106;
	setp.gt.s32 	%p115, %r256, -1;
	selp.b32 	%r796, -1, -2147483648, %p115;
	xor.b32  	%r797, %r796, %r256;
	st.global.u32 	[%rd4+11264], %r797;
	st.global.u32 	[%rd5+11264], %r274;
$L__BB15_106:
	or.b32  	%r798, %r2, 3072;
	cvt.u64.u32 	%rd30, %r798;
	setp.le.u64 	%p116, %rd2, %rd30;
	@%p116 bra 	$L__BB15_108;
	setp.gt.s32 	%p117, %r257, -1;
	selp.b32 	%r799, -1, -2147483648, %p117;
	xor.b32  	%r800, %r799, %r257;
	st.global.u32 	[%rd4+12288], %r800;
	st.global.u32 	[%rd5+12288], %r275;
$L__BB15_108:
	add.s32 	%r801, %r2, 3328;
	cvt.u64.u32 	%rd31, %r801;
	setp.le.u64 	%p118, %rd2, %rd31;
	@%p118 bra 	$L__BB15_110;
	setp.gt.s32 	%p119, %r258, -1;
	selp.b32 	%r802, -1, -2147483648, %p119;
	xor.b32  	%r803, %r802, %r258;
	st.global.u32 	[%rd4+13312], %r803;
	st.global.u32 	[%rd5+13312], %r276;
$L__BB15_110:
	add.s32 	%r804, %r2, 3584;
	cvt.u64.u32 	%rd32, %r804;
	setp.le.u64 	%p120, %rd2, %rd32;
	@%p120 bra 	$L__BB15_112;
	setp.gt.s32 	%p121, %r259, -1;
	selp.b32 	%r805, -1, -2147483648, %p121;
	xor.b32  	%r806, %r805, %r259;
	st.global.u32 	[%rd4+14336], %r806;
	st.global.u32 	[%rd5+14336], %r277;
$L__BB15_112:
	add.s32 	%r807, %r2, 3840;
	cvt.u64.u32 	%rd33, %r807;
	setp.le.u64 	%p122, %rd2, %rd33;
	@%p122 bra 	$L__BB15_114;
	setp.gt.s32 	%p123, %r260, -1;
	selp.b32 	%r808, -1, -2147483648, %p123;
	xor.b32  	%r809, %r808, %r260;
	st.global.u32 	[%rd4+15360], %r809;
	st.global.u32 	[%rd5+15360], %r278;
$L__BB15_114:
	or.b32  	%r810, %r2, 4096;
	cvt.u64.u32 	%rd34, %r810;
	setp.le.u64 	%p124, %rd2, %rd34;
	@%p124 bra 	$L__BB15_116;
	setp.gt.s32 	%p125, %r261, -1;
	selp.b32 	%r811, -1, -2147483648, %p125;
	xor.b32  	%r812, %r811, %r261;
	st.global.u32 	[%rd4+16384], %r812;
	st.global.u32 	[%rd5+16384], %r279;
$L__BB15_116:
	add.s32 	%r813, %r2, 4352;
	cvt.u64.u32 	%rd35, %r813;
	setp.le.u64 	%p126, %rd2, %rd35;
	@%p126 bra 	$L__BB15_118;
	setp.gt.s32 	%p127, %r262, -1;
	selp.b32 	%r814, -1, -2147483648, %p127;
	xor.b32  	%r815, %r814, %r262;
	st.global.u32 	[%rd4+17408], %r815;
	st.global.u32 	[%rd5+17408], %r280;
$L__BB15_118:
	add.s32 	%r816, %r2, 4608;
	cvt.u64.u32 	%rd36, %r816;
	setp.le.u64 	%p128, %rd2, %rd36;
	@%p128 bra 	$L__BB15_120;
	setp.gt.s32 	%p129, %r263, -1;
	selp.b32 	%r817, -1, -2147483648, %p129;
	xor.b32  	%r818, %r817, %r263;
	st.global.u32 	[%rd4+18432], %r818;
	st.global.u32 	[%rd5+18432], %r281;
$L__BB15_120:
	ret;
$L__BB15_121:
	shl.b32 	%r819, %r225, 2;
	mov.u32 	%r820, _ZZN3cub18CUB_300001_SM_10006detail10radix_sort31DeviceRadixSortSingleTileKernelINS1_5radix10policy_hubIfiyE10Policy1000ELNS0_9SortOrderE0EfiyNS1_21identity_decomposer_tEEEvPKT1_PSA_PKT2_PSE_T3_iiT4_E12temp_storage;
	add.s32 	%r821, %r820, %r819;
	st.shared.u32 	[%r821], %r916;
	shl.b32 	%r822, %r226, 2;
	add.s32 	%r823, %r820, %r822;
	st.shared.u32 	[%r823], %r915;
	shl.b32 	%r824, %r227, 2;
	add.s32 	%r825, %r820, %r824;
	st.shared.u32 	[%r825], %r914;
	shl.b32 	%r826, %r228, 2;
	add.s32 	%r827, %r820, %r826;
	st.shared.u32 	[%r827], %r913;
	shl.b32 	%r828, %r229, 2;
	add.s32 	%r829, %r820, %r828;
	st.shared.u32 	[%r829], %r912;
	shl.b32 	%r830, %r230, 2;
	add.s32 	%r831, %r820, %r830;
	st.shared.u32 	[%r831], %r911;
	shl.b32 	%r832, %r231, 2;
	add.s32 	%r833, %r820, %r832;
	st.shared.u32 	[%r833], %r910;
	shl.b32 	%r834, %r232, 2;
	add.s32 	%r835, %r820, %r834;
	st.shared.u32 	[%r835], %r909;
	shl.b32 	%r836, %r233, 2;
	add.s32 	%r837, %r820, %r836;
	st.shared.u32 	[%r837], %r908;
	shl.b32 	%r838, %r234, 2;
	add.s32 	%r839, %r820, %r838;
	st.shared.u32 	[%r839], %r907;
	shl.b32 	%r840, %r235, 2;
	add.s32 	%r841, %r820, %r840;
	st.shared.u32 	[%r841], %r906;
	shl.b32 	%r842, %r236, 2;
	add.s32 	%r843, %r820, %r842;
	st.shared.u32 	[%r843], %r905;
	shl.b32 	%r844, %r237, 2;
	add.s32 	%r845, %r820, %r844;
	st.shared.u32 	[%r845], %r904;
	shl.b32 	%r846, %r238, 2;
	add.s32 	%r847, %r820, %r846;
	st.shared.u32 	[%r847], %r903;
	shl.b32 	%r848, %r239, 2;
	add.s32 	%r849, %r820, %r848;
	st.shared.u32 	[%r849], %r902;
	shl.b32 	%r850, %r240, 2;
	add.s32 	%r851, %r820, %r850;
	st.shared.u32 	[%r851], %r901;
	shl.b32 	%r852, %r241, 2;
	add.s32 	%r853, %r820, %r852;
	st.shared.u32 	[%r853], %r900;
	shl.b32 	%r854, %r242, 2;
	add.s32 	%r855, %r820, %r854;
	st.shared.u32 	[%r855], %r899;
	shl.b32 	%r856, %r243, 2;
	add.s32 	%r857, %r820, %r856;
	st.shared.u32 	[%r857], %r898;
	bar.sync 	0;
	ld.shared.u32 	%r916, [%r122];
	ld.shared.u32 	%r915, [%r122+4];
	ld.shared.u32 	%r914, [%r122+8];
	ld.shared.u32 	%r913, [%r122+12];
	ld.shared.u32 	%r912, [%r122+16];
	ld.shared.u32 	%r911, [%r122+20];
	ld.shared.u32 	%r910, [%r122+24];
	ld.shared.u32 	%r909, [%r122+28];
	ld.shared.u32 	%r908, [%r122+32];
	ld.shared.u32 	%r907, [%r122+36];
	ld.shared.u32 	%r906, [%r122+40];
	ld.shared.u32 	%r905, [%r122+44];
	ld.shared.u32 	%r904, [%r122+48];
	ld.shared.u32 	%r903, [%r122+52];
	ld.shared.u32 	%r902, [%r122+56];
	ld.shared.u32 	%r901, [%r122+60];
	ld.shared.u32 	%r900, [%r122+64];
	ld.shared.u32 	%r899, [%r122+68];
	ld.shared.u32 	%r898, [%r122+72];
	bar.sync 	0;
	st.shared.u32 	[%r821], %r935;
	st.shared.u32 	[%r823], %r934;
	st.shared.u32 	[%r825], %r933;
	st.shared.u32 	[%r827], %r932;
	st.shared.u32 	[%r829], %r931;
	st.shared.u32 	[%r831], %r930;
	st.shared.u32 	[%r833], %r929;
	st.shared.u32 	[%r835], %r928;
	st.shared.u32 	[%r837], %r927;
	st.shared.u32 	[%r839], %r926;
	st.shared.u32 	[%r841], %r925;
	st.shared.u32 	[%r843], %r924;
	st.shared.u32 	[%r845], %r923;
	st.shared.u32 	[%r847], %r922;
	st.shared.u32 	[%r849], %r921;
	st.shared.u32 	[%r851], %r920;
	st.shared.u32 	[%r853], %r919;
	st.shared.u32 	[%r855], %r918;
	st.shared.u32 	[%r857], %r917;
	bar.sync 	0;
	ld.shared.u32 	%r935, [%r122];
	ld.shared.u32 	%r934, [%r122+4];
	ld.shared.u32 	%r933, [%r122+8];
	ld.shared.u32 	%r932, [%r122+12];
	ld.shared.u32 	%r931, [%r122+16];
	ld.shared.u32 	%r930, [%r122+20];
	ld.shared.u32 	%r929, [%r122+24];
	ld.shared.u32 	%r928, [%r122+28];
	ld.shared.u32 	%r927, [%r122+32];
	ld.shared.u32 	%r926, [%r122+36];
	ld.shared.u32 	%r925, [%r122+40];
	ld.shared.u32 	%r924, [%r122+44];
	ld.shared.u32 	%r923, [%r122+48];
	ld.shared.u32 	%r922, [%r122+52];
	ld.shared.u32 	%r921, [%r122+56];
	ld.shared.u32 	%r920, [%r122+60];
	ld.shared.u32 	%r919, [%r122+64];
	ld.shared.u32 	%r918, [%r122+68];
	ld.shared.u32 	%r917, [%r122+72];
	bar.sync 	0;
	add.s32 	%r897, %r897, 6;
	add.s32 	%r896, %r896, -6;
	bra.uni 	$L__BB15_77;

}
	// .globl	_ZN3cub18CUB_300001_SM_10006detail10radix_sort30DeviceRadixSortHistogramKernelINS1_5radix10policy_hubIfiyE10Policy1000ELNS0_9SortOrderE0EfyNS1_21identity_decomposer_tEEEvPT2_PKT1_SA_iiT3_
.visible .entry _ZN3cub18CUB_300001_SM_10006detail10radix_sort30DeviceRadixSortHistogramKernelINS1_5radix10policy_hubIfiyE10Policy1000ELNS0_9SortOrderE0EfyNS1_21identity_decomposer_tEEEvPT2_PKT1_SA_iiT3_(
	.param .u64 .ptr .align 1 _ZN3cub18CUB_300001_SM_10006detail10radix_sort30DeviceRadixSortHistogramKernelINS1_5radix10policy_hubIfiyE10Policy1000ELNS0_9SortOrderE0EfyNS1_21identity_decomposer_tEEEvPT2_PKT1_SA_iiT3__param_0,
	.param .u64 .ptr .align 1 _ZN3cub18CUB_300001_SM_10006detail10radix_sort30DeviceRadixSortHistogramKernelINS1_5radix10policy_hubIfiyE10Policy1000ELNS0_9SortOrderE0EfyNS1_21identity_decomposer_tEEEvPT2_PKT1_SA_iiT3__param_1,
	.param .u64 _ZN3cub18CUB_300001_SM_10006detail10radix_sort30DeviceRadixSortHistogramKernelINS1_5radix10policy_hubIfiyE10Policy1000ELNS0_9SortOrderE0EfyNS1_21identity_decomposer_tEEEvPT2_PKT1_SA_iiT3__param_2,
	.param .u32 _ZN3cub18CUB_300001_SM_10006detail10radix_sort30DeviceRadixSortHistogramKernelINS1_5radix10policy_hubIfiyE10Policy1000ELNS0_9SortOrderE0EfyNS1_21identity_decomposer_tEEEvPT2_PKT1_SA_iiT3__param_3,
	.param .u32 _ZN3cub18CUB_300001_SM_10006detail10radix_sort30DeviceRadixSortHistogramKernelINS1_5radix10policy_hubIfiyE10Policy1000ELNS0_9SortOrderE0EfyNS1_21identity_decomposer_tEEEvPT2_PKT1_SA_iiT3__param_4,
	.param .align 1 .b8 _ZN3cub18CUB_300001_SM_10006detail10radix_sort30DeviceRadixSortHistogramKernelINS1_5radix10policy_hubIfiyE10Policy1000ELNS0_9SortOrderE0EfyNS1_21identity_decomposer_tEEEvPT2_PKT1_SA_iiT3__param_5[1]
)
.maxntid 128
{
	.reg .pred 	%p<123>;
	.reg .b32 	%r<518>;
	.reg .b64 	%rd<137>;
	// demoted variable
	.shared .align 4 .b8 _ZZN3cub18CUB_300001_SM_10006detail10radix_sort30DeviceRadixSortHistogramKernelINS1_5radix10policy_hubIfiyE10Policy1000ELNS0_9SortOrderE0EfyNS1_21identity_decomposer_tEEEvPT2_PKT1_SA_iiT3_E12temp_storage[4096];
	ld.param.u64 	%rd18, [_ZN3cub18CUB_300001_SM_10006detail10radix_sort30DeviceRadixSortHistogramKernelINS1_5radix10policy_hubIfiyE10Policy1000ELNS0_9SortOrderE0EfyNS1_21identity_decomposer_tEEEvPT2_PKT1_SA_iiT3__param_0];
	ld.param.u64 	%rd19, [_ZN3cub18CUB_300001_SM_10006detail10radix_sort30DeviceRadixSortHistogramKernelINS1_5radix10policy_hubIfiyE10Policy1000ELNS0_9SortOrderE0EfyNS1_21identity_decomposer_tEEEvPT2_PKT1_SA_iiT3__param_1];
	ld.param.u64 	%rd17, [_ZN3cub18CUB_300001_SM_10006detail10radix_sort30DeviceRadixSortHistogramKernelINS1_5radix10policy_hubIfiyE10Policy1000ELNS0_9SortOrderE0EfyNS1_21identity_decomposer_tEEEvPT2_PKT1_SA_iiT3__param_2];
	ld.param.u32 	%r174, [_ZN3cub18CUB_300001_SM_10006detail10radix_sort30DeviceRadixSortHistogramKernelINS1_5radix10policy_hubIfiyE10Policy1000ELNS0_9SortOrderE0EfyNS1_21identity_decomposer_tEEEvPT2_PKT1_SA_iiT3__param_3];
	ld.param.u32 	%r175, [_ZN3cub18CUB_300001_SM_10006detail10radix_sort30DeviceRadixSortHistogramKernelINS1_5radix10policy_hubIfiyE10Policy1000ELNS0_9SortOrderE0EfyNS1_21identity_decomposer_tEEEvPT2_PKT1_SA_iiT3__param_4];
	cvta.to.global.u64 	%rd1, %rd19;
	cvta.to.global.u64 	%rd2, %rd18;
	setp.eq.s64 	%p2, %rd17, 0;
	@%p2 bra 	$L__BB16_153;
	sub.s32 	%r176, %r175, %r174;
	add.s32 	%r177, %r176, 7;
	shr.s32 	%r178, %r177, 31;
	shr.u32 	%r179, %r178, 29;
	add.s32 	%r180, %r177, %r179;
	shr.s32 	%r181, %r180, 3;
	mov.u32 	%r182, %tid.x;
	setp.gt.u32 	%p3, %r182, 255;
	setp.lt.s32 	%p4, %r177, 8;
	mov.u32 	%r183, %ctaid.x;
	shl.b32 	%r184, %r183, 11;
	cvt.u64.u32 	%rd3, %r184;
	mov.u32 	%r185, %nctaid.x;
	shl.b32 	%r186, %r185, 11;
	cvt.u64.u32 	%rd4, %r186;
	add.s32 	%r1, %r181, -1;
	and.b32  	%r2, %r181, 15;
	and.b32  	%r3, %r181, 7;
	add.s32 	%r4, %r3, -1;
	and.b32  	%r5, %r181, 3;
	or.pred  	%p1, %p3, %p4;
	shl.b32 	%r187, %r182, 2;
	mov.u32 	%r188, _ZZN3cub18CUB_300001_SM_10006detail10radix_sort30DeviceRadixSortHistogramKernelINS1_5radix10policy_hubIfiyE10Policy1000ELNS0_9SortOrderE0EfyNS1_21identity_decomposer_tEEEvPT2_PKT1_SA_iiT3_E12temp_storage;
	add.s32 	%r6, %r188, %r187;
	and.b32  	%r7, %r181, 268435440;
	cvt.u64.u32 	%rd5, %r182;
	add.s32 	%r8, %r182, 128;
	add.s32 	%r9, %r182, 256;
	add.s32 	%r10, %r182, 384;
	add.s32 	%r11, %r182, 512;
	add.s32 	%r12, %r182, 640;
	add.s32 	%r13, %r182, 768;
	or.b32  	%r14, %r182, 1024;
	add.s32 	%r15, %r182, 1920;
	and.b32  	%r16, %r181, 268435448;
	and.b32  	%r17, %r181, 1;
	neg.s32 	%r18, %r7;
	add.s32 	%r19, %r6, 8192;
	add.s64 	%rd21, %rd17, -1;
	shr.u64 	%rd22, %rd21, 30;
	add.s64 	%rd23, %rd22, 1;
	min.u64 	%rd6, %rd23, %rd17;
	mov.b64 	%rd135, 0;
$L__BB16_2:
	@%p1 bra 	$L__BB16_30;
	setp.lt.u32 	%p5, %r1, 15;
	mov.b32 	%r471, 0;
	@%p5 bra 	$L__BB16_6;
	mov.u32 	%r468, %r19;
	mov.u32 	%r469, %r18;
$L__BB16_5:
	.pragma "nounroll";
	mov.b32 	%r190, 0;
	st.shared.u32 	[%r468+-8192], %r190;
	st.shared.u32 	[%r468+-7168], %r190;
	st.shared.u32 	[%r468+-6144], %r190;
	st.shared.u32 	[%r468+-5120], %r190;
	st.shared.u32 	[%r468+-4096], %r190;
	st.shared.u32 	[%r468+-3072], %r190;
	st.shared.u32 	[%r468+-2048], %r190;
	st.shared.u32 	[%r468+-1024], %r190;
	st.shared.u32 	[%r468], %r190;
	st.shared.u32 	[%r468+1024], %r190;
	st.shared.u32 	[%r468+2048], %r190;
	st.shared.u32 	[%r468+3072], %r190;
	st.shared.u32 	[%r468+4096], %r190;
	st.shared.u32 	[%r468+5120], %r190;
	st.shared.u32 	[%r468+6144], %r190;
	st.shared.u32 	[%r468+7168], %r190;
	add.s32 	%r469, %r469, 16;
	add.s32 	%r468, %r468, 16384;
	setp.ne.s32 	%p6, %r469, 0;
	mov.u32 	%r471, %r7;
	@%p6 bra 	$L__BB16_5;
$L__BB16_6:
	add.s32 	%r25, %r2, -1;
	setp.eq.s32 	%p7, %r2, 0;
	@%p7 bra 	$L__BB16_16;
	setp.lt.u32 	%p8, %r25, 7;
	@%p8 bra 	$L__BB16_9;
	shl.b32 	%r191, %r471, 10;
	add.s32 	%r192, %r6, %r191;
	mov.b32 	%r193, 0;
	st.shared.u32 	[%r192], %r193;
	st.shared.u32 	[%r192+1024], %r193;
	st.shared.u32 	[%r192+2048], %r193;
	st.shared.u32 	[%r192+3072], %r193;
	st.shared.u32 	[%r192+4096], %r193;
	st.shared.u32 	[%r192+5120], %r193;
	st.shared.u32 	[%r192+6144], %r193;
	st.shared.u32 	[%r192+7168], %r193;
	add.s32 	%r471, %r471, 8;
$L__BB16_9:
	setp.eq.s32 	%p9, %r3, 0;
	@%p9 bra 	$L__BB16_16;
	setp.lt.u32 	%p10, %r4, 3;
	@%p10 bra 	$L__BB16_12;
	shl.b32 	%r194, %r471, 10;
	add.s32 	%r195, %r6, %r194;
	mov.b32 	%r196, 0;
	st.shared.u32 	[%r195], %r196;
	st.shared.u32 	[%r195+1024], %r196;
	st.shared.u32 	[%r195+2048], %r196;
	st.shared.u32 	[%r195+3072], %r196;
	add.s32 	%r471, %r471, 4;
$L__BB16_12:
	setp.eq.s32 	%p11, %r5, 0;
	@%p11 bra 	$L__BB16_16;
	setp.eq.s32 	%p12, %r5, 1;
	shl.b32 	%r197, %r471, 10;
	add.s32 	%r30, %r6, %r197;
	mov.b32 	%r198, 0;
	st.shared.u32 	[%r30], %r198;
	@%p12 bra 	$L__BB16_16;
	setp.eq.s32 	%p13, %r5, 2;
	mov.b32 	%r199, 0;
	st.shared.u32 	[%r30+1024], %r199;
	@%p13 bra 	$L__BB16_16;
	mov.b32 	%r200, 0;
	st.shared.u32 	[%r30+2048], %r200;
$L__BB16_16:
	cvt.u32.u64 	%r201, %rd5;
	setp.gt.u32 	%p14, %r201, 127;
	@%p14 bra 	$L__BB16_30;
	setp.lt.u32 	%p15, %r1, 15;
	mov.b32 	%r475, 0;
	@%p15 bra 	$L__BB16_20;
	mov.b32 	%r473, 0;
$L__BB16_19:
	.pragma "nounroll";
	shl.b32 	%r204, %r473, 10;
	add.s32 	%r205, %r6, %r204;
	mov.b32 	%r206, 0;
	st.shared.u32 	[%r205+512], %r206;
	st.shared.u32 	[%r205+1536], %r206;
	st.shared.u32 	[%r205+2560], %r206;
	st.shared.u32 	[%r205+3584], %r206;
	st.shared.u32 	[%r205+4608], %r206;
	st.shared.u32 	[%r205+5632], %r206;
	st.shared.u32 	[%r205+6656], %r206;
	st.shared.u32 	[%r205+7680], %r206;
	st.shared.u32 	[%r205+8704], %r206;
	st.shared.u32 	[%r205+9728], %r206;
	st.shared.u32 	[%r205+10752], %r206;
	st.shared.u32 	[%r205+11776], %r206;
	st.shared.u32 	[%r205+12800], %r206;
	st.shared.u32 	[%r205+13824], %r206;
	st.shared.u32 	[%r205+14848], %r206;
	st.shared.u32 	[%r205+15872], %r206;
	add.s32 	%r473, %r473, 16;
	setp.ne.s32 	%p16, %r473, %r7;
	mov.u32 	%r475, %r7;
	@%p16 bra 	$L__BB16_19;
$L__BB16_20:
	setp.eq.s32 	%p17, %r2, 0;
	@%p17 bra 	$L__BB16_30;
	setp.lt.u32 	%p18, %r25, 7;
	@%p18 bra 	$L__BB16_23;
	shl.b32 	%r207, %r475, 10;
	add.s32 	%r208, %r6, %r207;
	mov.b32 	%r209, 0;
	st.shared.u32 	[%r208+512], %r209;
	st.shared.u32 	[%r208+1536], %r209;
	st.shared.u32 	[%r208+2560], %r209;
	st.shared.u32 	[%r208+3584], %r209;
	st.shared.u32 	[%r208+4608], %r209;
	st.shared.u32 	[%r208+5632], %r209;
	st.shared.u32 	[%r208+6656], %r209;
	st.shared.u32 	[%r208+7680], %r209;
	add.s32 	%r475, %r475, 8;
$L__BB16_23:
	setp.eq.s32 	%p19, %r3, 0;
	@%p19 bra 	$L__BB16_30;
	setp.lt.u32 	%p20, %r4, 3;
	@%p20 bra 	$L__BB16_26;
	shl.b32 	%r210, %r475, 10;
	add.s32 	%r211, %r6, %r210;
	mov.b32 	%r212, 0;
	st.shared.u32 	[%r211+512], %r212;
	st.shared.u32 	[%r211+1536], %r212;
	st.shared.u32 	[%r211+2560], %r212;
	st.shared.u32 	[%r211+3584], %r212;
	add.s32 	%r475, %r475, 4;
$L__BB16_26:
	setp.eq.s32 	%p21, %r5, 0;
	@%p21 bra 	$L__BB16_30;
	setp.eq.s32 	%p22, %r5, 1;
	shl.b32 	%r213, %r475, 10;
	add.s32 	%r38, %r6, %r213;
	mov.b32 	%r214, 0;
	st.shared.u32 	[%r38+512], %r214;
	@%p22 bra 	$L__BB16_30;
	setp.eq.s32 	%p23, %r5, 2;
	mov.b32 	%r215, 0;
	st.shared.u32 	[%r38+1536], %r215;
	@%p23 bra 	$L__BB16_30;
	mov.b32 	%r216, 0;
	st.shared.u32 	[%r38+2560], %r216;
$L__BB16_30:
	bar.sync 	0;
	bar.sync 	0;
	shl.b64 	%rd8, %rd135, 30;
	sub.s64 	%rd24, %rd17, %rd8;
	min.u64 	%rd9, %rd24, 1073741824;
	setp.le.u64 	%p24, %rd9, %rd3;
	@%p24 bra 	$L__BB16_70;
	mov.u64 	%rd136, %rd3;
$L__BB16_32:
	add.s64 	%rd11, %rd136, %rd8;
	sub.s64 	%rd12, %rd17, %rd11;
	setp.lt.u64 	%p25, %rd12, 2048;
	@%p25 bra 	$L__BB16_34;
	add.s64 	%rd27, %rd11, %rd5;
	shl.b64 	%rd28, %rd27, 2;
	add.s64 	%rd29, %rd1, %rd28;
	ld.global.u32 	%r507, [%rd29];
	ld.global.u32 	%r506, [%rd29+512];
	ld.global.u32 	%r505, [%rd29+1024];
	ld.global.u32 	%r504, [%rd29+1536];
	ld.global.u32 	%r503, [%rd29+2048];
	ld.global.u32 	%r502, [%rd29+2560];
	ld.global.u32 	%r501, [%rd29+3072];
	ld.global.u32 	%r500, [%rd29+3584];
	ld.global.u32 	%r499, [%rd29+4096];
	ld.global.u32 	%r498, [%rd29+4608];
	ld.global.u32 	%r497, [%rd29+5120];
	ld.global.u32 	%r496, [%rd29+5632];
	ld.global.u32 	%r495, [%rd29+6144];
	ld.global.u32 	%r494, [%rd29+6656];
	ld.global.u32 	%r493, [%rd29+7168];
	ld.global.u32 	%r492, [%rd29+7680];
	bra.uni 	$L__BB16_66;
$L__BB16_34:
	cvt.u32.u64 	%r218, %rd5;
	cvt.u32.u64 	%r55, %rd12;
	setp.ge.s32 	%p26, %r218, %r55;
	add.s64 	%rd25, %rd11, %rd5;
	shl.b64 	%rd26, %rd25, 2;
	add.s64 	%rd13, %rd1, %rd26;
	mov.b32 	%r507, 2147483647;
	@%p26 bra 	$L__BB16_36;
	ld.global.u32 	%r507, [%rd13];
$L__BB16_36:
	setp.ge.s32 	%p27, %r8, %r55;
	mov.b32 	%r506, 2147483647;
	@%p27 bra 	$L__BB16_38;
	ld.global.u32 	%r506, [%rd13+512];
$L__BB16_38:
	setp.ge.s32 	%p28, %r9, %r55;
	mov.b32 	%r505, 2147483647;
	@%p28 bra 	$L__BB16_40;
	ld.global.u32 	%r505, [%rd13+1024];
$L__BB16_40:
	setp.ge.s32 	%p29, %r10, %r55;
	mov.b32 	%r504, 2147483647;
	@%p29 bra 	$L__BB16_42;
	ld.global.u32 	%r504, [%rd13+1536];
$L__BB16_42:
	setp.ge.s32 	%p30, %r11, %r55;
	mov.b32 	%r503, 2147483647;
	@%p30 bra 	$L__BB16_44;
	ld.global.u32 	%r503, [%rd13+2048];
$L__BB16_44:
	setp.ge.s32 	%p31, %r12, %r55;
	mov.b32 	%r502, 2147483647;
	@%p31 bra 	$L__BB16_46;
	ld.global.u32 	%r502, [%rd13+2560];
$L__BB16_46:
	setp.ge.s32 	%p32, %r13, %r55;
	mov.b32 	%r501, 2147483647;
	@%p32 bra 	$L__BB16_48;
	ld.global.u32 	%r501, [%rd13+3072];
$L__BB16_48:
	mov.u32 	%r226, %tid.x;
	add.s32 	%r227, %r226, 896;
	setp.ge.s32 	%p33, %r227, %r55;
	mov.b32 	%r500, 2147483647;
	@%p33 bra 	$L__BB16_50;
	ld.global.u32 	%r500, [%rd13+3584];
$L__BB16_50:
	setp.ge.s32 	%p34, %r14, %r55;
	mov.b32 	%r499, 2147483647;
	@%p34 bra 	$L__BB16_52;
	ld.global.u32 	%r499, [%rd13+4096];
$L__BB16_52:
	add.s32 	%r231, %r226, 1152;
	setp.ge.s32 	%p35, %r231, %r55;
	mov.b32 	%r498, 2147483647;
	@%p35 bra 	$L__BB16_54;
	ld.global.u32 	%r498, [%rd13+4608];
$L__BB16_54:
	add.s32 	%r234, %r226, 1280;
	setp.ge.s32 	%p36, %r234, %r55;
	mov.b32 	%r497, 2147483647;
	@%p36 bra 	$L__BB16_56;
	ld.global.u32 	%r497, [%rd13+5120];
$L__BB16_56:
	add.s32 	%r237, %r226, 1408;
	setp.ge.s32 	%p37, %r237, %r55;
	mov.b32 	%r496, 2147483647;
	@%p37 bra 	$L__BB16_58;
	ld.global.u32 	%r496, [%rd13+5632];
$L__BB16_58:
	add.s32 	%r240, %r226, 1536;
	setp.ge.s32 	%p38, %r240, %r55;
	mov.b32 	%r495, 2147483647;
	@%p38 bra 	$L__BB16_60;
	ld.global.u32 	%r495, [%rd13+6144];
$L__BB16_60:
	add.s32 	%r243, %r226, 1664;
	setp.ge.s32 	%p39, %r243, %r55;
	mov.b32 	%r494, 2147483647;
	@%p39 bra 	$L__BB16_62;
	ld.global.u32 	%r494, [%rd13+6656];
$L__BB16_62:
	add.s32 	%r246, %r226, 1792;
	setp.ge.s32 	%p40, %r246, %r55;
	mov.b32 	%r493, 2147483647;
	@%p40 bra 	$L__BB16_64;
	ld.global.u32 	%r493, [%rd13+7168];
$L__BB16_64:
	setp.ge.s32 	%p41, %r15, %r55;
	mov.b32 	%r492, 2147483647;
	@%p41 bra 	$L__BB16_66;
	ld.global.u32 	%r492, [%rd13+7680];
$L__BB16_66:
	setp.le.s32 	%p42, %r175, %r174;
	@%p42 bra 	$L__BB16_69;
	setp.gt.s32 	%p43, %r507, -1;
	selp.b32 	%r249, -2147483648, -1, %p43;
	xor.b32  	%r250, %r249, %r507;
	setp.gt.s32 	%p44, %r506, -1;
	selp.b32 	%r251, -2147483648, -1, %p44;
	xor.b32  	%r252, %r251, %r506;
	setp.gt.s32 	%p45, %r505, -1;
	selp.b32 	%r253, -2147483648, -1, %p45;
	xor.b32  	%r254, %r253, %r505;
	setp.gt.s32 	%p46, %r504, -1;
	selp.b32 	%r255, -2147483648, -1, %p46;
	xor.b32  	%r256, %r255, %r504;
	setp.gt.s32 	%p47, %r503, -1;
	selp.b32 	%r257, -2147483648, -1, %p47;
	xor.b32  	%r258, %r257, %r503;
	setp.gt.s32 	%p48, %r502, -1;
	selp.b32 	%r259, -2147483648, -1, %p48;
	xor.b32  	%r260, %r259, %r502;
	setp.gt.s32 	%p49, %r501, -1;
	selp.b32 	%r261, -2147483648, -1, %p49;
	xor.b32  	%r262, %r261, %r501;
	setp.gt.s32 	%p50, %r500, -1;
	selp.b32 	%r263, -2147483648, -1, %p50;
	xor.b32  	%r264, %r263, %r500;
	setp.gt.s32 	%p51, %r499, -1;
	selp.b32 	%r265, -2147483648, -1, %p51;
	xor.b32  	%r266, %r265, %r499;
	setp.gt.s32 	%p52, %r498, -1;
	selp.b32 	%r267, -2147483648, -1, %p52;
	xor.b32  	%r268, %r267, %r498;
	setp.gt.s32 	%p53, %r497, -1;
	selp.b32 	%r269, -2147483648, -1, %p53;
	xor.b32  	%r270, %r269, %r497;
	setp.gt.s32 	%p54, %r496, -1;
	selp.b32 	%r271, -2147483648, -1, %p54;
	xor.b32  	%r272, %r271, %r496;
	setp.gt.s32 	%p55, %r495, -1;
	selp.b32 	%r273, -2147483648, -1, %p55;
	xor.b32  	%r274, %r273, %r495;
	setp.gt.s32 	%p56, %r494, -1;
	selp.b32 	%r275, -2147483648, -1, %p56;
	xor.b32  	%r276, %r275, %r494;
	setp.gt.s32 	%p57, %r493, -1;
	selp.b32 	%r277, -2147483648, -1, %p57;
	xor.b32  	%r278, %r277, %r493;
	setp.gt.s32 	%p58, %r492, -1;
	selp.b32 	%r279, -2147483648, -1, %p58;
	xor.b32  	%r280, %r279, %r492;
	setp.eq.s32 	%p59, %r250, 2147483647;
	selp.b32 	%r103, -2147483648, %r250, %p59;
	setp.eq.s32 	%p60, %r252, 2147483647;
	selp.b32 	%r104, -2147483648, %r252, %p60;
	setp.eq.s32 	%p61, %r254, 2147483647;
	selp.b32 	%r105, -2147483648, %r254, %p61;
	setp.eq.s32 	%p62, %r256, 2147483647;
	selp.b32 	%r106, -2147483648, %r256, %p62;
	setp.eq.s32 	%p63, %r258, 2147483647;
	selp.b32 	%r107, -2147483648, %r258, %p63;
	setp.eq.s32 	%p64, %r260, 2147483647;
	selp.b32 	%r108, -2147483648, %r260, %p64;
	setp.eq.s32 	%p65, %r262, 2147483647;
	selp.b32 	%r109, -2147483648, %r262, %p65;
	setp.eq.s32 	%p66, %r264, 2147483647;
	selp.b32 	%r110, -2147483648, %r264, %p66;
	setp.eq.s32 	%p67, %r266, 2147483647;
	selp.b32 	%r111, -2147483648, %r266, %p67;
	setp.eq.s32 	%p68, %r268, 2147483647;
	selp.b32 	%r112, -2147483648, %r268, %p68;
	setp.eq.s32 	%p69, %r270, 2147483647;
	selp.b32 	%r113, -2147483648, %r270, %p69;
	setp.eq.s32 	%p70, %r272, 2147483647;
	selp.b32 	%r114, -2147483648, %r272, %p70;
	setp.eq.s32 	%p71, %r274, 2147483647;
	selp.b32 	%r115, -2147483648, %r274, %p71;
	setp.eq.s32 	%p72, %r276, 2147483647;
	selp.b32 	%r116, -2147483648, %r276, %p72;
	setp.eq.s32 	%p73, %r278, 2147483647;
	selp.b32 	%r117, -2147483648, %r278, %p73;
	setp.eq.s32 	%p74, %r280, 2147483647;
	selp.b32 	%r118, -2147483648, %r280, %p74;
	mov.b32 	%r508, 0;
	mov.u32 	%r509, %r174;
$L__BB16_68:
	sub.s32 	%r281, %r175, %r509;
	shl.b32 	%r282, %r508, 10;
	mov.u32 	%r283, _ZZN3cub18CUB_300001_SM_10006detail10radix_sort30DeviceRadixSortHistogramKernelINS1_5radix10policy_hubIfiyE10Policy1000ELNS0_9SortOrderE0EfyNS1_21identity_decomposer_tEEEvPT2_PKT1_SA_iiT3_E12temp_storage;
	add.s32 	%r284, %r283, %r282;
	min.s32 	%r285, %r281, 8;
	mov.b32 	%r286, -1;
	shl.b32 	%r287, %r286, %r285;
	not.b32 	%r288, %r287;
	shr.u32 	%r289, %r103, %r509;
	and.b32  	%r290, %r289, %r288;
	shl.b32 	%r291, %r290, 2;
	add.s32 	%r292, %r284, %r291;
	atom.shared.add.u32 	%r293, [%r292], 1;
	shr.u32 	%r294, %r104, %r509;
	and.b32  	%r295, %r294, %r288;
	shl.b32 	%r296, %r295, 2;
	add.s32 	%r297, %r284, %r296;
	atom.shared.add.u32 	%r298, [%r297], 1;
	shr.u32 	%r299, %r105, %r509;
	and.b32  	%r300, %r299, %r288;
	shl.b32 	%r301, %r300, 2;
	add.s32 	%r302, %r284, %r301;
	atom.shared.add.u32 	%r303, [%r302], 1;
	shr.u32 	%r304, %r106, %r509;
	and.b32  	%r305, %r304, %r288;
	shl.b32 	%r306, %r305, 2;
	add.s32 	%r307, %r284, %r306;
	atom.shared.add.u32 	%r308, [%r307], 1;
	shr.u32 	%r309, %r107, %r509;
	and.b32  	%r310, %r309, %r288;
	shl.b32 	%r311, %r310, 2;
	add.s32 	%r312, %r284, %r311;
	atom.shared.add.u32 	%r313, [%r312], 1;
	shr.u32 	%r314, %r108, %r509;
	and.b32  	%r315, %r314, %r288;
	shl.b32 	%r316, %r315, 2;
	add.s32 	%r317, %r284, %r316;
	atom.shared.add.u32 	%r318, [%r317], 1;
	shr.u32 	%r319, %r109, %r509;
	and.b32  	%r320, %r319, %r288;
	shl.b32 	%r321, %r320, 2;
	add.s32 	%r322, %r284, %r321;
	atom.shared.add.u32 	%r323, [%r322], 1;
	shr.u32 	%r324, %r110, %r509;
	and.b32  	%r325, %r324, %r288;
	shl.b32 	%r326, %r325, 2;
	add.s32 	%r327, %r284, %r326;
	atom.shared.add.u32 	%r328, [%r327], 1;
	shr.u32 	%r329, %r111, %r509;
	and.b32  	%r330, %r329, %r288;
	shl.b32 	%r331, %r330, 2;
	add.s32 	%r332, %r284, %r331;
	atom.shared.add.u32 	%r333, [%r332], 1;
	shr.u32 	%r334, %r112, %r509;
	and.b32  	%r335, %r334, %r288;
	shl.b32 	%r336, %r335, 2;
	add.s32 	%r337, %r284, %r336;
	atom.shared.add.u32 	%r338, [%r337], 1;
	shr.u32 	%r339, %r113, %r509;
	and.b32  	%r340, %r339, %r288;
	shl.b32 	%r341, %r340, 2;
	add.s32 	%r342, %r284, %r341;
	atom.shared.add.u32 	%r343, [%r342], 1;
	shr.u32 	%r344, %r114, %r509;
	and.b32  	%r345, %r344, %r288;
	shl.b32 	%r346, %r345, 2;
	add.s32 	%r347, %r284, %r346;
	atom.shared.add.u32 	%r348, [%r347], 1;
	shr.u32 	%r349, %r115, %r509;
	and.b32  	%r350, %r349, %r288;
	shl.b32 	%r351, %r350, 2;
	add.s32 	%r352, %r284, %r351;
	atom.shared.add.u32 	%r353, [%r352], 1;
	shr.u32 	%r354, %r116, %r509;
	and.b32  	%r355, %r354, %r288;
	shl.b32 	%r356, %r355, 2;
	add.s32 	%r357, %r284, %r356;
	atom.shared.add.u32 	%r358, [%r357], 1;
	shr.u32 	%r359, %r117, %r509;
	and.b32  	%r360, %r359, %r288;
	shl.b32 	%r361, %r360, 2;
	add.s32 	%r362, %r284, %r361;
	atom.shared.add.u32 	%r363, [%r362], 1;
	shr.u32 	%r364, %r118, %r509;
	and.b32  	%r365, %r364, %r288;
	shl.b32 	%r366, %r365, 2;
	add.s32 	%r367, %r284, %r366;
	atom.shared.add.u32 	%r368, [%r367], 1;
	add.s32 	%r509, %r509, 8;
	add.s32 	%r508, %r508, 1;
	setp.lt.s32 	%p75, %r509, %r175;
	@%p75 bra 	$L__BB16_68;
$L__BB16_69:
	add.s64 	%rd136, %rd136, %rd4;
	setp.lt.u64 	%p76, %rd136, %rd9;
	@%p76 bra 	$L__BB16_32;
$L__BB16_70:
	bar.sync 	0;
	@%p1 bra 	$L__BB16_152;
	setp.lt.u32 	%p77, %r1, 7;
	mov.b32 	%r512, 0;
	@%p77 bra 	$L__BB16_90;
	mov.b32 	%r510, 0;
$L__BB16_73:
	.pragma "nounroll";
	shl.b32 	%r371, %r510, 10;
	add.s32 	%r124, %r6, %r371;
	ld.shared.u32 	%r125, [%r124];
	setp.eq.s32 	%p78, %r125, 0;
	@%p78 bra 	$L__BB16_75;
	cvt.u32.u64 	%r372, %rd5;
	shl.b32 	%r373, %r510, 8;
	add.s32 	%r374, %r373, %r372;
	mul.wide.u32 	%rd30, %r374, 8;
	add.s64 	%rd31, %rd2, %rd30;
	cvt.u64.u32 	%rd32, %r125;
	atom.global.add.u64 	%rd33, [%rd31], %rd32;
$L__BB16_75:
	ld.shared.u32 	%r126, [%r124+1024];
	setp.eq.s32 	%p79, %r126, 0;
	@%p79 bra 	$L__BB16_77;
	cvt.u32.u64 	%r375, %rd5;
	shl.b32 	%r376, %r510, 8;
	add.s32 	%r377, %r376, %r375;
	add.s32 	%r378, %r377, 256;
	mul.wide.u32 	%rd34, %r378, 8;
	add.s64 	%rd35, %rd2, %rd34;
	cvt.u64.u32 	%rd36, %r126;
	atom.global.add.u64 	%rd37, [%rd35], %rd36;
$L__BB16_77:
	ld.shared.u32 	%r127, [%r124+2048];
	setp.eq.s32 	%p80, %r127, 0;
	@%p80 bra 	$L__BB16_79;
	cvt.u32.u64 	%r379, %rd5;
	shl.b32 	%r380, %r510, 8;
	add.s32 	%r381, %r380, %r379;
	add.s32 	%r382, %r381, 512;
	mul.wide.u32 	%rd38, %r382, 8;
	add.s64 	%rd39, %rd2, %rd38;
	cvt.u64.u32 	%rd40, %r127;
	atom.global.add.u64 	%rd41, [%rd39], %rd40;
$L__BB16_79:
	ld.shared.u32 	%r128, [%r124+3072];
	setp.eq.s32 	%p81, %r128, 0;
	@%p81 bra 	$L__BB16_81;
	cvt.u32.u64 	%r383, %rd5;
	shl.b32 	%r384, %r510, 8;
	add.s32 	%r385, %r384, %r383;
	add.s32 	%r386, %r385, 768;
	mul.wide.u32 	%rd42, %r386, 8;
	add.s64 	%rd43, %rd2, %rd42;
	cvt.u64.u32 	%rd44, %r128;
	atom.global.add.u64 	%rd45, [%rd43], %rd44;
$L__BB16_81:
	ld.shared.u32 	%r129, [%r124+4096];
	setp.eq.s32 	%p82, %r129, 0;
	@%p82 bra 	$L__BB16_83;
	cvt.u32.u64 	%r387, %rd5;
	shl.b32 	%r388, %r510, 8;
	add.s32 	%r389, %r388, %r387;
	add.s32 	%r390, %r389, 1024;
	mul.wide.u32 	%rd46, %r390, 8;
	add.s64 	%rd47, %rd2, %rd46;
	cvt.u64.u32 	%rd48, %r129;
	atom.global.add.u64 	%rd49, [%rd47], %rd48;
$L__BB16_83:
	ld.shared.u32 	%r130, [%r124+5120];
	setp.eq.s32 	%p83, %r130, 0;
	@%p83 bra 	$L__BB16_85;
	cvt.u32.u64 	%r391, %rd5;
	shl.b32 	%r392, %r510, 8;
	add.s32 	%r393, %r392, %r391;
	add.s32 	%r394, %r393, 1280;
	mul.wide.u32 	%rd50, %r394, 8;
	add.s64 	%rd51, %rd2, %rd50;
	cvt.u64.u32 	%rd52, %r130;
	atom.global.add.u64 	%rd53, [%rd51], %rd52;
$L__BB16_85:
	ld.shared.u32 	%r131, [%r124+6144];
	setp.eq.s32 	%p84, %r131, 0;
	@%p84 bra 	$L__BB16_87;
	cvt.u32.u64 	%r395, %rd5;
	shl.b32 	%r396, %r510, 8;
	add.s32 	%r397, %r396, %r395;
	add.s32 	%r398, %r397, 1536;
	mul.wide.u32 	%rd54, %r398, 8;
	add.s64 	%rd55, %rd2, %rd54;
	cvt.u64.u32 	%rd56, %r131;
	atom.global.add.u64 	%rd57, [%rd55], %rd56;
$L__BB16_87:
	ld.shared.u32 	%r132, [%r124+7168];
	setp.eq.s32 	%p85, %r132, 0;
	@%p85 bra 	$L__BB16_89;
	cvt.u32.u64 	%r399, %rd5;
	shl.b32 	%r400, %r510, 8;
	add.s32 	%r401, %r400, %r399;
	add.s32 	%r402, %r401, 1792;
	mul.wide.u32 	%rd58, %r402, 8;
	add.s64 	%rd59, %rd2, %rd58;
	cvt.u64.u32 	%rd60, %r132;
	atom.global.add.u64 	%rd61, [%rd59], %rd60;
$L__BB16_89:
	add.s32 	%r510, %r510, 8;
	setp.ne.s32 	%p86, %r510, %r16;
	mov.u32 	%r512, %r16;
	@%p86 bra 	$L__BB16_73;
$L__BB16_90:
	add.s32 	%r135, %r5, -1;
	setp.eq.s32 	%p87, %r3, 0;
	@%p87 bra 	$L__BB16_111;
	setp.lt.u32 	%p88, %r4, 3;
	@%p88 bra 	$L__BB16_101;
	shl.b32 	%r403, %r512, 10;
	add.s32 	%r136, %r6, %r403;
	ld.shared.u32 	%r137, [%r136];
	setp.eq.s32 	%p89, %r137, 0;
	@%p89 bra 	$L__BB16_94;
	cvt.u32.u64 	%r404, %rd5;
	shl.b32 	%r405, %r512, 8;
	add.s32 	%r406, %r405, %r404;
	mul.wide.u32 	%rd62, %r406, 8;
	add.s64 	%rd63, %rd2, %rd62;
	cvt.u64.u32 	%rd64, %r137;
	atom.global.add.u64 	%rd65, [%rd63], %rd64;
$L__BB16_94:
	ld.shared.u32 	%r138, [%r136+1024];
	setp.eq.s32 	%p90, %r138, 0;
	@%p90 bra 	$L__BB16_96;
	cvt.u32.u64 	%r407, %rd5;
	shl.b32 	%r408, %r512, 8;
	add.s32 	%r409, %r408, %r407;
	add.s32 	%r410, %r409, 256;
	mul.wide.u32 	%rd66, %r410, 8;
	add.s64 	%rd67, %rd2, %rd66;
	cvt.u64.u32 	%rd68, %r138;
	atom.global.add.u64 	%rd69, [%rd67], %rd68;
$L__BB16_96:
	ld.shared.u32 	%r139, [%r136+2048];
	setp.eq.s32 	%p91, %r139, 0;
	@%p91 bra 	$L__BB16_98;
	cvt.u32.u64 	%r411, %rd5;
	shl.b32 	%r412, %r512, 8;
	add.s32 	%r413, %r412, %r411;
	add.s32 	%r414, %r413, 512;
	mul.wide.u32 	%rd70, %r414, 8;
	add.s64 	%rd71, %rd2, %rd70;
	cvt.u64.u32 	%rd72, %r139;
	atom.global.add.u64 	%rd73, [%rd71], %rd72;
$L__BB16_98:
	ld.shared.u32 	%r140, [%r136+3072];
	setp.eq.s32 	%p92, %r140, 0;
	@%p92 bra 	$L__BB16_100;
	cvt.u32.u64 	%r415, %rd5;
	shl.b32 	%r416, %r512, 8;
	add.s32 	%r417, %r416, %r415;
	add.s32 	%r418, %r417, 768;
	mul.wide.u32 	%rd74, %r418, 8;
	add.s64 	%rd75, %rd2, %rd74;
	cvt.u64.u32 	%rd76, %r140;
	atom.global.add.u64 	%rd77, [%rd75], %rd76;
$L__BB16_100:
	add.s32 	%r512, %r512, 4;
$L__BB16_101:
	setp.eq.s32 	%p93, %r5, 0;
	@%p93 bra 	$L__BB16_111;
	setp.eq.s32 	%p94, %r135, 0;
	@%p94 bra 	$L__BB16_108;
	shl.b32 	%r419, %r512, 10;
	add.s32 	%r143, %r6, %r419;
	ld.shared.u32 	%r144, [%r143];
	setp.eq.s32 	%p95, %r144, 0;
	@%p95 bra 	$L__BB16_105;
	cvt.u32.u64 	%r420, %rd5;
	shl.b32 	%r421, %r512, 8;
	add.s32 	%r422, %r421, %r420;
	mul.wide.u32 	%rd78, %r422, 8;
	add.s64 	%rd79, %rd2, %rd78;
	cvt.u64.u32 	%rd80, %r144;
	atom.global.add.u64 	%rd81, [%rd79], %rd80;
$L__BB16_105:
	ld.shared.u32 	%r145, [%r143+1024];
	setp.eq.s32 	%p96, %r145, 0;
	@%p96 bra 	$L__BB16_107;
	cvt.u32.u64 	%r423, %rd5;
	shl.b32 	%r424, %r512, 8;
	add.s32 	%r425, %r424, %r423;
	add.s32 	%r426, %r425, 256;
	mul.wide.u32 	%rd82, %r426, 8;
	add.s64 	%rd83, %rd2, %rd82;
	cvt.u64.u32 	%rd84, %r145;
	atom.global.add.u64 	%rd85, [%rd83], %rd84;
$L__BB16_107:
	add.s32 	%r512, %r512, 2;
$L__BB16_108:
	setp.eq.s32 	%p97, %r17, 0;
	@%p97 bra 	$L__BB16_111;
	shl.b32 	%r427, %r512, 10;
	add.s32 	%r428, %r6, %r427;
	ld.shared.u32 	%r148, [%r428];
	setp.eq.s32 	%p98, %r148, 0;
	@%p98 bra 	$L__BB16_111;
	cvt.u32.u64 	%r429, %rd5;
	shl.b32 	%r430, %r512, 8;
	add.s32 	%r431, %r430, %r429;
	mul.wide.u32 	%rd86, %r431, 8;
	add.s64 	%rd87, %rd2, %rd86;
	cvt.u64.u32 	%rd88, %r148;
	atom.global.add.u64 	%rd89, [%rd87], %rd88;
$L__BB16_111:
	cvt.u32.u64 	%r432, %rd5;
	setp.gt.u32 	%p99, %r432, 127;
	@%p99 bra 	$L__BB16_152;
	setp.lt.u32 	%p100, %r1, 7;
	mov.b32 	%r516, 0;
	@%p100 bra 	$L__BB16_131;
	mov.b32 	%r514, 0;
$L__BB16_114:
	.pragma "nounroll";
	shl.b32 	%r436, %r514, 10;
	add.s32 	%r150, %r6, %r436;
	ld.shared.u32 	%r151, [%r150+512];
	setp.eq.s32 	%p101, %r151, 0;
	shl.b32 	%r437, %r514, 8;
	add.s32 	%r438, %r437, %r432;
	mul.wide.u32 	%rd90, %r438, 8;
	add.s64 	%rd15, %rd2, %rd90;
	@%p101 bra 	$L__BB16_116;
	cvt.u64.u32 	%rd91, %r151;
	atom.global.add.u64 	%rd92, [%rd15+1024], %rd91;
$L__BB16_116:
	ld.shared.u32 	%r152, [%r150+1536];
	setp.eq.s32 	%p102, %r152, 0;
	@%p102 bra 	$L__BB16_118;
	cvt.u64.u32 	%rd93, %r152;
	atom.global.add.u64 	%rd94, [%rd15+3072], %rd93;
$L__BB16_118:
	ld.shared.u32 	%r153, [%r150+2560];
	setp.eq.s32 	%p103, %r153, 0;
	@%p103 bra 	$L__BB16_120;
	cvt.u64.u32 	%rd95, %r153;
	atom.global.add.u64 	%rd96, [%rd15+5120], %rd95;
$L__BB16_120:
	ld.shared.u32 	%r154, [%r150+3584];
	setp.eq.s32 	%p104, %r154, 0;
	@%p104 bra 	$L__BB16_122;
	cvt.u64.u32 	%rd97, %r154;
	atom.global.add.u64 	%rd98, [%rd15+7168], %rd97;
$L__BB16_122:
	ld.shared.u32 	%r155, [%r150+4608];
	setp.eq.s32 	%p105, %r155, 0;
	@%p105 bra 	$L__BB16_124;
	cvt.u64.u32 	%rd99, %r155;
	atom.global.add.u64 	%rd100, [%rd15+9216], %rd99;
$L__BB16_124:
	ld.shared.u32 	%r156, [%r150+5632];
	setp.eq.s32 	%p106, %r156, 0;
	@%p106 bra 	$L__BB16_126;
	cvt.u64.u32 	%rd101, %r156;
	atom.global.add.u64 	%rd102, [%rd15+11264], %rd101;
$L__BB16_126:
	ld.shared.u32 	%r157, [%r150+6656];
	setp.eq.s32 	%p107, %r157, 0;
	@%p107 bra 	$L__BB16_128;
	cvt.u64.u32 	%rd103, %r157;
	atom.global.add.u64 	%rd104, [%rd15+13312], %rd103;
$L__BB16_128:
	ld.shared.u32 	%r158, [%r150+7680];
	setp.eq.s32 	%p108, %r158, 0;
	@%p108 bra 	$L__BB16_130;
	cvt.u64.u32 	%rd105, %r158;
	atom.global.add.u64 	%rd106, [%rd15+15360], %rd105;
$L__BB16_130:
	add.s32 	%r514, %r514, 8;
	setp.ne.s32 	%p109, %r514, %r16;
	mov.u32 	%r516, %r16;
	@%p109 bra 	$L__BB16_114;
$L__BB16_131:
	setp.eq.s32 	%p110, %r3, 0;
	@%p110 bra 	$L__BB16_152;
	setp.lt.u32 	%p111, %r4, 3;
	@%p111 bra 	$L__BB16_142;
	shl.b32 	%r439, %r516, 10;
	add.s32 	%r161, %r6, %r439;
	ld.shared.u32 	%r162, [%r161+512];
	setp.eq.s32 	%p112, %r162, 0;
	@%p112 bra 	$L__BB16_135;
	shl.b32 	%r441, %r516, 8;
	add.s32 	%r442, %r441, %r432;
	mul.wide.u32 	%rd107, %r442, 8;
	add.s64 	%rd108, %rd2, %rd107;
	cvt.u64.u32 	%rd109, %r162;
	atom.global.add.u64 	%rd110, [%rd108+1024], %rd109;
$L__BB16_135:
	ld.shared.u32 	%r163, [%r161+1536];
	setp.eq.s32 	%p113, %r163, 0;
	@%p113 bra 	$L__BB16_137;
	shl.b32 	%r444, %r516, 8;
	add.s32 	%r445, %r444, %r432;
	add.s32 	%r446, %r445, 256;
	mul.wide.u32 	%rd111, %r446, 8;
	add.s64 	%rd112, %rd2, %rd111;
	cvt.u64.u32 	%rd113, %r163;
	atom.global.add.u64 	%rd114, [%rd112+1024], %rd113;
$L__BB16_137:
	ld.shared.u32 	%r164, [%r161+2560];
	setp.eq.s32 	%p114, %r164, 0;
	@%p114 bra 	$L__BB16_139;
	shl.b32 	%r448, %r516, 8;
	add.s32 	%r449, %r448, %r432;
	add.s32 	%r450, %r449, 512;
	mul.wide.u32 	%rd115, %r450, 8;
	add.s64 	%rd116, %rd2, %rd115;
	cvt.u64.u32 	%rd117, %r164;
	atom.global.add.u64 	%rd118, [%rd116+1024], %rd117;
$L__BB16_139:
	ld.shared.u32 	%r165, [%r161+3584];
	setp.eq.s32 	%p115, %r165, 0;
	@%p115 bra 	$L__BB16_141;
	shl.b32 	%r452, %r516, 8;
	add.s32 	%r453, %r452, %r432;
	add.s32 	%r454, %r453, 768;
	mul.wide.u32 	%rd119, %r454, 8;
	add.s64 	%rd120, %rd2, %rd119;
	cvt.u64.u32 	%rd121, %r165;
	atom.global.add.u64 	%rd122, [%rd120+1024], %rd121;
$L__BB16_141:
	add.s32 	%r516, %r516, 4;
$L__BB16_142:
	setp.eq.s32 	%p116, %r5, 0;
	@%p116 bra 	$L__BB16_152;
	setp.eq.s32 	%p117, %r135, 0;
	@%p117 bra 	$L__BB16_149;
	shl.b32 	%r455, %r516, 10;
	add.s32 	%r168, %r6, %r455;
	ld.shared.u32 	%r169, [%r168+512];
	setp.eq.s32 	%p118, %r169, 0;
	@%p118 bra 	$L__BB16_146;
	shl.b32 	%r457, %r516, 8;
	add.s32 	%r458, %r457, %r432;
	mul.wide.u32 	%rd123, %r458, 8;
	add.s64 	%rd124, %rd2, %rd123;
	cvt.u64.u32 	%rd125, %r169;
	atom.global.add.u64 	%rd126, [%rd124+1024], %rd125;
$L__BB16_146:
	ld.shared.u32 	%r170, [%r168+1536];
	setp.eq.s32 	%p119, %r170, 0;
	@%p119 bra 	$L__BB16_148;
	shl.b32 	%r460, %r516, 8;
	add.s32 	%r461, %r460, %r432;
	add.s32 	%r462, %r461, 256;
	mul.wide.u32 	%rd127, %r462, 8;
	add.s64 	%rd128, %rd2, %rd127;
	cvt.u64.u32 	%rd129, %r170;
	atom.global.add.u64 	%rd130, [%rd128+1024], %rd129;
$L__BB16_148:
	add.s32 	%r516, %r516, 2;
$L__BB16_149:
	setp.eq.s32 	%p120, %r17, 0;
	@%p120 bra 	$L__BB16_152;
	shl.b32 	%r463, %r516, 10;
	add.s32 	%r464, %r6, %r463;
	ld.shared.u32 	%r173, [%r464+512];
	setp.eq.s32 	%p121, %r173, 0;
	@%p121 bra 	$L__BB16_152;
	shl.b32 	%r466, %r516, 8;
	add.s32 	%r467, %r466, %r432;
	mul.wide.u32 	%rd131, %r467, 8;
	add.s64 	%rd132, %rd2, %rd131;
	cvt.u64.u32 	%rd133, %r173;
	atom.global.add.u64 	%rd134, [%rd132+1024], %rd133;
$L__BB16_152:
	bar.sync 	0;
	add.s64 	%rd135, %rd135, 1;
	setp.ne.s64 	%p122, %rd135, %rd6;
	@%p122 bra 	$L__BB16_2;
$L__BB16_153:
	ret;

}
	// .globl	_ZN3cub18CUB_300001_SM_10006detail10radix_sort33DeviceRadixSortExclusiveSumKernelINS1_5radix10policy_hubIfiyE10Policy1000EyEEvPT0_
.visible .entry _ZN3cub18CUB_300001_SM_10006detail10radix_sort33DeviceRadixSortExclusiveSumKernelINS1_5radix10policy_hubIfiyE10Policy1000EyEEvPT0_(
	.param .u64 .ptr .align 1 _ZN3cub18CUB_300001_SM_10006detail10radix_sort33DeviceRadixSortExclusiveSumKernelINS1_5radix10policy_hubIfiyE10Policy1000EyEEvPT0__param_0
)
{
	.reg .pred 	%p<4>;
	.reg .b32 	%r<28>;
	.reg .b64 	%rd<54>;
	// demoted variable
	.shared .align 16 .b8 _ZZN3cub18CUB_300001_SM_10006detail10radix_sort33DeviceRadixSortExclusiveSumKernelINS1_5radix10policy_hubIfiyE10Policy1000EyEEvPT0_E12temp_storage[2336];
	ld.param.u64 	%rd5, [_ZN3cub18CUB_300001_SM_10006detail10radix_sort33DeviceRadixSortExclusiveSumKernelINS1_5radix10policy_hubIfiyE10Policy1000EyEEvPT0__param_0];
	cvta.to.global.u64 	%rd6, %rd5;
	mov.u32 	%r3, %ctaid.x;
	shl.b32 	%r4, %r3, 8;
	mov.u32 	%r1, %tid.x;
	setp.gt.u32 	%p1, %r1, 255;
	add.s32 	%r5, %r4, %r1;
	mul.wide.s32 	%rd7, %r5, 8;
	add.s64 	%rd1, %rd6, %rd7;
	@%p1 bra 	$L__BB17_2;
	ld.global.u64 	%rd53, [%rd1];
$L__BB17_2:
	shr.u32 	%r6, %r1, 3;
	add.s32 	%r7, %r6, %r1;
	shl.b32 	%r8, %r7, 3;
	mov.u32 	%r9, _ZZN3cub18CUB_300001_SM_10006detail10radix_sort33DeviceRadixSortExclusiveSumKernelINS1_5radix10policy_hubIfiyE10Policy1000EyEEvPT0_E12temp_storage;
	add.s32 	%r10, %r9, %r8;
	add.s32 	%r2, %r10, 16;
	st.shared.u64 	[%r10+16], %rd53;
	bar.sync 	0;
	setp.gt.u32 	%p2, %r1, 31;
	@%p2 bra 	$L__BB17_4;
	mad.lo.s32 	%r27, %r1, 72, %r9;
	ld.shared.u64 	%rd23, [%r27+16];
	ld.shared.u64 	%rd24, [%r27+24];
	ld.shared.u64 	%rd25, [%r27+32];
	ld.shared.u64 	%rd26, [%r27+40];
	ld.shared.u64 	%rd27, [%r27+48];
	ld.shared.u64 	%rd28, [%r27+56];
	ld.shared.u64 	%rd29, [%r27+64];
	ld.shared.u64 	%rd30, [%r27+72];
	add.s64 	%rd31, %rd24, %rd23;
	add.s64 	%rd32, %rd31, %rd25;
	add.s64 	%rd33, %rd32, %rd26;
	add.s64 	%rd34, %rd33, %rd27;
	add.s64 	%rd35, %rd34, %rd28;
	add.s64 	%rd36, %rd35, %rd29;
	add.s64 	%rd10, %rd36, %rd30;
	mov.b32 	%r11, 1;
	mov.b32 	%r24, 0;
	mov.b32 	%r25, -1;
	// begin inline asm
	{  .reg .u64 r0;  .reg .u32 lo;  .reg .u32 hi;  .reg .pred p;  mov.b64 {lo, hi}, %rd10;  shfl.sync.up.b32 lo|p, lo, %r11, %r24, %r25;  shfl.sync.up.b32 hi|p, hi, %r11, %r24, %r25;  mov.b64 r0, {lo, hi};  @p add.u64 r0, r0, %rd10;  mov.u64 %rd8, r0;}
	// end inline asm
	mov.b32 	%r14, 2;
	// begin inline asm
	{  .reg .u64 r0;  .reg .u32 lo;  .reg .u32 hi;  .reg .pred p;  mov.b64 {lo, hi}, %rd8;  shfl.sync.up.b32 lo|p, lo, %r14, %r24, %r25;  shfl.sync.up.b32 hi|p, hi, %r14, %r24, %r25;  mov.b64 r0, {lo, hi};  @p add.u64 r0, r0, %rd8;  mov.u64 %rd11, r0;}
	// end inline asm
	mov.b32 	%r17, 4;
	// begin inline asm
	{  .reg .u64 r0;  .reg .u32 lo;  .reg .u32 hi;  .reg .pred p;  mov.b64 {lo, hi}, %rd11;  shfl.sync.up.b32 lo|p, lo, %r17, %r24, %r25;  shfl.sync.up.b32 hi|p, hi, %r17, %r24, %r25;  mov.b64 r0, {lo, hi};  @p add.u64 r0, r0, %rd11;  mov.u64 %rd14, r0;}
	// end inline asm
	mov.b32 	%r20, 8;
	// begin inline asm
	{  .reg .u64 r0;  .reg .u32 lo;  .reg .u32 hi;  .reg .pred p;  mov.b64 {lo, hi}, %rd14;  shfl.sync.up.b32 lo|p, lo, %r20, %r24, %r25;  shfl.sync.up.b32 hi|p, hi, %r20, %r24, %r25;  mov.b64 r0, {lo, hi};  @p add.u64 r0, r0, %rd14;  mov.u64 %rd17, r0;}
	// end inline asm
	mov.b32 	%r23, 16;
	// begin inline asm
	{  .reg .u64 r0;  .reg .u32 lo;  .reg .u32 hi;  .reg .pred p;  mov.b64 {lo, hi}, %rd17;  shfl.sync.up.b32 lo|p, lo, %r23, %r24, %r25;  shfl.sync.up.b32 hi|p, hi, %r23, %r24, %r25;  mov.b64 r0, {lo, hi};  @p add.u64 r0, r0, %rd17;  mov.u64 %rd20, r0;}
	// end inline asm
	sub.s64 	%rd37, %rd20, %rd10;
	ld.shared.u64 	%rd38, [%r27+16];
	ld.shared.u64 	%rd39, [%r27+24];
	ld.shared.u64 	%rd40, [%r27+32];
	ld.shared.u64 	%rd41, [%r27+40];
	ld.shared.u64 	%rd42, [%r27+48];
	ld.shared.u64 	%rd43, [%r27+56];
	ld.shared.u64 	%rd44, [%r27+64];
	add.s64 	%rd45, %rd38, %rd37;
	add.s64 	%rd46, %rd39, %rd45;
	add.s64 	%rd47, %rd40, %rd46;
	add.s64 	%rd48, %rd41, %rd47;
	add.s64 	%rd49, %rd42, %rd48;
	add.s64 	%rd50, %rd43, %rd49;
	add.s64 	%rd51, %rd44, %rd50;
	st.shared.u64 	[%r27+16], %rd37;
	st.shared.u64 	[%r27+24], %rd45;
	st.shared.u64 	[%r27+32], %rd46;
	st.shared.u64 	[%r27+40], %rd47;
	st.shared.u64 	[%r27+48], %rd48;
	st.shared.u64 	[%r27+56], %rd49;
	st.shared.u64 	[%r27+64], %rd50;
	st.shared.u64 	[%r27+72], %rd51;
$L__BB17_4:
	setp.gt.u32 	%p3, %r1, 255;
	bar.sync 	0;
	@%p3 bra 	$L__BB17_6;
	ld.shared.u64 	%rd52, [%r2];
	st.global.u64 	[%rd1], %rd52;
$L__BB17_6:
	ret;

}
	// .globl	_ZN3cub18CUB_300001_SM_10006detail10radix_sort29DeviceRadixSortOnesweepKernelINS1_5radix10policy_hubIfiyE10Policy1000ELNS0_9SortOrderE0EfiyiiNS1_21identity_decomposer_tEEEvPT5_SB_PT3_PKSC_PT1_PKSG_PT2_PKSK_T4_iiT6_
.visible .entry _ZN3cub18CUB_300001_SM_10006detail10radix_sort29DeviceRadixSortOnesweepKernelINS1_5radix10policy_hubIfiyE10Policy1000ELNS0_9SortOrderE0EfiyiiNS1_21identity_decomposer_tEEEvPT5_SB_PT3_PKSC_PT1_PKSG_PT2_PKSK_T4_iiT6_(
	.param .u64 .ptr .align 1 _ZN3cub18CUB_300001_SM_10006detail10radix_sort29DeviceRadixSortOnesweepKernelINS1_5radix10policy_hubIfiyE10Policy1000ELNS0_9SortOrderE0EfiyiiNS1_21identity_decomposer_tEEEvPT5_SB_PT3_PKSC_PT1_PKSG_PT2_PKSK_T4_iiT6__param_0,
	.param .u64 .ptr .align 1 _ZN3cub18CUB_300001_SM_10006detail10radix_sort29DeviceRadixSortOnesweepKernelINS1_5radix10policy_hubIfiyE10Policy1000ELNS0_9SortOrderE0EfiyiiNS1_21identity_decomposer_tEEEvPT5_SB_PT3_PKSC_PT1_PKSG_PT2_PKSK_T4_iiT6__param_1,
	.param .u64 .ptr .align 1 _ZN3cub18CUB_300001_SM_10006detail10radix_sort29DeviceRadixSortOnesweepKernelINS1_5radix10policy_hubIfiyE10Policy1000ELNS0_9SortOrderE0EfiyiiNS1_21identity_decomposer_tEEEvPT5_SB_PT3_PKSC_PT1_PKSG_PT2_PKSK_T4_iiT6__param_2,
	.param .u64 .ptr .align 1 _ZN3cub18CUB_300001_SM_10006detail10radix_sort29DeviceRadixSortOnesweepKernelINS1_5radix10policy_hubIfiyE10Policy1000ELNS0_9SortOrderE0EfiyiiNS1_21identity_decomposer_tEEEvPT5_SB_PT3_PKSC_PT1_PKSG_PT2_PKSK_T4_iiT6__param_3,
	.param .u64 .ptr .align 1 _ZN3cub18CUB_300001_SM_10006detail10radix_sort29DeviceRadixSortOnesweepKernelINS1_5radix10policy_hubIfiyE10Policy1000ELNS0_9SortOrderE0EfiyiiNS1_21identity_decomposer_tEEEvPT5_SB_PT3_PKSC_PT1_PKSG_PT2_PKSK_T4_iiT6__param_4,
	.param .u64 .ptr .align 1 _ZN3cub18CUB_300001_SM_10006detail10radix_sort29DeviceRadixSortOnesweepKernelINS1_5radix10policy_hubIfiyE10Policy1000ELNS0_9SortOrderE0EfiyiiNS1_21identity_decomposer_tEEEvPT5_SB_PT3_PKSC_PT1_PKSG_PT2_PKSK_T4_iiT6__param_5,
	.param .u64 .ptr .align 1 _ZN3cub18CUB_300001_SM_10006detail10radix_sort29DeviceRadixSortOnesweepKernelINS1_5radix10policy_hubIfiyE10Policy1000ELNS0_9SortOrderE0EfiyiiNS1_21identity_decomposer_tEEEvPT5_SB_PT3_PKSC_PT1_PKSG_PT2_PKSK_T4_iiT6__param_6,
	.param .u64 .ptr .align 1 _ZN3cub18CUB_300001_SM_10006detail10radix_sort29DeviceRadixSortOnesweepKernelINS1_5radix10policy_hubIfiyE10Policy1000ELNS0_9SortOrderE0EfiyiiNS1_21identity_decomposer_tEEEvPT5_SB_PT3_PKSC_PT1_PKSG_PT2_PKSK_T4_iiT6__param_7,
	.param .u32 _ZN3cub18CUB_300001_SM_10006detail10radix_sort29DeviceRadixSortOnesweepKernelINS1_5radix10policy_hubIfiyE10Policy1000ELNS0_9SortOrderE0EfiyiiNS1_21identity_decomposer_tEEEvPT5_SB_PT3_PKSC_PT1_PKSG_PT2_PKSK_T4_iiT6__param_8,
	.param .u32 _ZN3cub18CUB_300001_SM_10006detail10radix_sort29DeviceRadixSortOnesweepKernelINS1_5radix10policy_hubIfiyE10Policy1000ELNS0_9SortOrderE0EfiyiiNS1_21identity_decomposer_tEEEvPT5_SB_PT3_PKSC_PT1_PKSG_PT2_PKSK_T4_iiT6__param_9,
	.param .u32 _ZN3cub18CUB_300001_SM_10006detail10radix_sort29DeviceRadixSortOnesweepKernelINS1_5radix10policy_hubIfiyE10Policy1000ELNS0_9SortOrderE0EfiyiiNS1_21identity_decomposer_tEEEvPT5_SB_PT3_PKSC_PT1_PKSG_PT2_PKSK_T4_iiT6__param_10,
	.param .align 1 .b8 _ZN3cub18CUB_300001_SM_10006detail10radix_sort29DeviceRadixSortOnesweepKernelINS1_5radix10policy_hubIfiyE10Policy1000ELNS0_9SortOrderE0EfiyiiNS1_21identity_decomposer_tEEEvPT5_SB_PT3_PKSC_PT1_PKSG_PT2_PKSK_T4_iiT6__param_11[1]
)
.maxntid 384
{
	.reg .pred 	%p<358>;
	.reg .b32 	%r<2438>;
	.reg .b64 	%rd<457>;
	// demoted variable
	.shared .align 16 .b8 _ZZN3cub18CUB_300001_SM_10006detail10radix_sort29DeviceRadixSortOnesweepKernelINS1_5radix10policy_hubIfiyE10Policy1000ELNS0_9SortOrderE0EfiyiiNS1_21identity_decomposer_tEEEvPT5_SB_PT3_PKSC_PT1_PKSG_PT2_PKSK_T4_iiT6_E1s[28160];
	ld.param.u64 	%rd43, [_ZN3cub18CUB_300001_SM_10006detail10radix_sort29DeviceRadixSortOnesweepKernelINS1_5radix10policy_hubIfiyE10Policy1000ELNS0_9SortOrderE0EfiyiiNS1_21identity_decomposer_tEEEvPT5_SB_PT3_PKSC_PT1_PKSG_PT2_PKSK_T4_iiT6__param_0];
	ld.param.u64 	%rd44, [_ZN3cub18CUB_300001_SM_10006detail10radix_sort29DeviceRadixSortOnesweepKernelINS1_5radix10policy_hubIfiyE10Policy1000ELNS0_9SortOrderE0EfiyiiNS1_21identity_decomposer_tEEEvPT5_SB_PT3_PKSC_PT1_PKSG_PT2_PKSK_T4_iiT6__param_1];
	ld.param.u64 	%rd47, [_ZN3cub18CUB_300001_SM_10006detail10radix_sort29DeviceRadixSortOnesweepKernelINS1_5radix10policy_hubIfiyE10Policy1000ELNS0_9SortOrderE0EfiyiiNS1_21identity_decomposer_tEEEvPT5_SB_PT3_PKSC_PT1_PKSG_PT2_PKSK_T4_iiT6__param_4];
	ld.param.u64 	%rd50, [_ZN3cub18CUB_300001_SM_10006detail10radix_sort29DeviceRadixSortOnesweepKernelINS1_5radix10policy_hubIfiyE10Policy1000ELNS0_9SortOrderE0EfiyiiNS1_21identity_decomposer_tEEEvPT5_SB_PT3_PKSC_PT1_PKSG_PT2_PKSK_T4_iiT6__param_5];
	cvta.to.global.u64 	%rd1, %rd47;
	cvta.to.global.u64 	%rd2, %rd43;
	cvta.to.global.u64 	%rd3, %rd50;
	mov.u32 	%r1, %tid.x;
	shr.u32 	%r2, %r1, 5;
	// begin inline asm
	mov.u32 %r460, %laneid;
	// end inline asm
	setp.ne.s32 	%p1, %r1, 0;
	@%p1 bra 	$L__BB18_2;
	cvta.to.global.u64 	%rd51, %rd44;
	atom.global.add.u32 	%r461, [%rd51], 1;
	st.shared.u32 	[_ZZN3cub18CUB_300001_SM_10006detail10radix_sort29DeviceRadixSortOnesweepKernelINS1_5radix10policy_hubIfiyE10Policy1000ELNS0_9SortOrderE0EfiyiiNS1_21identity_decomposer_tEEEvPT5_SB_PT3_PKSC_PT1_PKSG_PT2_PKSK_T4_iiT6_E1s+26112], %r461;
$L__BB18_2:
	ld.param.u32 	%r2233, [_ZN3cub18CUB_300001_SM_10006detail10radix_sort29DeviceRadixSortOnesweepKernelINS1_5radix10policy_hubIfiyE10Policy1000ELNS0_9SortOrderE0EfiyiiNS1_21identity_decomposer_tEEEvPT5_SB_PT3_PKSC_PT1_PKSG_PT2_PKSK_T4_iiT6__param_8];
	bar.sync 	0;
	ld.shared.u32 	%r4, [_ZZN3cub18CUB_300001_SM_10006detail10radix_sort29DeviceRadixSortOnesweepKernelINS1_5radix10policy_hubIfiyE10Policy1000ELNS0_9SortOrderE0EfiyiiNS1_21identity_decomposer_tEEEvPT5_SB_PT3_PKSC_PT1_PKSG_PT2_PKSK_T4_iiT6_E1s+26112];
	mul.lo.s32 	%r462, %r4, 6528;
	add.s32 	%r5, %r462, 6528;
	setp.gt.s32 	%p2, %r5, %r2233;
	cvt.s64.s32 	%rd4, %r462;
	@%p2 bra 	$L__BB18_4;
	and.b32  	%r463, %r1, 31;
	and.b32  	%r464, %r1, 992;
	mul.lo.s32 	%r465, %r464, 17;
	or.b32  	%r466, %r465, %r463;
	cvt.u64.u32 	%rd52, %r466;
	add.s64 	%rd53, %rd52, %rd4;
	shl.b64 	%rd54, %rd53, 2;
	add.s64 	%rd55, %rd3, %rd54;
	ld.global.u32 	%r2320, [%rd55];
	ld.global.u32 	%r2319, [%rd55+128];
	ld.global.u32 	%r2318, [%rd55+256];
	ld.global.u32 	%r2317, [%rd55+384];
	ld.global.u32 	%r2316, [%rd55+512];
	ld.global.u32 	%r2315, [%rd55+640];
	ld.global.u32 	%r2314, [%rd55+768];
	ld.global.u32 	%r2313, [%rd55+896];
	ld.global.u32 	%r2312, [%rd55+1024];
	ld.global.u32 	%r2311, [%rd55+1152];
	ld.global.u32 	%r2310, [%rd55+1280];
	ld.global.u32 	%r2309, [%rd55+1408];
	ld.global.u32 	%r2308, [%rd55+1536];
	ld.global.u32 	%r2307, [%rd55+1664];
	ld.global.u32 	%r2306, [%rd55+1792];
	ld.global.u32 	%r2305, [%rd55+1920];
	ld.global.u32 	%r2304, [%rd55+2048];
	bra.uni 	$L__BB18_38;
$L__BB18_4:
	ld.param.u32 	%r2234, [_ZN3cub18CUB_300001_SM_10006detail10radix_sort29DeviceRadixSortOnesweepKernelINS1_5radix10policy_hubIfiyE10Policy1000ELNS0_9SortOrderE0EfiyiiNS1_21identity_decomposer_tEEEvPT5_SB_PT3_PKSC_PT1_PKSG_PT2_PKSK_T4_iiT6__param_8];
	cvt.u32.u64 	%r468, %rd4;
	sub.s32 	%r23, %r2234, %r468;
	and.b32  	%r469, %r1, 31;
	and.b32  	%r470, %r1, 992;
	mul.lo.s32 	%r471, %r470, 17;
	or.b32  	%r24, %r471, %r469;
	setp.ge.s32 	%p3, %r24, %r23;
	cvt.u64.u32 	%rd56, %r24;
	add.s64 	%rd57, %rd56, %rd4;
	shl.b64 	%rd58, %rd57, 2;
	add.s64 	%rd5, %rd3, %rd58;
	mov.b32 	%r2320, 2147483647;
	@%p3 bra 	$L__BB18_6;
	ld.global.u32 	%r2320, [%rd5];
$L__BB18_6:
	add.s32 	%r473, %r24, 32;
	setp.ge.s32 	%p4, %r473, %r23;
	mov.b32 	%r2319, 2147483647;
	@%p4 bra 	$L__BB18_8;
	ld.global.u32 	%r2319, [%rd5+128];
$L__BB18_8:
	add.s32 	%r475, %r24, 64;
	setp.ge.s32 	%p5, %r475, %r23;
	mov.b32 	%r2318, 2147483647;
	@%p5 bra 	$L__BB18_10;
	ld.global.u32 	%r2318, [%rd5+256];
$L__BB18_10:
	add.s32 	%r477, %r24, 96;
	setp.ge.s32 	%p6, %r477, %r23;
	mov.b32 	%r2317, 2147483647;
	@%p6 bra 	$L__BB18_12;
	ld.global.u32 	%r2317, [%rd5+384];
$L__BB18_12:
	add.s32 	%r479, %r24, 128;
	setp.ge.s32 	%p7, %r479, %r23;
	mov.b32 	%r2316, 2147483647;
	@%p7 bra 	$L__BB18_14;
	ld.global.u32 	%r2316, [%rd5+512];
$L__BB18_14:
	add.s32 	%r481, %r24, 160;
	setp.ge.s32 	%p8, %r481, %r23;
	mov.b32 	%r2315, 2147483647;
	@%p8 bra 	$L__BB18_16;
	ld.global.u32 	%r2315, [%rd5+640];
$L__BB18_16:
	add.s32 	%r483, %r24, 192;
	setp.ge.s32 	%p9, %r483, %r23;
	mov.b32 	%r2314, 2147483647;
	@%p9 bra 	$L__BB18_18;
	ld.global.u32 	%r2314, [%rd5+768];
$L__BB18_18:
	add.s32 	%r485, %r24, 224;
	setp.ge.s32 	%p10, %r485, %r23;
	mov.b32 	%r2313, 2147483647;
	@%p10 bra 	$L__BB18_20;
	ld.global.u32 	%r2313, [%rd5+896];
$L__BB18_20:
	add.s32 	%r487, %r24, 256;
	setp.ge.s32 	%p11, %r487, %r23;
	mov.b32 	%r2312, 2147483647;
	@%p11 bra 	$L__BB18_22;
	ld.global.u32 	%r2312, [%rd5+1024];
$L__BB18_22:
	add.s32 	%r489, %r24, 288;
	setp.ge.s32 	%p12, %r489, %r23;
	mov.b32 	%r2311, 2147483647;
	@%p12 bra 	$L__BB18_24;
	ld.global.u32 	%r2311, [%rd5+1152];
$L__BB18_24:
	add.s32 	%r491, %r24, 320;
	setp.ge.s32 	%p13, %r491, %r23;
	mov.b32 	%r2310, 2147483647;
	@%p13 bra 	$L__BB18_26;
	ld.global.u32 	%r2310, [%rd5+1280];
$L__BB18_26:
	add.s32 	%r493, %r24, 352;
	setp.ge.s32 	%p14, %r493, %r23;
	mov.b32 	%r2309, 2147483647;
	@%p14 bra 	$L__BB18_28;
	ld.global.u32 	%r2309, [%rd5+1408];
$L__BB18_28:
	add.s32 	%r495, %r24, 384;
	setp.ge.s32 	%p15, %r495, %r23;
	mov.b32 	%r2308, 2147483647;
	@%p15 bra 	$L__BB18_30;
	ld.global.u32 	%r2308, [%rd5+1536];
$L__BB18_30:
	add.s32 	%r497, %r24, 416;
	setp.ge.s32 	%p16, %r497, %r23;
	mov.b32 	%r2307, 2147483647;
	@%p16 bra 	$L__BB18_32;
	ld.global.u32 	%r2307, [%rd5+1664];
$L__BB18_32:
	add.s32 	%r499, %r24, 448;
	setp.ge.s32 	%p17, %r499, %r23;
	mov.b32 	%r2306, 2147483647;
	@%p17 bra 	$L__BB18_34;
	ld.global.u32 	%r2306, [%rd5+1792];
$L__BB18_34:
	add.s32 	%r501, %r24, 480;
	setp.ge.s32 	%p18, %r501, %r23;
	mov.b32 	%r2305, 2147483647;
	@%p18 bra 	$L__BB18_36;
	ld.global.u32 	%r2305, [%rd5+1920];
$L__BB18_36:
	add.s32 	%r503, %r24, 512;
	setp.ge.s32 	%p19, %r503, %r23;
	mov.b32 	%r2304, 2147483647;
	@%p19 bra 	$L__BB18_38;
	ld.global.u32 	%r2304, [%rd5+2048];
$L__BB18_38:
	ld.param.u32 	%r2286, [_ZN3cub18CUB_300001_SM_10006detail10radix_sort29DeviceRadixSortOnesweepKernelINS1_5radix10policy_hubIfiyE10Policy1000ELNS0_9SortOrderE0EfiyiiNS1_21identity_decomposer_tEEEvPT5_SB_PT3_PKSC_PT1_PKSG_PT2_PKSK_T4_iiT6__param_10];
	setp.gt.s32 	%p20, %r2320, -1;
	selp.b32 	%r504, -2147483648, -1, %p20;
	xor.b32  	%r2383, %r504, %r2320;
	setp.gt.s32 	%p21, %r2319, -1;
	selp.b32 	%r505, -2147483648, -1, %p21;
	xor.b32  	%r2382, %r505, %r2319;
	setp.gt.s32 	%p22, %r2318, -1;
	selp.b32 	%r506, -2147483648, -1, %p22;
	xor.b32  	%r2381, %r506, %r2318;
	setp.gt.s32 	%p23, %r2317, -1;
	selp.b32 	%r507, -2147483648, -1, %p23;
	xor.b32  	%r2380, %r507, %r2317;
	setp.gt.s32 	%p24, %r2316, -1;
	selp.b32 	%r508, -2147483648, -1, %p24;
	xor.b32  	%r2379, %r508, %r2316;
	setp.gt.s32 	%p25, %r2315, -1;
	selp.b32 	%r509, -2147483648, -1, %p25;
	xor.b32  	%r2378, %r509, %r2315;
	setp.gt.s32 	%p26, %r2314, -1;
	selp.b32 	%r510, -2147483648, -1, %p26;
	xor.b32  	%r2377, %r510, %r2314;
	setp.gt.s32 	%p27, %r2313, -1;
	selp.b32 	%r511, -2147483648, -1, %p27;
	xor.b32  	%r2376, %r511, %r2313;
	setp.gt.s32 	%p28, %r2312, -1;
	selp.b32 	%r512, -2147483648, -1, %p28;
	xor.b32  	%r2375, %r512, %r2312;
	setp.gt.s32 	%p29, %r2311, -1;
	selp.b32 	%r513, -2147483648, -1, %p29;
	xor.b32  	%r2374, %r513, %r2311;
	setp.gt.s32 	%p30, %r2310, -1;
	selp.b32 	%r514, -2147483648, -1, %p30;
	xor.b32  	%r2373, %r514, %r2310;
	setp.gt.s32 	%p31, %r2309, -1;
	selp.b32 	%r515, -2147483648, -1, %p31;
	xor.b32  	%r2372, %r515, %r2309;
	setp.gt.s32 	%p32, %r2308, -1;
	selp.b32 	%r516, -2147483648, -1, %p32;
	xor.b32  	%r2371, %r516, %r2308;
	setp.gt.s32 	%p33, %r2307, -1;
	selp.b32 	%r517, -2147483648, -1, %p33;
	xor.b32  	%r2370, %r517, %r2307;
	setp.gt.s32 	%p34, %r2306, -1;
	selp.b32 	%r518, -2147483648, -1, %p34;
	xor.b32  	%r2369, %r518, %r2306;
	setp.gt.s32 	%p35, %r2305, -1;
	selp.b32 	%r519, -2147483648, -1, %p35;
	xor.b32  	%r2368, %r519, %r2305;
	setp.gt.s32 	%p36, %r2304, -1;
	selp.b32 	%r520, -2147483648, -1, %p36;
	xor.b32  	%r2367, %r520, %r2304;
	mov.b32 	%r521, -1;
	shl.b32 	%r522, %r521, %r2286;
	not.b32 	%r92, %r522;
	shl.b32 	%r523, %r2, 10;
	mov.u32 	%r524, _ZZN3cub18CUB_300001_SM_10006detail10radix_sort29DeviceRadixSortOnesweepKernelINS1_5radix10policy_hubIfiyE10Policy1000ELNS0_9SortOrderE0EfiyiiNS1_21identity_decomposer_tEEEvPT5_SB_PT3_PKSC_PT1_PKSG_PT2_PKSK_T4_iiT6_E1s;
	add.s32 	%r93, %r524, %r523;
	setp.gt.s32 	%p37, %r460, 255;
	@%p37 bra 	$L__BB18_51;
	max.s32 	%r525, %r460, 224;
	sub.s32 	%r526, %r525, %r460;
	add.s32 	%r527, %r526, 31;
	shr.u32 	%r528, %r527, 5;
	add.s32 	%r94, %r528, 1;
	and.b32  	%r95, %r94, 15;
	setp.lt.u32 	%p38, %r527, 480;
	mov.u32 	%r2324, %r460;
	@%p38 bra 	$L__BB18_42;
	and.b32  	%r529, %r94, 268435440;
	neg.s32 	%r2322, %r529;
	shl.b32 	%r531, %r460, 2;
	add.s32 	%r532, %r523, %r531;
	add.s32 	%r534, %r532, %r524;
	add.s32 	%r2321, %r534, 1024;
	mov.u32 	%r2324, %r460;
$L__BB18_41:
	.pragma "nounroll";
	mov.b32 	%r535, 0;
	st.shared.u32 	[%r2321+-1024], %r535;
	st.shared.u32 	[%r2321+-896], %r535;
	st.shared.u32 	[%r2321+-768], %r535;
	st.shared.u32 	[%r2321+-640], %r535;
	st.shared.u32 	[%r2321+-512], %r535;
	st.shared.u32 	[%r2321+-384], %r535;
	st.shared.u32 	[%r2321+-256], %r535;
	st.shared.u32 	[%r2321+-128], %r535;
	st.shared.u32 	[%r2321], %r535;
	st.shared.u32 	[%r2321+128], %r535;
	st.shared.u32 	[%r2321+256], %r535;
	st.shared.u32 	[%r2321+384], %r535;
	st.shared.u32 	[%r2321+512], %r535;
	st.shared.u32 	[%r2321+640], %r535;
	st.shared.u32 	[%r2321+768], %r535;
	st.shared.u32 	[%r2321+896], %r535;
	add.s32 	%r2324, %r2324, 512;
	add.s32 	%r2322, %r2322, 16;
	add.s32 	%r2321, %r2321, 2048;
	setp.ne.s32 	%p39, %r2322, 0;
	@%p39 bra 	$L__BB18_41;
$L__BB18_42:
	setp.eq.s32 	%p40, %r95, 0;
	@%p40 bra 	$L__BB18_51;
	and.b32  	%r105, %r94, 7;
	setp.lt.u32 	%p41, %r95, 8;
	@%p41 bra 	$L__BB18_45;
	shl.b32 	%r536, %r2324, 2;
	add.s32 	%r537, %r93, %r536;
	mov.b32 	%r538, 0;
	st.shared.u32 	[%r537], %r538;
	st.shared.u32 	[%r537+128], %r538;
	st.shared.u32 	[%r537+256], %r538;
	st.shared.u32 	[%r537+384], %r538;
	st.shared.u32 	[%r537+512], %r538;
	st.shared.u32 	[%r537+640], %r538;
	st.shared.u32 	[%r537+768], %r538;
	st.shared.u32 	[%r537+896], %r538;
	add.s32 	%r2324, %r2324, 256;
$L__BB18_45:
	setp.eq.s32 	%p42, %r105, 0;
	@%p42 bra 	$L__BB18_51;
	and.b32  	%r108, %r94, 3;
	setp.lt.u32 	%p43, %r105, 4;
	@%p43 bra 	$L__BB18_48;
	shl.b32 	%r539, %r2324, 2;
	add.s32 	%r540, %r93, %r539;
	mov.b32 	%r541, 0;
	st.shared.u32 	[%r540], %r541;
	st.shared.u32 	[%r540+128], %r541;
	st.shared.u32 	[%r540+256], %r541;
	st.shared.u32 	[%r540+384], %r541;
	add.s32 	%r2324, %r2324, 128;
$L__BB18_48:
	setp.eq.s32 	%p44, %r108, 0;
	@%p44 bra 	$L__BB18_51;
	shl.b32 	%r543, %r2324, 2;
	add.s32 	%r544, %r523, %r543;
	add.s32 	%r2328, %r524, %r544;
	neg.s32 	%r2327, %r108;
$L__BB18_50:
	.pragma "nounroll";
	mov.b32 	%r546, 0;
	st.shared.u32 	[%r2328], %r546;
	add.s32 	%r2328, %r2328, 128;
	add.s32 	%r2327, %r2327, 1;
	setp.ne.s32 	%p45, %r2327, 0;
	@%p45 bra 	$L__BB18_50;
$L__BB18_51:
	ld.param.u32 	%r2249, [_ZN3cub18CUB_300001_SM_10006detail10radix_sort29DeviceRadixSortOnesweepKernelINS1_5radix10policy_hubIfiyE10Policy1000ELNS0_9SortOrderE0EfiyiiNS1_21identity_decomposer_tEEEvPT5_SB_PT3_PKSC_PT1_PKSG_PT2_PKSK_T4_iiT6__param_9];
	bar.warp.sync 	-1;
	setp.eq.s32 	%p46, %r2383, 2147483647;
	selp.b32 	%r548, -2147483648, %r2383, %p46;
	shr.u32 	%r549, %r548, %r2249;
	and.b32  	%r117, %r549, %r92;
	shl.b32 	%r550, %r117, 2;
	add.s32 	%r551, %r93, %r550;
	atom.shared.add.u32 	%r552, [%r551], 1;
	setp.eq.s32 	%p47, %r2382, 2147483647;
	selp.b32 	%r553, -2147483648, %r2382, %p47;
	shr.u32 	%r554, %r553, %r2249;
	and.b32  	%r555, %r554, %r92;
	shl.b32 	%r556, %r555, 2;
	add.s32 	%r557, %r93, %r556;
	atom.shared.add.u32 	%r558, [%r557], 1;
	setp.eq.s32 	%p48, %r2381, 2147483647;
	selp.b32 	%r559, -2147483648, %r2381, %p48;
	shr.u32 	%r560, %r559, %r2249;
	and.b32  	%r561, %r560, %r92;
	shl.b32 	%r562, %r561, 2;
	add.s32 	%r563, %r93, %r562;
	atom.shared.add.u32 	%r564, [%r563], 1;
	setp.eq.s32 	%p49, %r2380, 2147483647;
	selp.b32 	%r565, -2147483648, %r2380, %p49;
	shr.u32 	%r566, %r565, %r2249;
	and.b32  	%r567, %r566, %r92;
	shl.b32 	%r568, %r567, 2;
	add.s32 	%r569, %r93, %r568;
	atom.shared.add.u32 	%r570, [%r569], 1;
	setp.eq.s32 	%p50, %r2379, 2147483647;
	selp.b32 	%r571, -2147483648, %r2379, %p50;
	shr.u32 	%r572, %r571, %r2249;
	and.b32  	%r573, %r572, %r92;
	shl.b32 	%r574, %r573, 2;
	add.s32 	%r575, %r93, %r574;
	atom.shared.add.u32 	%r576, [%r575], 1;
	setp.eq.s32 	%p51, %r2378, 2147483647;
	selp.b32 	%r577, -2147483648, %r2378, %p51;
	shr.u32 	%r578, %r577, %r2249;
	and.b32  	%r579, %r578, %r92;
	shl.b32 	%r580, %r579, 2;
	add.s32 	%r581, %r93, %r580;
	atom.shared.add.u32 	%r582, [%r581], 1;
	setp.eq.s32 	%p52, %r2377, 2147483647;
	selp.b32 	%r583, -2147483648, %r2377, %p52;
	shr.u32 	%r584, %r583, %r2249;
	and.b32  	%r585, %r584, %r92;
	shl.b32 	%r586, %r585, 2;
	add.s32 	%r587, %r93, %r586;
	atom.shared.add.u32 	%r588, [%r587], 1;
	setp.eq.s32 	%p53, %r2376, 2147483647;
	selp.b32 	%r589, -2147483648, %r2376, %p53;
	shr.u32 	%r590, %r589, %r2249;
	and.b32  	%r591, %r590, %r92;
	shl.b32 	%r592, %r591, 2;
	add.s32 	%r593, %r93, %r592;
	atom.shared.add.u32 	%r594, [%r593], 1;
	setp.eq.s32 	%p54, %r2375, 2147483647;
	selp.b32 	%r595, -2147483648, %r2375, %p54;
	shr.u32 	%r596, %r595, %r2249;
	and.b32  	%r597, %r596, %r92;
	shl.b32 	%r598, %r597, 2;
	add.s32 	%r599, %r93, %r598;
	atom.shared.add.u32 	%r600, [%r599], 1;
	setp.eq.s32 	%p55, %r2374, 2147483647;
	selp.b32 	%r601, -2147483648, %r2374, %p55;
	shr.u32 	%r602, %r601, %r2249;
	and.b32  	%r603, %r602, %r92;
	shl.b32 	%r604, %r603, 2;
	add.s32 	%r605, %r93, %r604;
	atom.shared.add.u32 	%r606, [%r605], 1;
	setp.eq.s32 	%p56, %r2373, 2147483647;
	selp.b32 	%r607, -2147483648, %r2373, %p56;
	shr.u32 	%r608, %r607, %r2249;
	and.b32  	%r609, %r608, %r92;
	shl.b32 	%r610, %r609, 2;
	add.s32 	%r611, %r93, %r610;
	atom.shared.add.u32 	%r612, [%r611], 1;
	setp.eq.s32 	%p57, %r2372, 2147483647;
	selp.b32 	%r613, -2147483648, %r2372, %p57;
	shr.u32 	%r614, %r613, %r2249;
	and.b32  	%r615, %r614, %r92;
	shl.b32 	%r616, %r615, 2;
	add.s32 	%r617, %r93, %r616;
	atom.shared.add.u32 	%r618, [%r617], 1;
	setp.eq.s32 	%p58, %r2371, 2147483647;
	selp.b32 	%r619, -2147483648, %r2371, %p58;
	shr.u32 	%r620, %r619, %r2249;
	and.b32  	%r621, %r620, %r92;
	shl.b32 	%r622, %r621, 2;
	add.s32 	%r623, %r93, %r622;
	atom.shared.add.u32 	%r624, [%r623], 1;
	setp.eq.s32 	%p59, %r2370, 2147483647;
	selp.b32 	%r625, -2147483648, %r2370, %p59;
	shr.u32 	%r626, %r625, %r2249;
	and.b32  	%r627, %r626, %r92;
	shl.b32 	%r628, %r627, 2;
	add.s32 	%r629, %r93, %r628;
	atom.shared.add.u32 	%r630, [%r629], 1;
	setp.eq.s32 	%p60, %r2369, 2147483647;
	selp.b32 	%r631, -2147483648, %r2369, %p60;
	shr.u32 	%r632, %r631, %r2249;
	and.b32  	%r633, %r632, %r92;
	shl.b32 	%r634, %r633, 2;
	add.s32 	%r635, %r93, %r634;
	atom.shared.add.u32 	%r636, [%r635], 1;
	setp.eq.s32 	%p61, %r2368, 2147483647;
	selp.b32 	%r637, -2147483648, %r2368, %p61;
	shr.u32 	%r638, %r637, %r2249;
	and.b32  	%r639, %r638, %r92;
	shl.b32 	%r640, %r639, 2;
	add.s32 	%r641, %r93, %r640;
	atom.shared.add.u32 	%r642, [%r641], 1;
	setp.eq.s32 	%p62, %r2367, 2147483647;
	selp.b32 	%r643, -2147483648, %r2367, %p62;
	shr.u32 	%r644, %r643, %r2249;
	and.b32  	%r645, %r644, %r92;
	shl.b32 	%r646, %r645, 2;
	add.s32 	%r647, %r93, %r646;
	atom.shared.add.u32 	%r648, [%r647], 1;
	bar.sync 	0;
	setp.gt.u32 	%p63, %r1, 255;
	shl.b32 	%r649, %r1, 2;
	add.s32 	%r118, %r524, %r649;
	mov.b32 	%r2329, 0;
	@%p63 bra 	$L__BB18_53;
	ld.shared.u32 	%r651, [%r118];
	mov.b32 	%r652, 0;
	st.shared.u32 	[%r118], %r652;
	ld.shared.u32 	%r653, [%r118+1024];
	st.shared.u32 	[%r118+1024], %r651;
	add.s32 	%r654, %r653, %r651;
	ld.shared.u32 	%r655, [%r118+2048];
	st.shared.u32 	[%r118+2048], %r654;
	add.s32 	%r656, %r655, %r654;
	ld.shared.u32 	%r657, [%r118+3072];
	st.shared.u32 	[%r118+3072], %r656;
	add.s32 	%r658, %r657, %r656;
	ld.shared.u32 	%r659, [%r118+4096];
	st.shared.u32 	[%r118+4096], %r658;
	add.s32 	%r660, %r659, %r658;
	ld.shared.u32 	%r661, [%r118+5120];
	st.shared.u32 	[%r118+5120], %r660;
	add.s32 	%r662, %r661, %r660;
	ld.shared.u32 	%r663, [%r118+6144];
	st.shared.u32 	[%r118+6144], %r662;
	add.s32 	%r664, %r663, %r662;
	ld.shared.u32 	%r665, [%r118+7168];
	st.shared.u32 	[%r118+7168], %r664;
	add.s32 	%r666, %r665, %r664;
	ld.shared.u32 	%r667, [%r118+8192];
	st.shared.u32 	[%r118+8192], %r666;
	add.s32 	%r668, %r667, %r666;
	ld.shared.u32 	%r669, [%r118+9216];
	st.shared.u32 	[%r118+9216], %r668;
	add.s32 	%r670, %r669, %r668;
	ld.shared.u32 	%r671, [%r118+10240];
	st.shared.u32 	[%r118+10240], %r670;
	add.s32 	%r672, %r671, %r670;
	ld.shared.u32 	%r673, [%r118+11264];
	st.shared.u32 	[%r118+11264], %r672;
	add.s32 	%r2329, %r673, %r672;
$L__BB18_53:
	setp.gt.u32 	%p64, %r1, 255;
	shl.b32 	%r674, %r4, 8;
	add.s32 	%r675, %r674, %r1;
	mul.wide.s32 	%rd59, %r675, 4;
	add.s64 	%rd6, %rd2, %rd59;
	@%p64 bra 	$L__BB18_55;
	or.b32  	%r676, %r2329, 1073741824;
	st.volatile.global.u32 	[%rd6], %r676;
$L__BB18_55:
	ld.param.u64 	%rd442, [_ZN3cub18CUB_300001_SM_10006detail10radix_sort29DeviceRadixSortOnesweepKernelINS1_5radix10policy_hubIfiyE10Policy1000ELNS0_9SortOrderE0EfiyiiNS1_21identity_decomposer_tEEEvPT5_SB_PT3_PKSC_PT1_PKSG_PT2_PKSK_T4_iiT6__param_7];
	setp.lt.u32 	%p65, %r1, 256;
	setp.eq.s32 	%p66, %r2329, 6528;
	and.pred  	%p67, %p65, %p66;
	selp.u32 	%r677, 1, 0, %p67;
	{ 
	.reg .pred 	%p1; 
	.reg .pred 	%p2; 
	setp.ne.u32 	%p1, %r677, 0; 
	bar.red.or.pred 	%p2, 0, %p1; 
	selp.u32 	%r678, 1, 0, %p2; 
	}
	setp.eq.s32 	%p68, %r678, 0;
	and.b32  	%r679, %r1, 992;
	and.b32  	%r680, %r1, 31;
	mul.lo.s32 	%r681, %r679, 17;
	or.b32  	%r682, %r681, %r680;
	cvt.u64.u32 	%rd7, %r682;
	add.s64 	%rd61, %rd7, %rd4;
	cvta.to.global.u64 	%rd62, %rd442;
	shl.b64 	%rd63, %rd61, 2;
	add.s64 	%rd8, %rd62, %rd63;
	cvt.u64.u32 	%rd9, %r1;
	@%p68 bra 	$L__BB18_175;
	setp.gt.u32 	%p69, %r1, 255;
	shl.b32 	%r684, %r1, 3;
	add.s32 	%r686, %r524, %r684;
	add.s32 	%r121, %r686, 26112;
	@%p69 bra 	$L__BB18_64;
	ld.param.u64 	%rd436, [_ZN3cub18CUB_300001_SM_10006detail10radix_sort29DeviceRadixSortOnesweepKernelINS1_5radix10policy_hubIfiyE10Policy1000ELNS0_9SortOrderE0EfiyiiNS1_21identity_decomposer_tEEEvPT5_SB_PT3_PKSC_PT1_PKSG_PT2_PKSK_T4_iiT6__param_3];
	cvta.to.global.u64 	%rd64, %rd436;
	shl.b64 	%rd65, %rd9, 3;
	add.s64 	%rd66, %rd64, %rd65;
	ld.global.u64 	%rd67, [%rd66];
	setp.gt.u32 	%p70, %r1, %r117;
	selp.b64 	%rd68, 6528, 0, %p70;
	sub.s64 	%rd455, %rd67, %rd68;
	st.shared.u64 	[%r121], %rd455;
	setp.lt.s32 	%p71, %r4, 1;
	mov.u32 	%r2333, %r2329;
	@%p71 bra 	$L__BB18_63;
	mov.b32 	%r2331, -1;
	mov.u32 	%r2330, %r4;
	mov.u32 	%r2333, %r2329;
$L__BB18_59:
	add.s32 	%r125, %r2330, -1;
	shl.b32 	%r688, %r125, 8;
	add.s32 	%r689, %r688, %r1;
	mul.wide.s32 	%rd69, %r689, 4;
	add.s64 	%rd11, %rd2, %rd69;
$L__BB18_60:
	membar.cta;
	ld.volatile.global.u32 	%r126, [%rd11];
	setp.eq.s32 	%p72, %r126, 0;
	@%p72 bra 	$L__BB18_60;
	and.b32  	%r690, %r126, 1073741823;
	add.s32 	%r2333, %r690, %r2333;
	setp.gt.s32 	%p73, %r126, -1;
	vote.sync.ballot.b32 	%r2331, %p73, %r2331;
	setp.gt.u32 	%p75, %r2330, 1;
	and.pred  	%p76, %p73, %p75;
	mov.u32 	%r2330, %r125;
	@%p76 bra 	$L__BB18_59;
	ld.shared.u64 	%rd455, [%r121];
$L__BB18_63:
	or.b32  	%r691, %r2333, -2147483648;
	st.volatile.global.u32 	[%rd6], %r691;
	sub.s32 	%r694, %r2333, %r2329;
	cvt.s64.s32 	%rd72, %r694;
	add.s64 	%rd73, %rd455, %rd72;
	st.shared.u64 	[%r121], %rd73;
$L__BB18_64:
	ld.param.u32 	%r2235, [_ZN3cub18CUB_300001_SM_10006detail10radix_sort29DeviceRadixSortOnesweepKernelINS1_5radix10policy_hubIfiyE10Policy1000ELNS0_9SortOrderE0EfiyiiNS1_21identity_decomposer_tEEEvPT5_SB_PT3_PKSC_PT1_PKSG_PT2_PKSK_T4_iiT6__param_8];
	ld.param.u64 	%rd432, [_ZN3cub18CUB_300001_SM_10006detail10radix_sort29DeviceRadixSortOnesweepKernelINS1_5radix10policy_hubIfiyE10Policy1000ELNS0_9SortOrderE0EfiyiiNS1_21identity_decomposer_tEEEvPT5_SB_PT3_PKSC_PT1_PKSG_PT2_PKSK_T4_iiT6__param_2];
	setp.gt.u32 	%p77, %r1, 255;
	setp.lt.s32 	%p78, %r5, %r2235;
	setp.eq.s64 	%p79, %rd432, 0;
	or.pred  	%p80, %p79, %p78;
	or.pred  	%p81, %p77, %p80;
	@%p81 bra 	$L__BB18_66;
	ld.param.u64 	%rd433, [_ZN3cub18CUB_300001_SM_10006detail10radix_sort29DeviceRadixSortOnesweepKernelINS1_5radix10policy_hubIfiyE10Policy1000ELNS0_9SortOrderE0EfiyiiNS1_21identity_decomposer_tEEEvPT5_SB_PT3_PKSC_PT1_PKSG_PT2_PKSK_T4_iiT6__param_2];
	ld.shared.u64 	%rd74, [%r121];
	setp.gt.u32 	%p82, %r1, %r117;
	selp.b64 	%rd75, 6528, 0, %p82;
	cvt.s64.s32 	%rd76, %r2329;
	add.s64 	%rd77, %rd75, %rd76;
	add.s64 	%rd78, %rd77, %rd74;
	cvta.to.global.u64 	%rd79, %rd433;
	shl.b64 	%rd80, %rd9, 3;
	add.s64 	%rd81, %rd79, %rd80;
	st.global.u64 	[%rd81], %rd78;
$L__BB18_66:
	ld.param.u32 	%r2236, [_ZN3cub18CUB_300001_SM_10006detail10radix_sort29DeviceRadixSortOnesweepKernelINS1_5radix10policy_hubIfiyE10Policy1000ELNS0_9SortOrderE0EfiyiiNS1_21identity_decomposer_tEEEvPT5_SB_PT3_PKSC_PT1_PKSG_PT2_PKSK_T4_iiT6__param_8];
	setp.gt.s32 	%p83, %r5, %r2236;
	bar.sync 	0;
	shl.b32 	%r695, %r117, 3;
	add.s32 	%r697, %r524, %r695;
	ld.shared.u64 	%rd14, [%r697+26112];
	setp.gt.s32 	%p84, %r2383, -1;
	selp.b32 	%r698, -1, -2147483648, %p84;
	xor.b32  	%r2383, %r698, %r2383;
	setp.gt.s32 	%p85, %r2382, -1;
	selp.b32 	%r699, -1, -2147483648, %p85;
	xor.b32  	%r2382, %r699, %r2382;
	setp.gt.s32 	%p86, %r2381, -1;
	selp.b32 	%r700, -1, -2147483648, %p86;
	xor.b32  	%r2381, %r700, %r2381;
	setp.gt.s32 	%p87, %r2380, -1;
	selp.b32 	%r701, -1, -2147483648, %p87;
	xor.b32  	%r2380, %r701, %r2380;
	setp.gt.s32 	%p88, %r2379, -1;
	selp.b32 	%r702, -1, -2147483648, %p88;
	xor.b32  	%r2379, %r702, %r2379;
	setp.gt.s32 	%p89, %r2378, -1;
	selp.b32 	%r703, -1, -2147483648, %p89;
	xor.b32  	%r2378, %r703, %r2378;
	setp.gt.s32 	%p90, %r2377, -1;
	selp.b32 	%r704, -1, -2147483648, %p90;
	xor.b32  	%r2377, %r704, %r2377;
	setp.gt.s32 	%p91, %r2376, -1;
	selp.b32 	%r705, -1, -2147483648, %p91;
	xor.b32  	%r2376, %r705, %r2376;
	setp.gt.s32 	%p92, %r2375, -1;
	selp.b32 	%r706, -1, -2147483648, %p92;
	xor.b32  	%r2375, %r706, %r2375;
	setp.gt.s32 	%p93, %r2374, -1;
	selp.b32 	%r707, -1, -2147483648, %p93;
	xor.b32  	%r2374, %r707, %r2374;
	setp.gt.s32 	%p94, %r2373, -1;
	selp.b32 	%r708, -1, -2147483648, %p94;
	xor.b32  	%r2373, %r708, %r2373;
	setp.gt.s32 	%p95, %r2372, -1;
	selp.b32 	%r709, -1, -2147483648, %p95;
	xor.b32  	%r2372, %r709, %r2372;
	setp.gt.s32 	%p96, %r2371, -1;
	selp.b32 	%r710, -1, -2147483648, %p96;
	xor.b32  	%r2371, %r710, %r2371;
	setp.gt.s32 	%p97, %r2370, -1;
	selp.b32 	%r711, -1, -2147483648, %p97;
	xor.b32  	%r2370, %r711, %r2370;
	setp.gt.s32 	%p98, %r2369, -1;
	selp.b32 	%r712, -1, -2147483648, %p98;
	xor.b32  	%r2369, %r712, %r2369;
	setp.gt.s32 	%p99, %r2368, -1;
	selp.b32 	%r713, -1, -2147483648, %p99;
	xor.b32  	%r2368, %r713, %r2368;
	setp.gt.s32 	%p100, %r2367, -1;
	selp.b32 	%r714, -1, -2147483648, %p100;
	xor.b32  	%r2367, %r714, %r2367;
	@%p83 bra 	$L__BB18_68;
	add.s64 	%rd82, %rd14, %rd7;
	shl.b64 	%rd83, %rd82, 2;
	add.s64 	%rd84, %rd1, %rd83;
	st.global.u32 	[%rd84], %r2383;
	st.global.u32 	[%rd84+128], %r2382;
	st.global.u32 	[%rd84+256], %r2381;
	st.global.u32 	[%rd84+384], %r2380;
	st.global.u32 	[%rd84+512], %r2379;
	st.global.u32 	[%rd84+640], %r2378;
	st.global.u32 	[%rd84+768], %r2377;
	st.global.u32 	[%rd84+896], %r2376;
	st.global.u32 	[%rd84+1024], %r2375;
	st.global.u32 	[%rd84+1152], %r2374;
	st.global.u32 	[%rd84+1280], %r2373;
	st.global.u32 	[%rd84+1408], %r2372;
	st.global.u32 	[%rd84+1536], %r2371;
	st.global.u32 	[%rd84+1664], %r2370;
	st.global.u32 	[%rd84+1792], %r2369;
	st.global.u32 	[%rd84+1920], %r2368;
	st.global.u32 	[%rd84+2048], %r2367;
	bra.uni 	$L__BB18_102;
$L__BB18_68:
	ld.param.u32 	%r2237, [_ZN3cub18CUB_300001_SM_10006detail10radix_sort29DeviceRadixSortOnesweepKernelINS1_5radix10policy_hubIfiyE10Policy1000ELNS0_9SortOrderE0EfiyiiNS1_21identity_decomposer_tEEEvPT5_SB_PT3_PKSC_PT1_PKSG_PT2_PKSK_T4_iiT6__param_8];
	cvt.u32.u64 	%r715, %rd7;
	mad.lo.s32 	%r147, %r4, -6528, %r2237;
	setp.ge.s32 	%p101, %r715, %r147;
	add.s64 	%rd85, %rd14, %rd7;
	shl.b64 	%rd86, %rd85, 2;
	add.s64 	%rd15, %rd1, %rd86;
	@%p101 bra 	$L__BB18_70;
	st.global.u32 	[%rd15], %r2383;
$L__BB18_70:
	add.s32 	%r717, %r715, 32;
	setp.ge.s32 	%p102, %r717, %r147;
	@%p102 bra 	$L__BB18_72;
	st.global.u32 	[%rd15+128], %r2382;
$L__BB18_72:
	add.s32 	%r719, %r715, 64;
	setp.ge.s32 	%p103, %r719, %r147;
	@%p103 bra 	$L__BB18_74;
	st.global.u32 	[%rd15+256], %r2381;
$L__BB18_74:
	add.s32 	%r721, %r715, 96;
	setp.ge.s32 	%p104, %r721, %r147;
	@%p104 bra 	$L__BB18_76;
	st.global.u32 	[%rd15+384], %r2380;
$L__BB18_76:
	add.s32 	%r723, %r715, 128;
	setp.ge.s32 	%p105, %r723, %r147;
	@%p105 bra 	$L__BB18_78;
	st.global.u32 	[%rd15+512], %r2379;
$L__BB18_78:
	add.s32 	%r725, %r715, 160;
	setp.ge.s32 	%p106, %r725, %r147;
	@%p106 bra 	$L__BB18_80;
	st.global.u32 	[%rd15+640], %r2378;
$L__BB18_80:
	add.s32 	%r727, %r715, 192;
	setp.ge.s32 	%p107, %r727, %r147;
	@%p107 bra 	$L__BB18_82;
	st.global.u32 	[%rd15+768], %r2377;
$L__BB18_82:
	add.s32 	%r729, %r715, 224;
	setp.ge.s32 	%p108, %r729, %r147;
	@%p108 bra 	$L__BB18_84;
	st.global.u32 	[%rd15+896], %r2376;
$L__BB18_84:
	add.s32 	%r731, %r715, 256;
	setp.ge.s32 	%p109, %r731, %r147;
	@%p109 bra 	$L__BB18_86;
	st.global.u32 	[%rd15+1024], %r2375;
$L__BB18_86:
	add.s32 	%r733, %r715, 288;
	setp.ge.s32 	%p110, %r733, %r147;
	@%p110 bra 	$L__BB18_88;
	st.global.u32 	[%rd15+1152], %r2374;
$L__BB18_88:
	add.s32 	%r735, %r715, 320;
	setp.ge.s32 	%p111, %r735, %r147;
	@%p111 bra 	$L__BB18_90;
	st.global.u32 	[%rd15+1280], %r2373;
$L__BB18_90:
	add.s32 	%r737, %r715, 352;
	setp.ge.s32 	%p112, %r737, %r147;
	@%p112 bra 	$L__BB18_92;
	st.global.u32 	[%rd15+1408], %r2372;
$L__BB18_92:
	add.s32 	%r739, %r715, 384;
	setp.ge.s32 	%p113, %r739, %r147;
	@%p113 bra 	$L__BB18_94;
	st.global.u32 	[%rd15+1536], %r2371;
$L__BB18_94:
	add.s32 	%r741, %r715, 416;
	setp.ge.s32 	%p114, %r741, %r147;
	@%p114 bra 	$L__BB18_96;
	st.global.u32 	[%rd15+1664], %r2370;
$L__BB18_96:
	add.s32 	%r743, %r715, 448;
	setp.ge.s32 	%p115, %r743, %r147;
	@%p115 bra 	$L__BB18_98;
	st.global.u32 	[%rd15+1792], %r2369;
$L__BB18_98:
	add.s32 	%r745, %r715, 480;
	setp.ge.s32 	%p116, %r745, %r147;
	@%p116 bra 	$L__BB18_100;
	st.global.u32 	[%rd15+1920], %r2368;
$L__BB18_100:
	add.s32 	%r747, %r715, 512;
	setp.ge.s32 	%p117, %r747, %r147;
	@%p117 bra 	$L__BB18_102;
	st.global.u32 	[%rd15+2048], %r2367;
$L__BB18_102:
	ld.param.u32 	%r2238, [_ZN3cub18CUB_300001_SM_10006detail10radix_sort29DeviceRadixSortOnesweepKernelINS1_5radix10policy_hubIfiyE10Policy1000ELNS0_9SortOrderE0EfiyiiNS1_21identity_decomposer_tEEEvPT5_SB_PT3_PKSC_PT1_PKSG_PT2_PKSK_T4_iiT6__param_8];
	setp.gt.s32 	%p118, %r5, %r2238;
	@%p118 bra 	$L__BB18_104;
	ld.global.u32 	%r2366, [%rd8];
	ld.global.u32 	%r2365, [%rd8+128];
	ld.global.u32 	%r2364, [%rd8+256];
	ld.global.u32 	%r2363, [%rd8+384];
	ld.global.u32 	%r2362, [%rd8+512];
	ld.global.u32 	%r2361, [%rd8+640];
	ld.global.u32 	%r2360, [%rd8+768];
	ld.global.u32 	%r2359, [%rd8+896];
	ld.global.u32 	%r2358, [%rd8+1024];
	ld.global.u32 	%r2357, [%rd8+1152];
	ld.global.u32 	%r2356, [%rd8+1280];
	ld.global.u32 	%r2355, [%rd8+1408];
	ld.global.u32 	%r2354, [%rd8+1536];
	ld.global.u32 	%r2353, [%rd8+1664];
	ld.global.u32 	%r2352, [%rd8+1792];
	ld.global.u32 	%r2351, [%rd8+1920];
	ld.global.u32 	%r2350, [%rd8+2048];
	bra.uni 	$L__BB18_138;
$L__BB18_104:
	ld.param.u32 	%r2239, [_ZN3cub18CUB_300001_SM_10006detail10radix_sort29DeviceRadixSortOnesweepKernelINS1_5radix10policy_hubIfiyE10Policy1000ELNS0_9SortOrderE0EfiyiiNS1_21identity_decomposer_tEEEvPT5_SB_PT3_PKSC_PT1_PKSG_PT2_PKSK_T4_iiT6__param_8];
	cvt.u32.u64 	%r749, %rd7;
	sub.s32 	%r165, %r2239, %r462;
	setp.ge.s32 	%p119, %r749, %r165;
	@%p119 bra 	$L__BB18_106;
	ld.global.u32 	%r2366, [%rd8];
$L__BB18_106:
	add.s32 	%r753, %r749, 32;
	setp.ge.s32 	%p120, %r753, %r165;
	@%p120 bra 	$L__BB18_108;
	ld.global.u32 	%r2365, [%rd8+128];
$L__BB18_108:
	add.s32 	%r756, %r749, 64;
	setp.ge.s32 	%p121, %r756, %r165;
	@%p121 bra 	$L__BB18_110;
	ld.global.u32 	%r2364, [%rd8+256];
$L__BB18_110:
	add.s32 	%r759, %r749, 96;
	setp.ge.s32 	%p122, %r759, %r165;
	@%p122 bra 	$L__BB18_112;
	ld.global.u32 	%r2363, [%rd8+384];
$L__BB18_112:
	add.s32 	%r762, %r749, 128;
	setp.ge.s32 	%p123, %r762, %r165;
	@%p123 bra 	$L__BB18_114;
	ld.global.u32 	%r2362, [%rd8+512];
$L__BB18_114:
	add.s32 	%r765, %r749, 160;
	setp.ge.s32 	%p124, %r765, %r165;
	@%p124 bra 	$L__BB18_116;
	ld.global.u32 	%r2361, [%rd8+640];
$L__BB18_116:
	add.s32 	%r768, %r749, 192;
	setp.ge.s32 	%p125, %r768, %r165;
	@%p125 bra 	$L__BB18_118;
	ld.global.u32 	%r2360, [%rd8+768];
$L__BB18_118:
	add.s32 	%r771, %r749, 224;
	setp.ge.s32 	%p126, %r771, %r165;
	@%p126 bra 	$L__BB18_120;
	ld.global.u32 	%r2359, [%rd8+896];
$L__BB18_120:
	add.s32 	%r774, %r749, 256;
	setp.ge.s32 	%p127, %r774, %r165;
	@%p127 bra 	$L__BB18_122;
	ld.global.u32 	%r2358, [%rd8+1024];
$L__BB18_122:
	add.s32 	%r777, %r749, 288;
	setp.ge.s32 	%p128, %r777, %r165;
	@%p128 bra 	$L__BB18_124;
	ld.global.u32 	%r2357, [%rd8+1152];
$L__BB18_124:
	add.s32 	%r780, %r749, 320;
	setp.ge.s32 	%p129, %r780, %r165;
	@%p129 bra 	$L__BB18_126;
	ld.global.u32 	%r2356, [%rd8+1280];
$L__BB18_126:
	add.s32 	%r783, %r749, 352;
	setp.ge.s32 	%p130, %r783, %r165;
	@%p130 bra 	$L__BB18_128;
	ld.global.u32 	%r2355, [%rd8+1408];
$L__BB18_128:
	add.s32 	%r786, %r749, 384;
	setp.ge.s32 	%p131, %r786, %r165;
	@%p131 bra 	$L__BB18_130;
	ld.global.u32 	%r2354, [%rd8+1536];
$L__BB18_130:
	add.s32 	%r789, %r749, 416;
	setp.ge.s32 	%p132, %r789, %r165;
	@%p132 bra 	$L__BB18_132;
	ld.global.u32 	%r2353, [%rd8+1664];
$L__BB18_132:
	add.s32 	%r792, %r749, 448;
	setp.ge.s32 	%p133, %r792, %r165;
	@%p133 bra 	$L__BB18_134;
	ld.global.u32 	%r2352, [%rd8+1792];
$L__BB18_134:
	add.s32 	%r795, %r749, 480;
	setp.ge.s32 	%p134, %r795, %r165;
	@%p134 bra 	$L__BB18_136;
	ld.global.u32 	%r2351, [%rd8+1920];
$L__BB18_136:
	add.s32 	%r798, %r749, 512;
	setp.ge.s32 	%p135, %r798, %r165;
	@%p135 bra 	$L__BB18_138;
	ld.global.u32 	%r2350, [%rd8+2048];
$L__BB18_138:
	ld.param.u32 	%r2240, [_ZN3cub18CUB_300001_SM_10006detail10radix_sort29DeviceRadixSortOnesweepKernelINS1_5radix10policy_hubIfiyE10Policy1000ELNS0_9SortOrderE0EfiyiiNS1_21identity_decomposer_tEEEvPT5_SB_PT3_PKSC_PT1_PKSG_PT2_PKSK_T4_iiT6__param_8];
	mad.lo.s32 	%r799, %r4, 6528, 6528;
	setp.gt.s32 	%p136, %r799, %r2240;
	@%p136 bra 	$L__BB18_140;
	ld.param.u64 	%rd439, [_ZN3cub18CUB_300001_SM_10006detail10radix_sort29DeviceRadixSortOnesweepKernelINS1_5radix10policy_hubIfiyE10Policy1000ELNS0_9SortOrderE0EfiyiiNS1_21identity_decomposer_tEEEvPT5_SB_PT3_PKSC_PT1_PKSG_PT2_PKSK_T4_iiT6__param_6];
	add.s64 	%rd87, %rd14, %rd7;
	cvta.to.global.u64 	%rd88, %rd439;
	shl.b64 	%rd89, %rd87, 2;
	add.s64 	%rd90, %rd88, %rd89;
	st.global.u32 	[%rd90], %r2366;
	st.global.u32 	[%rd90+128], %r2365;
	st.global.u32 	[%rd90+256], %r2364;
	st.global.u32 	[%rd90+384], %r2363;
	st.global.u32 	[%rd90+512], %r2362;
	st.global.u32 	[%rd90+640], %r2361;
	st.global.u32 	[%rd90+768], %r2360;
	st.global.u32 	[%rd90+896], %r2359;
	st.global.u32 	[%rd90+1024], %r2358;
	st.global.u32 	[%rd90+1152], %r2357;
	st.global.u32 	[%rd90+1280], %r2356;
	st.global.u32 	[%rd90+1408], %r2355;
	st.global.u32 	[%rd90+1536], %r2354;
	st.global.u32 	[%rd90+1664], %r2353;
	st.global.u32 	[%rd90+1792], %r2352;
	st.global.u32 	[%rd90+1920], %r2351;
	st.global.u32 	[%rd90+2048], %r2350;
	bra.uni 	$L__BB18_174;
$L__BB18_140:
	ld.param.u32 	%r2241, [_ZN3cub18CUB_300001_SM_10006detail10radix_sort29DeviceRadixSortOnesweepKernelINS1_5radix10policy_hubIfiyE10Policy1000ELNS0_9SortOrderE0EfiyiiNS1_21identity_decomposer_tEEEvPT5_SB_PT3_PKSC_PT1_PKSG_PT2_PKSK_T4_iiT6__param_8];
	ld.param.u64 	%rd440, [_ZN3cub18CUB_300001_SM_10006detail10radix_sort29DeviceRadixSortOnesweepKernelINS1_5radix10policy_hubIfiyE10Policy1000ELNS0_9SortOrderE0EfiyiiNS1_21identity_decomposer_tEEEvPT5_SB_PT3_PKSC_PT1_PKSG_PT2_PKSK_T4_iiT6__param_6];
	cvt.u32.u64 	%r800, %rd7;
	mad.lo.s32 	%r216, %r4, -6528, %r2241;
	setp.ge.s32 	%p137, %r800, %r216;
	add.s64 	%rd91, %rd14, %rd7;
	cvta.to.global.u64 	%rd92, %rd440;
	shl.b64 	%rd93, %rd91, 2;
	add.s64 	%rd16, %rd92, %rd93;
	@%p137 bra 	$L__BB18_142;
	st.global.u32 	[%rd16], %r2366;
$L__BB18_142:
	add.s32 	%r802, %r800, 32;
	setp.ge.s32 	%p138, %r802, %r216;
	@%p138 bra 	$L__BB18_144;
	st.global.u32 	[%rd16+128], %r2365;
$L__BB18_144:
	add.s32 	%r804, %r800, 64;
	setp.ge.s32 	%p139, %r804, %r216;
	@%p139 bra 	$L__BB18_146;
	st.global.u32 	[%rd16+256], %r2364;
$L__BB18_146:
	add.s32 	%r806, %r800, 96;
	setp.ge.s32 	%p140, %r806, %r216;
	@%p140 bra 	$L__BB18_148;
	st.global.u32 	[%rd16+384], %r2363;
$L__BB18_148:
	add.s32 	%r808, %r800, 128;
	setp.ge.s32 	%p141, %r808, %r216;
	@%p141 bra 	$L__BB18_150;
	st.global.u32 	[%rd16+512], %r2362;
$L__BB18_150:
	add.s32 	%r810, %r800, 160;
	setp.ge.s32 	%p142, %r810, %r216;
	@%p142 bra 	$L__BB18_152;
	st.global.u32 	[%rd16+640], %r2361;
$L__BB18_152:
	add.s32 	%r812, %r800, 192;
	setp.ge.s32 	%p143, %r812, %r216;
	@%p143 bra 	$L__BB18_154;
	st.global.u32 	[%rd16+768], %r2360;
$L__BB18_154:
	add.s32 	%r814, %r800, 224;
	setp.ge.s32 	%p144, %r814, %r216;
	@%p144 bra 	$L__BB18_156;
	st.global.u32 	[%rd16+896], %r2359;
$L__BB18_156:
	add.s32 	%r816, %r800, 256;
	setp.ge.s32 	%p145, %r816, %r216;
	@%p145 bra 	$L__BB18_158;
	st.global.u32 	[%rd16+1024], %r2358;
$L__BB18_158:
	add.s32 	%r818, %r800, 288;
	setp.ge.s32 	%p146, %r818, %r216;
	@%p146 bra 	$L__BB18_160;
	st.global.u32 	[%rd16+1152], %r2357;
$L__BB18_160:
	add.s32 	%r820, %r800, 320;
	setp.ge.s32 	%p147, %r820, %r216;
	@%p147 bra 	$L__BB18_162;
	st.global.u32 	[%rd16+1280], %r2356;
$L__BB18_162:
	add.s32 	%r822, %r800, 352;
	setp.ge.s32 	%p148, %r822, %r216;
	@%p148 bra 	$L__BB18_164;
	st.global.u32 	[%rd16+1408], %r2355;
$L__BB18_164:
	add.s32 	%r824, %r800, 384;
	setp.ge.s32 	%p149, %r824, %r216;
	@%p149 bra 	$L__BB18_166;
	st.global.u32 	[%rd16+1536], %r2354;
$L__BB18_166:
	add.s32 	%r826, %r800, 416;
	setp.ge.s32 	%p150, %r826, %r216;
	@%p150 bra 	$L__BB18_168;
	st.global.u32 	[%rd16+1664], %r2353;
$L__BB18_168:
	add.s32 	%r828, %r800, 448;
	setp.ge.s32 	%p151, %r828, %r216;
	@%p151 bra 	$L__BB18_170;
	st.global.u32 	[%rd16+1792], %r2352;
$L__BB18_170:
	add.s32 	%r830, %r800, 480;
	setp.ge.s32 	%p152, %r830, %r216;
	@%p152 bra 	$L__BB18_172;
	st.global.u32 	[%rd16+1920], %r2351;
$L__BB18_172:
	add.s32 	%r832, %r800, 512;
	setp.ge.s32 	%p153, %r832, %r216;
	@%p153 bra 	$L__BB18_174;
	st.global.u32 	[%rd16+2048], %r2350;
$L__BB18_174:
	// begin inline asm
	exit;
	// end inline asm
$L__BB18_175:
	mul.hi.u32 	%r833, %r1, 357913942;
	add.s32 	%r834, %r833, %r1;
	shl.b32 	%r835, %r834, 2;
	add.s32 	%r837, %r524, %r835;
	add.s32 	%r234, %r837, 13328;
	st.shared.u32 	[%r837+13328], %r2329;
	bar.sync 	0;
	setp.gt.u32 	%p154, %r1, 31;
	@%p154 bra 	$L__BB18_177;
	mad.lo.s32 	%r869, %r1, 52, %r524;
	ld.shared.u32 	%r870, [%r869+13328];
	ld.shared.u32 	%r871, [%r869+13332];
	ld.shared.u32 	%r872, [%r869+13336];
	ld.shared.u32 	%r873, [%r869+13340];
	ld.shared.u32 	%r874, [%r869+13344];
	ld.shared.u32 	%r875, [%r869+13348];
	ld.shared.u32 	%r876, [%r869+13352];
	ld.shared.u32 	%r877, [%r869+13356];
	ld.shared.u32 	%r878, [%r869+13360];
	ld.shared.u32 	%r879, [%r869+13364];
	ld.shared.u32 	%r880, [%r869+13368];
	ld.shared.u32 	%r881, [%r869+13372];
	add.s32 	%r882, %r871, %r870;
	add.s32 	%r883, %r882, %r872;
	add.s32 	%r884, %r883, %r873;
	add.s32 	%r885, %r884, %r874;
	add.s32 	%r886, %r885, %r875;
	add.s32 	%r887, %r886, %r876;
	add.s32 	%r888, %r887, %r877;
	add.s32 	%r889, %r888, %r878;
	add.s32 	%r890, %r889, %r879;
	add.s32 	%r891, %r890, %r880;
	add.s32 	%r842, %r891, %r881;
	mov.b32 	%r840, 1;
	mov.b32 	%r865, 0;
	mov.b32 	%r867, -1;
	// begin inline asm
	{  .reg .s32 r0;  .reg .pred p;  shfl.sync.up.b32 r0|p, %r842, %r840, %r865, %r867;  @p add.s32 r0, r0, %r842;  mov.s32 %r838, r0;}
	// end inline asm
	mov.b32 	%r846, 2;
	// begin inline asm
	{  .reg .s32 r0;  .reg .pred p;  shfl.sync.up.b32 r0|p, %r838, %r846, %r865, %r867;  @p add.s32 r0, r0, %r838;  mov.s32 %r844, r0;}
	// end inline asm
	mov.b32 	%r852, 4;
	// begin inline asm
	{  .reg .s32 r0;  .reg .pred p;  shfl.sync.up.b32 r0|p, %r844, %r852, %r865, %r867;  @p add.s32 r0, r0, %r844;  mov.s32 %r850, r0;}
	// end inline asm
	mov.b32 	%r858, 8;
	// begin inline asm
	{  .reg .s32 r0;  .reg .pred p;  shfl.sync.up.b32 r0|p, %r850, %r858, %r865, %r867;  @p add.s32 r0, r0, %r850;  mov.s32 %r856, r0;}
	// end inline asm
	mov.b32 	%r864, 16;
	// begin inline asm
	{  .reg .s32 r0;  .reg .pred p;  shfl.sync.up.b32 r0|p, %r856, %r864, %r865, %r867;  @p add.s32 r0, r0, %r856;  mov.s32 %r862, r0;}
	// end inline asm
	sub.s32 	%r892, %r862, %r842;
	add.s32 	%r893, %r870, %r892;
	add.s32 	%r894, %r871, %r893;
	add.s32 	%r895, %r872, %r894;
	add.s32 	%r896, %r873, %r895;
	add.s32 	%r897, %r874, %r896;
	add.s32 	%r898, %r875, %r897;
	add.s32 	%r899, %r876, %r898;
	add.s32 	%r900, %r877, %r899;
	add.s32 	%r901, %r878, %r900;
	add.s32 	%r902, %r879, %r901;
	add.s32 	%r903, %r880, %r902;
	st.shared.u32 	[%r869+13328], %r892;
	st.shared.u32 	[%r869+13332], %r893;
	st.shared.u32 	[%r869+13336], %r894;
	st.shared.u32 	[%r869+13340], %r895;
	st.shared.u32 	[%r869+13344], %r896;
	st.shared.u32 	[%r869+13348], %r897;
	st.shared.u32 	[%r869+13352], %r898;
	st.shared.u32 	[%r869+13356], %r899;
	st.shared.u32 	[%r869+13360], %r900;
	st.shared.u32 	[%r869+13364], %r901;
	st.shared.u32 	[%r869+13368], %r902;
	st.shared.u32 	[%r869+13372], %r903;
$L__BB18_177:
	setp.gt.u32 	%p155, %r1, 255;
	bar.sync 	0;
	ld.shared.u32 	%r235, [%r234];
	@%p155 bra 	$L__BB18_179;
	ld.shared.u32 	%r907, [%r118];
	add.s32 	%r908, %r907, %r235;
	st.shared.u32 	[%r118], %r908;
	ld.shared.u32 	%r909, [%r118+1024];
	add.s32 	%r910, %r909, %r235;
	st.shared.u32 	[%r118+1024], %r910;
	ld.shared.u32 	%r911, [%r118+2048];
	add.s32 	%r912, %r911, %r235;
	st.shared.u32 	[%r118+2048], %r912;
	ld.shared.u32 	%r913, [%r118+3072];
	add.s32 	%r914, %r913, %r235;
	st.shared.u32 	[%r118+3072], %r914;
	ld.shared.u32 	%r915, [%r118+4096];
	add.s32 	%r916, %r915, %r235;
	st.shared.u32 	[%r118+4096], %r916;
	ld.shared.u32 	%r917, [%r118+5120];
	add.s32 	%r918, %r917, %r235;
	st.shared.u32 	[%r118+5120], %r918;
	ld.shared.u32 	%r919, [%r118+6144];
	add.s32 	%r920, %r919, %r235;
	st.shared.u32 	[%r118+6144], %r920;
	ld.shared.u32 	%r921, [%r118+7168];
	add.s32 	%r922, %r921, %r235;
	st.shared.u32 	[%r118+7168], %r922;
	ld.shared.u32 	%r923, [%r118+8192];
	add.s32 	%r924, %r923, %r235;
	st.shared.u32 	[%r118+8192], %r924;
	ld.shared.u32 	%r925, [%r118+9216];
	add.s32 	%r926, %r925, %r235;
	st.shared.u32 	[%r118+9216], %r926;
	ld.shared.u32 	%r927, [%r118+10240];
	add.s32 	%r928, %r927, %r235;
	st.shared.u32 	[%r118+10240], %r928;
	ld.shared.u32 	%r929, [%r118+11264];
	add.s32 	%r930, %r929, %r235;
	st.shared.u32 	[%r118+11264], %r930;
$L__BB18_179:
	ld.param.u32 	%r2287, [_ZN3cub18CUB_300001_SM_10006detail10radix_sort29DeviceRadixSortOnesweepKernelINS1_5radix10policy_hubIfiyE10Policy1000ELNS0_9SortOrderE0EfiyiiNS1_21identity_decomposer_tEEEvPT5_SB_PT3_PKSC_PT1_PKSG_PT2_PKSK_T4_iiT6__param_10];
	ld.param.u32 	%r2250, [_ZN3cub18CUB_300001_SM_10006detail10radix_sort29DeviceRadixSortOnesweepKernelINS1_5radix10policy_hubIfiyE10Policy1000ELNS0_9SortOrderE0EfiyiiNS1_21identity_decomposer_tEEEvPT5_SB_PT3_PKSC_PT1_PKSG_PT2_PKSK_T4_iiT6__param_9];
	shl.b32 	%r957, %r1, 5;
	and.b32  	%r958, %r957, 31744;
	add.s32 	%r236, %r524, %r958;
	bar.sync 	0;
	// begin inline asm
	mov.u32 %r931, %lanemask_le;
	// end inline asm
	setp.eq.s32 	%p156, %r2383, 2147483647;
	selp.b32 	%r960, -2147483648, %r2383, %p156;
	shr.u32 	%r961, %r960, %r2250;
	mov.b32 	%r962, -1;
	shl.b32 	%r963, %r962, %r2287;
	not.b32 	%r238, %r963;
	and.b32  	%r954, %r961, %r238;
	mov.b32 	%r934, 1;
	// begin inline asm
	{
    .reg .pred p;
    and.b32 %r932, %r954, %r934;    setp.ne.u32 p, %r932, 0;
    vote.ballot.sync.b32 %r932, p, 0xffffffff;
    @!p not.b32 %r932, %r932;
}

	// end inline asm
	mov.b32 	%r937, 2;
	// begin inline asm
	{
    .reg .pred p;
    and.b32 %r935, %r954, %r937;    setp.ne.u32 p, %r935, 0;
    vote.ballot.sync.b32 %r935, p, 0xffffffff;
    @!p not.b32 %r935, %r935;
}

	// end inline asm
	and.b32  	%r964, %r935, %r932;
	mov.b32 	%r940, 4;
	// begin inline asm
	{
    .reg .pred p;
    and.b32 %r938, %r954, %r940;    setp.ne.u32 p, %r938, 0;
    vote.ballot.sync.b32 %r938, p, 0xffffffff;
    @!p not.b32 %r938, %r938;
}

	// end inline asm
	and.b32  	%r965, %r938, %r964;
	mov.b32 	%r943, 8;
	// begin inline asm
	{
    .reg .pred p;
    and.b32 %r941, %r954, %r943;    setp.ne.u32 p, %r941, 0;
    vote.ballot.sync.b32 %r941, p, 0xffffffff;
    @!p not.b32 %r941, %r941;
}

	// end inline asm
	and.b32  	%r966, %r941, %r965;
	mov.b32 	%r946, 16;
	// begin inline asm
	{
    .reg .pred p;
    and.b32 %r944, %r954, %r946;    setp.ne.u32 p, %r944, 0;
    vote.ballot.sync.b32 %r944, p, 0xffffffff;
    @!p not.b32 %r944, %r944;
}

	// end inline asm
	and.b32  	%r967, %r944, %r966;
	mov.b32 	%r949, 32;
	// begin inline asm
	{
    .reg .pred p;
    and.b32 %r947, %r954, %r949;    setp.ne.u32 p, %r947, 0;
    vote.ballot.sync.b32 %r947, p, 0xffffffff;
    @!p not.b32 %r947, %r947;
}

	// end inline asm
	and.b32  	%r968, %r947, %r967;
	mov.b32 	%r952, 64;
	// begin inline asm
	{
    .reg .pred p;
    and.b32 %r950, %r954, %r952;    setp.ne.u32 p, %r950, 0;
    vote.ballot.sync.b32 %r950, p, 0xffffffff;
    @!p not.b32 %r950, %r950;
}

	// end inline asm
	and.b32  	%r969, %r950, %r968;
	mov.b32 	%r955, 128;
	// begin inline asm
	{
    .reg .pred p;
    and.b32 %r953, %r954, %r955;    setp.ne.u32 p, %r953, 0;
    vote.ballot.sync.b32 %r953, p, 0xffffffff;
    @!p not.b32 %r953, %r953;
}

	// end inline asm
	and.b32  	%r970, %r953, %r969;
	clz.b32 	%r971, %r970;
	sub.s32 	%r240, 31, %r971;
	and.b32  	%r972, %r931, %r970;
	popc.b32 	%r241, %r972;
	setp.ne.s32 	%p157, %r460, %r240;
	mov.b32 	%r2384, 0;
	@%p157 bra 	$L__BB18_181;
	shl.b32 	%r973, %r954, 2;
	add.s32 	%r974, %r236, %r973;
	atom.shared.add.u32 	%r2384, [%r974], %r241;
$L__BB18_181:
	ld.param.u32 	%r2251, [_ZN3cub18CUB_300001_SM_10006detail10radix_sort29DeviceRadixSortOnesweepKernelINS1_5radix10policy_hubIfiyE10Policy1000ELNS0_9SortOrderE0EfiyiiNS1_21identity_decomposer_tEEEvPT5_SB_PT3_PKSC_PT1_PKSG_PT2_PKSK_T4_iiT6__param_9];
	shfl.sync.idx.b32	%r1000|%p158, %r2384, %r240, 31, -1;
	add.s32 	%r244, %r241, %r1000;
	setp.eq.s32 	%p159, %r2382, 2147483647;
	selp.b32 	%r1001, -2147483648, %r2382, %p159;
	shr.u32 	%r1002, %r1001, %r2251;
	and.b32  	%r997, %r1002, %r238;
	mov.b32 	%r977, 1;
	// begin inline asm
	{
    .reg .pred p;
    and.b32 %r975, %r997, %r977;    setp.ne.u32 p, %r975, 0;
    vote.ballot.sync.b32 %r975, p, 0xffffffff;
    @!p not.b32 %r975, %r975;
}

	// end inline asm
	mov.b32 	%r980, 2;
	// begin inline asm
	{
    .reg .pred p;
    and.b32 %r978, %r997, %r980;    setp.ne.u32 p, %r978, 0;
    vote.ballot.sync.b32 %r978, p, 0xffffffff;
    @!p not.b32 %r978, %r978;
}

	// end inline asm
	and.b32  	%r1003, %r978, %r975;
	mov.b32 	%r983, 4;
	// begin inline asm
	{
    .reg .pred p;
    and.b32 %r981, %r997, %r983;    setp.ne.u32 p, %r981, 0;
    vote.ballot.sync.b32 %r981, p, 0xffffffff;
    @!p not.b32 %r981, %r981;
}

	// end inline asm
	and.b32  	%r1004, %r981, %r1003;
	mov.b32 	%r986, 8;
	// begin inline asm
	{
    .reg .pred p;
    and.b32 %r984, %r997, %r986;    setp.ne.u32 p, %r984, 0;
    vote.ballot.sync.b32 %r984, p, 0xffffffff;
    @!p not.b32 %r984, %r984;
}

	// end inline asm
	and.b32  	%r1005, %r984, %r1004;
	mov.b32 	%r989, 16;
	// begin inline asm
	{
    .reg .pred p;
    and.b32 %r987, %r997, %r989;    setp.ne.u32 p, %r987, 0;
    vote.ballot.sync.b32 %r987, p, 0xffffffff;
    @!p not.b32 %r987, %r987;
}

	// end inline asm
	and.b32  	%r1006, %r987, %r1005;
	mov.b32 	%r992, 32;
	// begin inline asm
	{
    .reg .pred p;
    and.b32 %r990, %r997, %r992;    setp.ne.u32 p, %r990, 0;
    vote.ballot.sync.b32 %r990, p, 0xffffffff;
    @!p not.b32 %r990, %r990;
}

	// end inline asm
	and.b32  	%r1007, %r990, %r1006;
	mov.b32 	%r995, 64;
	// begin inline asm
	{
    .reg .pred p;
    and.b32 %r993, %r997, %r995;    setp.ne.u32 p, %r993, 0;
    vote.ballot.sync.b32 %r993, p, 0xffffffff;
    @!p not.b32 %r993, %r993;
}

	// end inline asm
	and.b32  	%r1008, %r993, %r1007;
	mov.b32 	%r998, 128;
	// begin inline asm
	{
    .reg .pred p;
    and.b32 %r996, %r997, %r998;    setp.ne.u32 p, %r996, 0;
    vote.ballot.sync.b32 %r996, p, 0xffffffff;
    @!p not.b32 %r996, %r996;
}

	// end inline asm
	and.b32  	%r1009, %r996, %r1008;
	clz.b32 	%r1010, %r1009;
	sub.s32 	%r246, 31, %r1010;
	and.b32  	%r1011, %r931, %r1009;
	popc.b32 	%r247, %r1011;
	setp.ne.s32 	%p160, %r460, %r246;
	mov.b32 	%r2385, 0;
	@%p160 bra 	$L__BB18_183;
	shl.b32 	%r1012, %r997, 2;
	add.s32 	%r1013, %r236, %r1012;
	atom.shared.add.u32 	%r2385, [%r1013], %r247;
$L__BB18_183:
	ld.param.u32 	%r2252, [_ZN3cub18CUB_300001_SM_10006detail10radix_sort29DeviceRadixSortOnesweepKernelINS1_5radix10policy_hubIfiyE10Policy1000ELNS0_9SortOrderE0EfiyiiNS1_21identity_decomposer_tEEEvPT5_SB_PT3_PKSC_PT1_PKSG_PT2_PKSK_T4_iiT6__param_9];
	shfl.sync.idx.b32	%r1039|%p161, %r2385, %r246, 31, -1;
	add.s32 	%r250, %r247, %r1039;
	setp.eq.s32 	%p162, %r2381, 2147483647;
	selp.b32 	%r1040, -2147483648, %r2381, %p162;
	shr.u32 	%r1041, %r1040, %r2252;
	and.b32  	%r1036, %r1041, %r238;
	mov.b32 	%r1016, 1;
	// begin inline asm
	{
    .reg .pred p;
    and.b32 %r1014, %r1036, %r1016;    setp.ne.u32 p, %r1014, 0;
    vote.ballot.sync.b32 %r1014, p, 0xffffffff;
    @!p not.b32 %r1014, %r1014;
}

	// end inline asm
	mov.b32 	%r1019, 2;
	// begin inline asm
	{
    .reg .pred p;
    and.b32 %r1017, %r1036, %r1019;    setp.ne.u32 p, %r1017, 0;
    vote.ballot.sync.b32 %r1017, p, 0xffffffff;
    @!p not.b32 %r1017, %r1017;
}

	// end inline asm
	and.b32  	%r1042, %r1017, %r1014;
	mov.b32 	%r1022, 4;
	// begin inline asm
	{
    .reg .pred p;
    and.b32 %r1020, %r1036, %r1022;    setp.ne.u32 p, %r1020, 0;
    vote.ballot.sync.b32 %r1020, p, 0xffffffff;
    @!p not.b32 %r1020, %r1020;
}

	// end inline asm
	and.b32  	%r1043, %r1020, %r1042;
	mov.b32 	%r1025, 8;
	// begin inline asm
	{
    .reg .pred p;
    and.b32 %r1023, %r1036, %r1025;    setp.ne.u32 p, %r1023, 0;
    vote.ballot.sync.b32 %r1023, p, 0xffffffff;
    @!p not.b32 %r1023, %r1023;
}

	// end inline asm
	and.b32  	%r1044, %r1023, %r1043;
	mov.b32 	%r1028, 16;
	// begin inline asm
	{
    .reg .pred p;
    and.b32 %r1026, %r1036, %r1028;    setp.ne.u32 p, %r1026, 0;
    vote.ballot.sync.b32 %r1026, p, 0xffffffff;
    @!p not.b32 %r1026, %r1026;
}

	// end inline asm
	and.b32  	%r1045, %r1026, %r1044;
	mov.b32 	%r1031, 32;
	// begin inline asm
	{
    .reg .pred p;
    and.b32 %r1029, %r1036, %r1031;    setp.ne.u32 p, %r1029, 0;
    vote.ballot.sync.b32 %r1029, p, 0xffffffff;
    @!p not.b32 %r1029, %r1029;
}

	// end inline asm
	and.b32  	%r1046, %r1029, %r1045;
	mov.b32 	%r1034, 64;
	// begin inline asm
	{
    .reg .pred p;
    and.b32 %r1032, %r1036, %r1034;    setp.ne.u32 p, %r1032, 0;
    vote.ballot.sync.b32 %r1032, p, 0xffffffff;
    @!p not.b32 %r1032, %r1032;
}

	// end inline asm
	and.b32  	%r1047, %r1032, %r1046;
	mov.b32 	%r1037, 128;
	// begin inline asm
	{
    .reg .pred p;
    and.b32 %r1035, %r1036, %r1037;    setp.ne.u32 p, %r1035, 0;
    vote.ballot.sync.b32 %r1035, p, 0xffffffff;
    @!p not.b32 %r1035, %r1035;
}

	// end inline asm
	and.b32  	%r1048, %r1035, %r1047;
	clz.b32 	%r1049, %r1048;
	sub.s32 	%r252, 31, %r1049;
	and.b32  	%r1050, %r931, %r1048;
	popc.b32 	%r253, %r1050;
	setp.ne.s32 	%p163, %r460, %r252;
	mov.b32 	%r2386, 0;
	@%p163 bra 	$L__BB18_185;
	shl.b32 	%r1051, %r1036, 2;
	add.s32 	%r1052, %r236, %r1051;
	atom.shared.add.u32 	%r2386, [%r1052], %r253;
$L__BB18_185:
	ld.param.u32 	%r2253, [_ZN3cub18CUB_300001_SM_10006detail10radix_sort29DeviceRadixSortOnesweepKernelINS1_5radix10policy_hubIfiyE10Policy1000ELNS0_9SortOrderE0EfiyiiNS1_21identity_decomposer_tEEEvPT5_SB_PT3_PKSC_PT1_PKSG_PT2_PKSK_T4_iiT6__param_9];
	shfl.sync.idx.b32	%r1078|%p164, %r2386, %r252, 31, -1;
	add.s32 	%r256, %r253, %r1078;
	setp.eq.s32 	%p165, %r2380, 2147483647;
	selp.b32 	%r1079, -2147483648, %r2380, %p165;
	shr.u32 	%r1080, %r1079, %r2253;
	and.b32  	%r1075, %r1080, %r238;
	mov.b32 	%r1055, 1;
	// begin inline asm
	{
    .reg .pred p;
    and.b32 %r1053, %r1075, %r1055;    setp.ne.u32 p, %r1053, 0;
    vote.ballot.sync.b32 %r1053, p, 0xffffffff;
    @!p not.b32 %r1053, %r1053;
}

	// end inline asm
	mov.b32 	%r1058, 2;
	// begin inline asm
	{
    .reg .pred p;
    and.b32 %r1056, %r1075, %r1058;    setp.ne.u32 p, %r1056, 0;
    vote.ballot.sync.b32 %r1056, p, 0xffffffff;
    @!p not.b32 %r1056, %r1056;
}

	// end inline asm
	and.b32  	%r1081, %r1056, %r1053;
	mov.b32 	%r1061, 4;
	// begin inline asm
	{
    .reg .pred p;
    and.b32 %r1059, %r1075, %r1061;    setp.ne.u32 p, %r1059, 0;
    vote.ballot.sync.b32 %r1059, p, 0xffffffff;
    @!p not.b32 %r1059, %r1059;
}

	// end inline asm
	and.b32  	%r1082, %r1059, %r1081;
	mov.b32 	%r1064, 8;
	// begin inline asm
	{
    .reg .pred p;
    and.b32 %r1062, %r1075, %r1064;    setp.ne.u32 p, %r1062, 0;
    vote.ballot.sync.b32 %r1062, p, 0xffffffff;
    @!p not.b32 %r1062, %r1062;
}

	// end inline asm
	and.b32  	%r1083, %r1062, %r1082;
	mov.b32 	%r1067, 16;
	// begin inline asm
	{
    .reg .pred p;
    and.b32 %r1065, %r1075, %r1067;    setp.ne.u32 p, %r1065, 0;
    vote.ballot.sync.b32 %r1065, p, 0xffffffff;
    @!p not.b32 %r1065, %r1065;
}

	// end inline asm
	and.b32  	%r1084, %r1065, %r1083;
	mov.b32 	%r1070, 32;
	// begin inline asm
	{
    .reg .pred p;
    and.b32 %r1068, %r1075, %r1070;    setp.ne.u32 p, %r1068, 0;
    vote.ballot.sync.b32 %r1068, p, 0xffffffff;
    @!p not.b32 %r1068, %r1068;
}

	// end inline asm
	and.b32  	%r1085, %r1068, %r1084;
	mov.b32 	%r1073, 64;
	// begin inline asm
	{
    .reg .pred p;
    and.b32 %r1071, %r1075, %r1073;    setp.ne.u32 p, %r1071, 0;
    vote.ballot.sync.b32 %r1071, p, 0xffffffff;
    @!p not.b32 %r1071, %r1071;
}

	// end inline asm
	and.b32  	%r1086, %r1071, %r1085;
	mov.b32 	%r1076, 128;
	// begin inline asm
	{
    .reg .pred p;
    and.b32 %r1074, %r1075, %r1076;    setp.ne.u32 p, %r1074, 0;
    vote.ballot.sync.b32 %r1074, p, 0xffffffff;
    @!p not.b32 %r1074, %r1074;
}

	// end inline asm
	and.b32  	%r1087, %r1074, %r1086;
	clz.b32 	%r1088, %r1087;
	sub.s32 	%r258, 31, %r1088;
	and.b32  	%r1089, %r931, %r1087;
	popc.b32 	%r259, %r1089;
	setp.ne.s32 	%p166, %r460, %r258;
	mov.b32 	%r2387, 0;
	@%p166 bra 	$L__BB18_187;
	shl.b32 	%r1090, %r1075, 2;
	add.s32 	%r1091, %r236, %r1090;
	atom.shared.add.u32 	%r2387, [%r1091], %r259;
$L__BB18_187:
	ld.param.u32 	%r2254, [_ZN3cub18CUB_300001_SM_10006detail10radix_sort29DeviceRadixSortOnesweepKernelINS1_5radix10policy_hubIfiyE10Policy1000ELNS0_9SortOrderE0EfiyiiNS1_21identity_decomposer_tEEEvPT5_SB_PT3_PKSC_PT1_PKSG_PT2_PKSK_T4_iiT6__param_9];
	shfl.sync.idx.b32	%r1117|%p167, %r2387, %r258, 31, -1;
	add.s32 	%r262, %r259, %r1117;
	setp.eq.s32 	%p168, %r2379, 2147483647;
	selp.b32 	%r1118, -2147483648, %r2379, %p168;
	shr.u32 	%r1119, %r1118, %r2254;
	and.b32  	%r1114, %r1119, %r238;
	mov.b32 	%r1094, 1;
	// begin inline asm
	{
    .reg .pred p;
    and.b32 %r1092, %r1114, %r1094;    setp.ne.u32 p, %r1092, 0;
    vote.ballot.sync.b32 %r1092, p, 0xffffffff;
    @!p not.b32 %r1092, %r1092;
}

	// end inline asm
	mov.b32 	%r1097, 2;
	// begin inline asm
	{
    .reg .pred p;
    and.b32 %r1095, %r1114, %r1097;    setp.ne.u32 p, %r1095, 0;
    vote.ballot.sync.b32 %r1095, p, 0xffffffff;
    @!p not.b32 %r1095, %r1095;
}

	// end inline asm
	and.b32  	%r1120, %r1095, %r1092;
	mov.b32 	%r1100, 4;
	// begin inline asm
	{
    .reg .pred p;
    and.b32 %r1098, %r1114, %r1100;    setp.ne.u32 p, %r1098, 0;
    vote.ballot.sync.b32 %r1098, p, 0xffffffff;
    @!p not.b32 %r1098, %r1098;
}

	// end inline asm
	and.b32  	%r1121, %r1098, %r1120;
	mov.b32 	%r1103, 8;
	// begin inline asm
	{
    .reg .pred p;
    and.b32 %r1101, %r1114, %r1103;    setp.ne.u32 p, %r1101, 0;
    vote.ballot.sync.b32 %r1101, p, 0xffffffff;
    @!p not.b32 %r1101, %r1101;
}

	// end inline asm
	and.b32  	%r1122, %r1101, %r1121;
	mov.b32 	%r1106, 16;
	// begin inline asm
	{
    .reg .pred p;
    and.b32 %r1104, %r1114, %r1106;    setp.ne.u32 p, %r1104, 0;
    vote.ballot.sync.b32 %r1104, p, 0xffffffff;
    @!p not.b32 %r1104, %r1104;
}

	// end inline asm
	and.b32  	%r1123, %r1104, %r1122;
	mov.b32 	%r1109, 32;
	// begin inline asm
	{
    .reg .pred p;
    and.b32 %r1107, %r1114, %r1109;    setp.ne.u32 p, %r1107, 0;
    vote.ballot.sync.b32 %r1107, p, 0xffffffff;
    @!p not.b32 %r1107, %r1107;
}

	// end inline asm
	and.b32  	%r1124, %r1107, %r1123;
	mov.b32 	%r1112, 64;
	// begin inline asm
	{
    .reg .pred p;
    and.b32 %r1110, %r1114, %r1112;    setp.ne.u32 p, %r1110, 0;
    vote.ballot.sync.b32 %r1110, p, 0xffffffff;
    @!p not.b32 %r1110, %r1110;
}

	// end inline asm
	and.b32  	%r1125, %r1110, %r1124;
	mov.b32 	%r1115, 128;
	// begin inline asm
	{
    .reg .pred p;
    and.b32 %r1113, %r1114, %r1115;    setp.ne.u32 p, %r1113, 0;
    vote.ballot.sync.b32 %r1113, p, 0xffffffff;
    @!p not.b32 %r1113, %r1113;
}

	// end inline asm
	and.b32  	%r1126, %r1113, %r1125;
	clz.b32 	%r1127, %r1126;
	sub.s32 	%r264, 31, %r1127;
	and.b32  	%r1128, %r931, %r1126;
	popc.b32 	%r265, %r1128;
	setp.ne.s32 	%p169, %r460, %r264;
	mov.b32 	%r2388, 0;
	@%p169 bra 	$L__BB18_189;
	shl.b32 	%r1129, %r1114, 2;
	add.s32 	%r1130, %r236, %r1129;
	atom.shared.add.u32 	%r2388, [%r1130], %r265;
$L__BB18_189:
	ld.param.u32 	%r2255, [_ZN3cub18CUB_300001_SM_10006detail10radix_sort29DeviceRadixSortOnesweepKernelINS1_5radix10policy_hubIfiyE10Policy1000ELNS0_9SortOrderE0EfiyiiNS1_21identity_decomposer_tEEEvPT5_SB_PT3_PKSC_PT1_PKSG_PT2_PKSK_T4_iiT6__param_9];
	shfl.sync.idx.b32	%r1156|%p170, %r2388, %r264, 31, -1;
	add.s32 	%r268, %r265, %r1156;
	setp.eq.s32 	%p171, %r2378, 2147483647;
	selp.b32 	%r1157, -2147483648, %r2378, %p171;
	shr.u32 	%r1158, %r1157, %r2255;
	and.b32  	%r1153, %r1158, %r238;
	mov.b32 	%r1133, 1;
	// begin inline asm
	{
    .reg .pred p;
    and.b32 %r1131, %r1153, %r1133;    setp.ne.u32 p, %r1131, 0;
    vote.ballot.sync.b32 %r1131, p, 0xffffffff;
    @!p not.b32 %r1131, %r1131;
}

	// end inline asm
	mov.b32 	%r1136, 2;
	// begin inline asm
	{
    .reg .pred p;
    and.b32 %r1134, %r1153, %r1136;    setp.ne.u32 p, %r1134, 0;
    vote.ballot.sync.b32 %r1134, p, 0xffffffff;
    @!p not.b32 %r1134, %r1134;
}

	// end inline asm
	and.b32  	%r1159, %r1134, %r1131;
	mov.b32 	%r1139, 4;
	// begin inline asm
	{
    .reg .pred p;
    and.b32 %r1137, %r1153, %r1139;    setp.ne.u32 p, %r1137, 0;
    vote.ballot.sync.b32 %r1137, p, 0xffffffff;
    @!p not.b32 %r1137, %r1137;
}

	// end inline asm
	and.b32  	%r1160, %r1137, %r1159;
	mov.b32 	%r1142, 8;
	// begin inline asm
	{
    .reg .pred p;
    and.b32 %r1140, %r1153, %r1142;    setp.ne.u32 p, %r1140, 0;
    vote.ballot.sync.b32 %r1140, p, 0xffffffff;
    @!p not.b32 %r1140, %r1140;
}

	// end inline asm
	and.b32  	%r1161, %r1140, %r1160;
	mov.b32 	%r1145, 16;
	// begin inline asm
	{
    .reg .pred p;
    and.b32 %r1143, %r1153, %r1145;    setp.ne.u32 p, %r1143, 0;
    vote.ballot.sync.b32 %r1143, p, 0xffffffff;
    @!p not.b32 %r1143, %r1143;
}

	// end inline asm
	and.b32  	%r1162, %r1143, %r1161;
	mov.b32 	%r1148, 32;
	// begin inline asm
	{
    .reg .pred p;
    and.b32 %r1146, %r1153, %r1148;    setp.ne.u32 p, %r1146, 0;
    vote.ballot.sync.b32 %r1146, p, 0xffffffff;
    @!p not.b32 %r1146, %r1146;
}

	// end inline asm
	and.b32  	%r1163, %r1146, %r1162;
	mov.b32 	%r1151, 64;
	// begin inline asm
	{
    .reg .pred p;
    and.b32 %r1149, %r1153, %r1151;    setp.ne.u32 p, %r1149, 0;
    vote.ballot.sync.b32 %r1149, p, 0xffffffff;
    @!p not.b32 %r1149, %r1149;
}

	// end inline asm
	and.b32  	%r1164, %r1149, %r1163;
	mov.b32 	%r1154, 128;
	// begin inline asm
	{
    .reg .pred p;
    and.b32 %r1152, %r1153, %r1154;    setp.ne.u32 p, %r1152, 0;
    vote.ballot.sync.b32 %r1152, p, 0xffffffff;
    @!p not.b32 %r1152, %r1152;
}

	// end inline asm
	and.b32  	%r1165, %r1152, %r1164;
	clz.b32 	%r1166, %r1165;
	sub.s32 	%r270, 31, %r1166;
	and.b32  	%r1167, %r931, %r1165;
	popc.b32 	%r271, %r1167;
	setp.ne.s32 	%p172, %r460, %r270;
	mov.b32 	%r2389, 0;
	@%p172 bra 	$L__BB18_191;
	shl.b32 	%r1168, %r1153, 2;
	add.s32 	%r1169, %r236, %r1168;
	atom.shared.add.u32 	%r2389, [%r1169], %r271;
$L__BB18_191:
	ld.param.u32 	%r2256, [_ZN3cub18CUB_300001_SM_10006detail10radix_sort29DeviceRadixSortOnesweepKernelINS1_5radix10policy_hubIfiyE10Policy1000ELNS0_9SortOrderE0EfiyiiNS1_21identity_decomposer_tEEEvPT5_SB_PT3_PKSC_PT1_PKSG_PT2_PKSK_T4_iiT6__param_9];
	shfl.sync.idx.b32	%r1195|%p173, %r2389, %r270, 31, -1;
	add.s32 	%r274, %r271, %r1195;
	setp.eq.s32 	%p174, %r2377, 2147483647;
	selp.b32 	%r1196, -2147483648, %r2377, %p174;
	shr.u32 	%r1197, %r1196, %r2256;
	and.b32  	%r1192, %r1197, %r238;
	mov.b32 	%r1172, 1;
	// begin inline asm
	{
    .reg .pred p;
    and.b32 %r1170, %r1192, %r1172;    setp.ne.u32 p, %r1170, 0;
    vote.ballot.sync.b32 %r1170, p, 0xffffffff;
    @!p not.b32 %r1170, %r1170;
}

	// end inline asm
	mov.b32 	%r1175, 2;
	// begin inline asm
	{
    .reg .pred p;
    and.b32 %r1173, %r1192, %r1175;    setp.ne.u32 p, %r1173, 0;
    vote.ballot.sync.b32 %r1173, p, 0xffffffff;
    @!p not.b32 %r1173, %r1173;
}

	// end inline asm
	and.b32  	%r1198, %r1173, %r1170;
	mov.b32 	%r1178, 4;
	// begin inline asm
	{
    .reg .pred p;
    and.b32 %r1176, %r1192, %r1178;    setp.ne.u32 p, %r1176, 0;
    vote.ballot.sync.b32 %r1176, p, 0xffffffff;
    @!p not.b32 %r1176, %r1176;
}

	// end inline asm
	and.b32  	%r1199, %r1176, %r1198;
	mov.b32 	%r1181, 8;
	// begin inline asm
	{
    .reg .pred p;
    and.b32 %r1179, %r1192, %r1181;    setp.ne.u32 p, %r1179, 0;
    vote.ballot.sync.b32 %r1179, p, 0xffffffff;
    @!p not.b32 %r1179, %r1179;
}

	// end inline asm
	and.b32  	%r1200, %r1179, %r1199;
	mov.b32 	%r1184, 16;
	// begin inline asm
	{
    .reg .pred p;
    and.b32 %r1182, %r1192, %r1184;    setp.ne.u32 p, %r1182, 0;
    vote.ballot.sync.b32 %r1182, p, 0xffffffff;
    @!p not.b32 %r1182, %r1182;
}

	// end inline asm
	and.b32  	%r1201, %r1182, %r1200;
	mov.b32 	%r1187, 32;
	// begin inline asm
	{
    .reg .pred p;
    and.b32 %r1185, %r1192, %r1187;    setp.ne.u32 p, %r1185, 0;
    vote.ballot.sync.b32 %r1185, p, 0xffffffff;
    @!p not.b32 %r1185, %r1185;
}

	// end inline asm
	and.b32  	%r1202, %r1185, %r1201;
	mov.b32 	%r1190, 64;
	// begin inline asm
	{
    .reg .pred p;
    and.b32 %r1188, %r1192, %r1190;    setp.ne.u32 p, %r1188, 0;
    vote.ballot.sync.b32 %r1188, p, 0xffffffff;
    @!p not.b32 %r1188, %r1188;
}

	// end inline asm
	and.b32  	%r1203, %r1188, %r1202;
	mov.b32 	%r1193, 128;
	// begin inline asm
	{
    .reg .pred p;
    and.b32 %r1191, %r1192, %r1193;    setp.ne.u32 p, %r1191, 0;
    vote.ballot.sync.b32 %r1191, p, 0xffffffff;
    @!p not.b32 %r1191, %r1191;
}

	// end inline asm
	and.b32  	%r1204, %r1191, %r1203;
	clz.b32 	%r1205, %r1204;
	sub.s32 	%r276, 31, %r1205;
	and.b32  	%r1206, %r931, %r1204;
	popc.b32 	%r277, %r1206;
	setp.ne.s32 	%p175, %r460, %r276;
	mov.b32 	%r2390, 0;
	@%p175 bra 	$L__BB18_193;
	shl.b32 	%r1207, %r1192, 2;
	add.s32 	%r1208, %r236, %r1207;
	atom.shared.add.u32 	%r2390, [%r1208], %r277;
$L__BB18_193:
	ld.param.u32 	%r2257, [_ZN3cub18CUB_300001_SM_10006detail10radix_sort29DeviceRadixSortOnesweepKernelINS1_5radix10policy_hubIfiyE10Policy1000ELNS0_9SortOrderE0EfiyiiNS1_21identity_decomposer_tEEEvPT5_SB_PT3_PKSC_PT1_PKSG_PT2_PKSK_T4_iiT6__param_9];
	shfl.sync.idx.b32	%r1234|%p176, %r2390, %r276, 31, -1;
	add.s32 	%r280, %r277, %r1234;
	setp.eq.s32 	%p177, %r2376, 2147483647;
	selp.b32 	%r1235, -2147483648, %r2376, %p177;
	shr.u32 	%r1236, %r1235, %r2257;
	and.b32  	%r1231, %r1236, %r238;
	mov.b32 	%r1211, 1;
	// begin inline asm
	{
    .reg .pred p;
    and.b32 %r1209, %r1231, %r1211;    setp.ne.u32 p, %r1209, 0;
    vote.ballot.sync.b32 %r1209, p, 0xffffffff;
    @!p not.b32 %r1209, %r1209;
}

	// end inline asm
	mov.b32 	%r1214, 2;
	// begin inline asm
	{
    .reg .pred p;
    and.b32 %r1212, %r1231, %r1214;    setp.ne.u32 p, %r1212, 0;
    vote.ballot.sync.b32 %r1212, p, 0xffffffff;
    @!p not.b32 %r1212, %r1212;
}

	// end inline asm
	and.b32  	%r1237, %r1212, %r1209;
	mov.b32 	%r1217, 4;
	// begin inline asm
	{
    .reg .pred p;
    and.b32 %r1215, %r1231, %r1217;    setp.ne.u32 p, %r1215, 0;
    vote.ballot.sync.b32 %r1215, p, 0xffffffff;
    @!p not.b32 %r1215, %r1215;
}

	// end inline asm
	and.b32  	%r1238, %r1215, %r1237;
	mov.b32 	%r1220, 8;
	// begin inline asm
	{
    .reg .pred p;
    and.b32 %r1218, %r1231, %r1220;    setp.ne.u32 p, %r1218, 0;
    vote.ballot.sync.b32 %r1218, p, 0xffffffff;
    @!p not.b32 %r1218, %r1218;
}

	// end inline asm
	and.b32  	%r1239, %r1218, %r1238;
	mov.b32 	%r1223, 16;
	// begin inline asm
	{
    .reg .pred p;
    and.b32 %r1221, %r1231, %r1223;    setp.ne.u32 p, %r1221, 0;
    vote.ballot.sync.b32 %r1221, p, 0xffffffff;
    @!p not.b32 %r1221, %r1221;
}

	// end inline asm
	and.b32  	%r1240, %r1221, %r1239;
	mov.b32 	%r1226, 32;
	// begin inline asm
	{
    .reg .pred p;
    and.b32 %r1224, %r1231, %r1226;    setp.ne.u32 p, %r1224, 0;
    vote.ballot.sync.b32 %r1224, p, 0xffffffff;
    @!p not.b32 %r1224, %r1224;
}

	// end inline asm
	and.b32  	%r1241, %r1224, %r1240;
	mov.b32 	%r1229, 64;
	// begin inline asm
	{
    .reg .pred p;
    and.b32 %r1227, %r1231, %r1229;    setp.ne.u32 p, %r1227, 0;
    vote.ballot.sync.b32 %r1227, p, 0xffffffff;
    @!p not.b32 %r1227, %r1227;
}

	// end inline asm
	and.b32  	%r1242, %r1227, %r1241;
	mov.b32 	%r1232, 128;
	// begin inline asm
	{
    .reg .pred p;
    and.b32 %r1230, %r1231, %r1232;    setp.ne.u32 p, %r1230, 0;
    vote.ballot.sync.b32 %r1230, p, 0xffffffff;
    @!p not.b32 %r1230, %r1230;
}

	// end inline asm
	and.b32  	%r1243, %r1230, %r1242;
	clz.b32 	%r1244, %r1243;
	sub.s32 	%r282, 31, %r1244;
	and.b32  	%r1245, %r931, %r1243;
	popc.b32 	%r283, %r1245;
	setp.ne.s32 	%p178, %r460, %r282;
	mov.b32 	%r2391, 0;
	@%p178 bra 	$L__BB18_195;
	shl.b32 	%r1246, %r1231, 2;
	add.s32 	%r1247, %r236, %r1246;
	atom.shared.add.u32 	%r2391, [%r1247], %r283;
$L__BB18_195:
	ld.param.u32 	%r2258, [_ZN3cub18CUB_300001_SM_10006detail10radix_sort29DeviceRadixSortOnesweepKernelINS1_5radix10policy_hubIfiyE10Policy1000ELNS0_9SortOrderE0EfiyiiNS1_21identity_decomposer_tEEEvPT5_SB_PT3_PKSC_PT1_PKSG_PT2_PKSK_T4_iiT6__param_9];
	shfl.sync.idx.b32	%r1273|%p179, %r2391, %r282, 31, -1;
	add.s32 	%r286, %r283, %r1273;
	setp.eq.s32 	%p180, %r2375, 2147483647;
	selp.b32 	%r1274, -2147483648, %r2375, %p180;
	shr.u32 	%r1275, %r1274, %r2258;
	and.b32  	%r1270, %r1275, %r238;
	mov.b32 	%r1250, 1;
	// begin inline asm
	{
    .reg .pred p;
    and.b32 %r1248, %r1270, %r1250;    setp.ne.u32 p, %r1248, 0;
    vote.ballot.sync.b32 %r1248, p, 0xffffffff;
    @!p not.b32 %r1248, %r1248;
}

	// end inline asm
	mov.b32 	%r1253, 2;
	// begin inline asm
	{
    .reg .pred p;
    and.b32 %r1251, %r1270, %r1253;    setp.ne.u32 p, %r1251, 0;
    vote.ballot.sync.b32 %r1251, p, 0xffffffff;
    @!p not.b32 %r1251, %r1251;
}

	// end inline asm
	and.b32  	%r1276, %r1251, %r1248;
	mov.b32 	%r1256, 4;
	// begin inline asm
	{
    .reg .pred p;
    and.b32 %r1254, %r1270, %r1256;    setp.ne.u32 p, %r1254, 0;
    vote.ballot.sync.b32 %r1254, p, 0xffffffff;
    @!p not.b32 %r1254, %r1254;
}

	// end inline asm
	and.b32  	%r1277, %r1254, %r1276;
	mov.b32 	%r1259, 8;
	// begin inline asm
	{
    .reg .pred p;
    and.b32 %r1257, %r1270, %r1259;    setp.ne.u32 p, %r1257, 0;
    vote.ballot.sync.b32 %r1257, p, 0xffffffff;
    @!p not.b32 %r1257, %r1257;
}

	// end inline asm
	and.b32  	%r1278, %r1257, %r1277;
	mov.b32 	%r1262, 16;
	// begin inline asm
	{
    .reg .pred p;
    and.b32 %r1260, %r1270, %r1262;    setp.ne.u32 p, %r1260, 0;
    vote.ballot.sync.b32 %r1260, p, 0xffffffff;
    @!p not.b32 %r1260, %r1260;
}

	// end inline asm
	and.b32  	%r1279, %r1260, %r1278;
	mov.b32 	%r1265, 32;
	// begin inline asm
	{
    .reg .pred p;
    and.b32 %r1263, %r1270, %r1265;    setp.ne.u32 p, %r1263, 0;
    vote.ballot.sync.b32 %r1263, p, 0xffffffff;
    @!p not.b32 %r1263, %r1263;
}

	// end inline asm
	and.b32  	%r1280, %r1263, %r1279;
	mov.b32 	%r1268, 64;
	// begin inline asm
	{
    .reg .pred p;
    and.b32 %r1266, %r1270, %r1268;    setp.ne.u32 p, %r1266, 0;
    vote.ballot.sync.b32 %r1266, p, 0xffffffff;
    @!p not.b32 %r1266, %r1266;
}

	// end inline asm
	and.b32  	%r1281, %r1266, %r1280;
	mov.b32 	%r1271, 128;
	// begin inline asm
	{
    .reg .pred p;
    and.b32 %r1269, %r1270, %r1271;    setp.ne.u32 p, %r1269, 0;
    vote.ballot.sync.b32 %r1269, p, 0xffffffff;
    @!p not.b32 %r1269, %r1269;
}

	// end inline asm
	and.b32  	%r1282, %r1269, %r1281;
	clz.b32 	%r1283, %r1282;
	sub.s32 	%r288, 31, %r1283;
	and.b32  	%r1284, %r931, %r1282;
	popc.b32 	%r289, %r1284;
	setp.ne.s32 	%p181, %r460, %r288;
	mov.b32 	%r2392, 0;
	@%p181 bra 	$L__BB18_197;
	shl.b32 	%r1285, %r1270, 2;
	add.s32 	%r1286, %r236, %r1285;
	atom.shared.add.u32 	%r2392, [%r1286], %r289;
$L__BB18_197:
	ld.param.u32 	%r2259, [_ZN3cub18CUB_300001_SM_10006detail10radix_sort29DeviceRadixSortOnesweepKernelINS1_5radix10policy_hubIfiyE10Policy1000ELNS0_9SortOrderE0EfiyiiNS1_21identity_decomposer_tEEEvPT5_SB_PT3_PKSC_PT1_PKSG_PT2_PKSK_T4_iiT6__param_9];
	shfl.sync.idx.b32	%r1312|%p182, %r2392, %r288, 31, -1;
	add.s32 	%r292, %r289, %r1312;
	setp.eq.s32 	%p183, %r2374, 2147483647;
	selp.b32 	%r1313, -2147483648, %r2374, %p183;
	shr.u32 	%r1314, %r1313, %r2259;
	and.b32  	%r1309, %r1314, %r238;
	mov.b32 	%r1289, 1;
	// begin inline asm
	{
    .reg .pred p;
    and.b32 %r1287, %r1309, %r1289;    setp.ne.u32 p, %r1287, 0;
    vote.ballot.sync.b32 %r1287, p, 0xffffffff;
    @!p not.b32 %r1287, %r1287;
}

	// end inline asm
	mov.b32 	%r1292, 2;
	// begin inline asm
	{
    .reg .pred p;
    and.b32 %r1290, %r1309, %r1292;    setp.ne.u32 p, %r1290, 0;
    vote.ballot.sync.b32 %r1290, p, 0xffffffff;
    @!p not.b32 %r1290, %r1290;
}

	// end inline asm
	and.b32  	%r1315, %r1290, %r1287;
	mov.b32 	%r1295, 4;
	// begin inline asm
	{
    .reg .pred p;
    and.b32 %r1293, %r1309, %r1295;    setp.ne.u32 p, %r1293, 0;
    vote.ballot.sync.b32 %r1293, p, 0xffffffff;
    @!p not.b32 %r1293, %r1293;
}

	// end inline asm
	and.b32  	%r1316, %r1293, %r1315;
	mov.b32 	%r1298, 8;
	// begin inline asm
	{
    .reg .pred p;
    and.b32 %r1296, %r1309, %r1298;    setp.ne.u32 p, %r1296, 0;
    vote.ballot.sync.b32 %r1296, p, 0xffffffff;
    @!p not.b32 %r1296, %r1296;
}

	// end inline asm
	and.b32  	%r1317, %r1296, %r1316;
	mov.b32 	%r1301, 16;
	// begin inline asm
	{
    .reg .pred p;
    and.b32 %r1299, %r1309, %r1301;    setp.ne.u32 p, %r1299, 0;
    vote.ballot.sync.b32 %r1299, p, 0xffffffff;
    @!p not.b32 %r1299, %r1299;
}

	// end inline asm
	and.b32  	%r1318, %r1299, %r1317;
	mov.b32 	%r1304, 32;
	// begin inline asm
	{
    .reg .pred p;
    and.b32 %r1302, %r1309, %r1304;    setp.ne.u32 p, %r1302, 0;
    vote.ballot.sync.b32 %r1302, p, 0xffffffff;
    @!p not.b32 %r1302, %r1302;
}

	// end inline asm
	and.b32  	%r1319, %r1302, %r1318;
	mov.b32 	%r1307, 64;
	// begin inline asm
	{
    .reg .pred p;
    and.b32 %r1305, %r1309, %r1307;    setp.ne.u32 p, %r1305, 0;
    vote.ballot.sync.b32 %r1305, p, 0xffffffff;
    @!p not.b32 %r1305, %r1305;
}

	// end inline asm
	and.b32  	%r1320, %r1305, %r1319;
	mov.b32 	%r1310, 128;
	// begin inline asm
	{
    .reg .pred p;
    and.b32 %r1308, %r1309, %r1310;    setp.ne.u32 p, %r1308, 0;
    vote.ballot.sync.b32 %r1308, p, 0xffffffff;
    @!p not.b32 %r1308, %r1308;
}

	// end inline asm
	and.b32  	%r1321, %r1308, %r1320;
	clz.b32 	%r1322, %r1321;
	sub.s32 	%r294, 31, %r1322;
	and.b32  	%r1323, %r931, %r1321;
	popc.b32 	%r295, %r1323;
	setp.ne.s32 	%p184, %r460, %r294;
	mov.b32 	%r2393, 0;
	@%p184 bra 	$L__BB18_199;
	shl.b32 	%r1328, %r1309, 2;
	add.s32 	%r1329, %r236, %r1328;
	atom.shared.add.u32 	%r2393, [%r1329], %r295;
$L__BB18_199:
	ld.param.u32 	%r2260, [_ZN3cub18CUB_300001_SM_10006detail10radix_sort29DeviceRadixSortOnesweepKernelINS1_5radix10policy_hubIfiyE10Policy1000ELNS0_9SortOrderE0EfiyiiNS1_21identity_decomposer_tEEEvPT5_SB_PT3_PKSC_PT1_PKSG_PT2_PKSK_T4_iiT6__param_9];
	shfl.sync.idx.b32	%r1355|%p185, %r2393, %r294, 31, -1;
	add.s32 	%r298, %r295, %r1355;
	setp.eq.s32 	%p186, %r2373, 2147483647;
	selp.b32 	%r1356, -2147483648, %r2373, %p186;
	shr.u32 	%r1357, %r1356, %r2260;
	and.b32  	%r1352, %r1357, %r238;
	mov.b32 	%r1332, 1;
	// begin inline asm
	{
    .reg .pred p;
    and.b32 %r1330, %r1352, %r1332;    setp.ne.u32 p, %r1330, 0;
    vote.ballot.sync.b32 %r1330, p, 0xffffffff;
    @!p not.b32 %r1330, %r1330;
}

	// end inline asm
	mov.b32 	%r1335, 2;
	// begin inline asm
	{
    .reg .pred p;
    and.b32 %r1333, %r1352, %r1335;    setp.ne.u32 p, %r1333, 0;
    vote.ballot.sync.b32 %r1333, p, 0xffffffff;
    @!p not.b32 %r1333, %r1333;
}

	// end inline asm
	and.b32  	%r1358, %r1333, %r1330;
	mov.b32 	%r1338, 4;
	// begin inline asm
	{
    .reg .pred p;
    and.b32 %r1336, %r1352, %r1338;    setp.ne.u32 p, %r1336, 0;
    vote.ballot.sync.b32 %r1336, p, 0xffffffff;
    @!p not.b32 %r1336, %r1336;
}

	// end inline asm
	and.b32  	%r1359, %r1336, %r1358;
	mov.b32 	%r1341, 8;
	// begin inline asm
	{
    .reg .pred p;
    and.b32 %r1339, %r1352, %r1341;    setp.ne.u32 p, %r1339, 0;
    vote.ballot.sync.b32 %r1339, p, 0xffffffff;
    @!p not.b32 %r1339, %r1339;
}

	// end inline asm
	and.b32  	%r1360, %r1339, %r1359;
	mov.b32 	%r1344, 16;
	// begin inline asm
	{
    .reg .pred p;
    and.b32 %r1342, %r1352, %r1344;    setp.ne.u32 p, %r1342, 0;
    vote.ballot.sync.b32 %r1342, p, 0xffffffff;
    @!p not.b32 %r1342, %r1342;
}

	// end inline asm
	and.b32  	%r1361, %r1342, %r1360;
	mov.b32 	%r1347, 32;
	// begin inline asm
	{
    .reg .pred p;
    and.b32 %r1345, %r1352, %r1347;    setp.ne.u32 p, %r1345, 0;
    vote.ballot.sync.b32 %r1345, p, 0xffffffff;
    @!p not.b32 %r1345, %r1345;
}

	// end inline asm
	and.b32  	%r1362, %r1345, %r1361;
	mov.b32 	%r1350, 64;
	// begin inline asm
	{
    .reg .pred p;
    and.b32 %r1348, %r1352, %r1350;    setp.ne.u32 p, %r1348, 0;
    vote.ballot.sync.b32 %r1348, p, 0xffffffff;
    @!p not.b32 %r1348, %r1348;
}

	// end inline asm
	and.b32  	%r1363, %r1348, %r1362;
	mov.b32 	%r1353, 128;
	// begin inline asm
	{
    .reg .pred p;
    and.b32 %r1351, %r1352, %r1353;    setp.ne.u32 p, %r1351, 0;
    vote.ballot.sync.b32 %r1351, p, 0xffffffff;
    @!p not.b32 %r1351, %r1351;
}

	// end inline asm
	and.b32  	%r1364, %r1351, %r1363;
	clz.b32 	%r1365, %r1364;
	sub.s32 	%r300, 31, %r1365;
	and.b32  	%r1366, %r931, %r1364;
	popc.b32 	%r301, %r1366;
	setp.ne.s32 	%p187, %r460, %r300;
	mov.b32 	%r2394, 0;
	@%p187 bra 	$L__BB18_201;
	shl.b32 	%r1371, %r1352, 2;
	add.s32 	%r1372, %r236, %r1371;
	atom.shared.add.u32 	%r2394, [%r1372], %r301;
$L__BB18_201:
	ld.param.u32 	%r2261, [_ZN3cub18CUB_300001_SM_10006detail10radix_sort29DeviceRadixSortOnesweepKernelINS1_5radix10policy_hubIfiyE10Policy1000ELNS0_9SortOrderE0EfiyiiNS1_21identity_decomposer_tEEEvPT5_SB_PT3_PKSC_PT1_PKSG_PT2_PKSK_T4_iiT6__param_9];
	shfl.sync.idx.b32	%r1398|%p188, %r2394, %r300, 31, -1;
	add.s32 	%r304, %r301, %r1398;
	setp.eq.s32 	%p189, %r2372, 2147483647;
	selp.b32 	%r1399, -2147483648, %r2372, %p189;
	shr.u32 	%r1400, %r1399, %r2261;
	and.b32  	%r1395, %r1400, %r238;
	mov.b32 	%r1375, 1;
	// begin inline asm
	{
    .reg .pred p;
    and.b32 %r1373, %r1395, %r1375;    setp.ne.u32 p, %r1373, 0;
    vote.ballot.sync.b32 %r1373, p, 0xffffffff;
    @!p not.b32 %r1373, %r1373;
}

	// end inline asm
	mov.b32 	%r1378, 2;
	// begin inline asm
	{
    .reg .pred p;
    and.b32 %r1376, %r1395, %r1378;    setp.ne.u32 p, %r1376, 0;
    vote.ballot.sync.b32 %r1376, p, 0xffffffff;
    @!p not.b32 %r1376, %r1376;
}

	// end inline asm
	and.b32  	%r1401, %r1376, %r1373;
	mov.b32 	%r1381, 4;
	// begin inline asm
	{
    .reg .pred p;
    and.b32 %r1379, %r1395, %r1381;    setp.ne.u32 p, %r1379, 0;
    vote.ballot.sync.b32 %r1379, p, 0xffffffff;
    @!p not.b32 %r1379, %r1379;
}

	// end inline asm
	and.b32  	%r1402, %r1379, %r1401;
	mov.b32 	%r1384, 8;
	// begin inline asm
	{
    .reg .pred p;
    and.b32 %r1382, %r1395, %r1384;    setp.ne.u32 p, %r1382, 0;
    vote.ballot.sync.b32 %r1382, p, 0xffffffff;
    @!p not.b32 %r1382, %r1382;
}

	// end inline asm
	and.b32  	%r1403, %r1382, %r1402;
	mov.b32 	%r1387, 16;
	// begin inline asm
	{
    .reg .pred p;
    and.b32 %r1385, %r1395, %r1387;    setp.ne.u32 p, %r1385, 0;
    vote.ballot.sync.b32 %r1385, p, 0xffffffff;
    @!p not.b32 %r1385, %r1385;
}

	// end inline asm
	and.b32  	%r1404, %r1385, %r1403;
	mov.b32 	%r1390, 32;
	// begin inline asm
	{
    .reg .pred p;
    and.b32 %r1388, %r1395, %r1390;    setp.ne.u32 p, %r1388, 0;
    vote.ballot.sync.b32 %r1388, p, 0xffffffff;
    @!p not.b32 %r1388, %r1388;
}

	// end inline asm
	and.b32  	%r1405, %r1388, %r1404;
	mov.b32 	%r1393, 64;
	// begin inline asm
	{
    .reg .pred p;
    and.b32 %r1391, %r1395, %r1393;    setp.ne.u32 p, %r1391, 0;
    vote.ballot.sync.b32 %r1391, p, 0xffffffff;
    @!p not.b32 %r1391, %r1391;
}

	// end inline asm
	and.b32  	%r1406, %r1391, %r1405;
	mov.b32 	%r1396, 128;
	// begin inline asm
	{
    .reg .pred p;
    and.b32 %r1394, %r1395, %r1396;    setp.ne.u32 p, %r1394, 0;
    vote.ballot.sync.b32 %r1394, p, 0xffffffff;
    @!p not.b32 %r1394, %r1394;
}

	// end inline asm
	and.b32  	%r1407, %r1394, %r1406;
	clz.b32 	%r1408, %r1407;
	sub.s32 	%r306, 31, %r1408;
	and.b32  	%r1409, %r931, %r1407;
	popc.b32 	%r307, %r1409;
	setp.ne.s32 	%p190, %r460, %r306;
	mov.b32 	%r2395, 0;
	@%p190 bra 	$L__BB18_203;
	shl.b32 	%r1414, %r1395, 2;
	add.s32 	%r1415, %r236, %r1414;
	atom.shared.add.u32 	%r2395, [%r1415], %r307;
$L__BB18_203:
	ld.param.u32 	%r2262, [_ZN3cub18CUB_300001_SM_10006detail10radix_sort29DeviceRadixSortOnesweepKernelINS1_5radix10policy_hubIfiyE10Policy1000ELNS0_9SortOrderE0EfiyiiNS1_21identity_decomposer_tEEEvPT5_SB_PT3_PKSC_PT1_PKSG_PT2_PKSK_T4_iiT6__param_9];
	shfl.sync.idx.b32	%r1441|%p191, %r2395, %r306, 31, -1;
	add.s32 	%r310, %r307, %r1441;
	setp.eq.s32 	%p192, %r2371, 2147483647;
	selp.b32 	%r1442, -2147483648, %r2371, %p192;
	shr.u32 	%r1443, %r1442, %r2262;
	and.b32  	%r1438, %r1443, %r238;
	mov.b32 	%r1418, 1;
	// begin inline asm
	{
    .reg .pred p;
    and.b32 %r1416, %r1438, %r1418;    setp.ne.u32 p, %r1416, 0;
    vote.ballot.sync.b32 %r1416, p, 0xffffffff;
    @!p not.b32 %r1416, %r1416;
}

	// end inline asm
	mov.b32 	%r1421, 2;
	// begin inline asm
	{
    .reg .pred p;
    and.b32 %r1419, %r1438, %r1421;    setp.ne.u32 p, %r1419, 0;
    vote.ballot.sync.b32 %r1419, p, 0xffffffff;
    @!p not.b32 %r1419, %r1419;
}

	// end inline asm
	and.b32  	%r1444, %r1419, %r1416;
	mov.b32 	%r1424, 4;
	// begin inline asm
	{
    .reg .pred p;
    and.b32 %r1422, %r1438, %r1424;    setp.ne.u32 p, %r1422, 0;
    vote.ballot.sync.b32 %r1422, p, 0xffffffff;
    @!p not.b32 %r1422, %r1422;
}

	// end inline asm
	and.b32  	%r1445, %r1422, %r1444;
	mov.b32 	%r1427, 8;
	// begin inline asm
	{
    .reg .pred p;
    and.b32 %r1425, %r1438, %r1427;    setp.ne.u32 p, %r1425, 0;
    vote.ballot.sync.b32 %r1425, p, 0xffffffff;
    @!p not.b32 %r1425, %r1425;
}

	// end inline asm
	and.b32  	%r1446, %r1425, %r1445;
	mov.b32 	%r1430, 16;
	// begin inline asm
	{
    .reg .pred p;
    and.b32 %r1428, %r1438, %r1430;    setp.ne.u32 p, %r1428, 0;
    vote.ballot.sync.b32 %r1428, p, 0xffffffff;
    @!p not.b32 %r1428, %r1428;
}

	// end inline asm
	and.b32  	%r1447, %r1428, %r1446;
	mov.b32 	%r1433, 32;
	// begin inline asm
	{
    .reg .pred p;
    and.b32 %r1431, %r1438, %r1433;    setp.ne.u32 p, %r1431, 0;
    vote.ballot.sync.b32 %r1431, p, 0xffffffff;
    @!p not.b32 %r1431, %r1431;
}

	// end inline asm
	and.b32  	%r1448, %r1431, %r1447;
	mov.b32 	%r1436, 64;
	// begin inline asm
	{
    .reg .pred p;
    and.b32 %r1434, %r1438, %r1436;    setp.ne.u32 p, %r1434, 0;
    vote.ballot.sync.b32 %r1434, p, 0xffffffff;
    @!p not.b32 %r1434, %r1434;
}

	// end inline asm
	and.b32  	%r1449, %r1434, %r1448;
	mov.b32 	%r1439, 128;
	// begin inline asm
	{
    .reg .pred p;
    and.b32 %r1437, %r1438, %r1439;    setp.ne.u32 p, %r1437, 0;
    vote.ballot.sync.b32 %r1437, p, 0xffffffff;
    @!p not.b32 %r1437, %r1437;
}

	// end inline asm
	and.b32  	%r1450, %r1437, %r1449;
	clz.b32 	%r1451, %r1450;
	sub.s32 	%r312, 31, %r1451;
	and.b32  	%r1452, %r931, %r1450;
	popc.b32 	%r313, %r1452;
	setp.ne.s32 	%p193, %r460, %r312;
	mov.b32 	%r2396, 0;
	@%p193 bra 	$L__BB18_205;
	shl.b32 	%r1457, %r1438, 2;
	add.s32 	%r1458, %r236, %r1457;
	atom.shared.add.u32 	%r2396, [%r1458], %r313;
$L__BB18_205:
	ld.param.u32 	%r2263, [_ZN3cub18CUB_300001_SM_10006detail10radix_sort29DeviceRadixSortOnesweepKernelINS1_5radix10policy_hubIfiyE10Policy1000ELNS0_9SortOrderE0EfiyiiNS1_21identity_decomposer_tEEEvPT5_SB_PT3_PKSC_PT1_PKSG_PT2_PKSK_T4_iiT6__param_9];
	shfl.sync.idx.b32	%r1484|%p194, %r2396, %r312, 31, -1;
	add.s32 	%r316, %r313, %r1484;
	setp.eq.s32 	%p195, %r2370, 2147483647;
	selp.b32 	%r1485, -2147483648, %r2370, %p195;
	shr.u32 	%r1486, %r1485, %r2263;
	and.b32  	%r1481, %r1486, %r238;
	mov.b32 	%r1461, 1;
	// begin inline asm
	{
    .reg .pred p;
    and.b32 %r1459, %r1481, %r1461;    setp.ne.u32 p, %r1459, 0;
    vote.ballot.sync.b32 %r1459, p, 0xffffffff;
    @!p not.b32 %r1459, %r1459;
}

	// end inline asm
	mov.b32 	%r1464, 2;
	// begin inline asm
	{
    .reg .pred p;
    and.b32 %r1462, %r1481, %r1464;    setp.ne.u32 p, %r1462, 0;
    vote.ballot.sync.b32 %r1462, p, 0xffffffff;
    @!p not.b32 %r1462, %r1462;
}

	// end inline asm
	and.b32  	%r1487, %r1462, %r1459;
	mov.b32 	%r1467, 4;
	// begin inline asm
	{
    .reg .pred p;
    and.b32 %r1465, %r1481, %r1467;    setp.ne.u32 p, %r1465, 0;
    vote.ballot.sync.b32 %r1465, p, 0xffffffff;
    @!p not.b32 %r1465, %r1465;
}

	// end inline asm
	and.b32  	%r1488, %r1465, %r1487;
	mov.b32 	%r1470, 8;
	// begin inline asm
	{
    .reg .pred p;
    and.b32 %r1468, %r1481, %r1470;    setp.ne.u32 p, %r1468, 0;
    vote.ballot.sync.b32 %r1468, p, 0xffffffff;
    @!p not.b32 %r1468, %r1468;
}

	// end inline asm
	and.b32  	%r1489, %r1468, %r1488;
	mov.b32 	%r1473, 16;
	// begin inline asm
	{
    .reg .pred p;
    and.b32 %r1471, %r1481, %r1473;    setp.ne.u32 p, %r1471, 0;
    vote.ballot.sync.b32 %r1471, p, 0xffffffff;
    @!p not.b32 %r1471, %r1471;
}

	// end inline asm
	and.b32  	%r1490, %r1471, %r1489;
	mov.b32 	%r1476, 32;
	// begin inline asm
	{
    .reg .pred p;
    and.b32 %r1474, %r1481, %r1476;    setp.ne.u32 p, %r1474, 0;
    vote.ballot.sync.b32 %r1474, p, 0xffffffff;
    @!p not.b32 %r1474, %r1474;
}

	// end inline asm
	and.b32  	%r1491, %r1474, %r1490;
	mov.b32 	%r1479, 64;
	// begin inline asm
	{
    .reg .pred p;
    and.b32 %r1477, %r1481, %r1479;    setp.ne.u32 p, %r1477, 0;
    vote.ballot.sync.b32 %r1477, p, 0xffffffff;
    @!p not.b32 %r1477, %r1477;
}

	// end inline asm
	and.b32  	%r1492, %r1477, %r1491;
	mov.b32 	%r1482, 128;
	// begin inline asm
	{
    .reg .pred p;
    and.b32 %r1480, %r1481, %r1482;    setp.ne.u32 p, %r1480, 0;
    vote.ballot.sync.b32 %r1480, p, 0xffffffff;
    @!p not.b32 %r1480, %r1480;
}

	// end inline asm
	and.b32  	%r1493, %r1480, %r1492;
	clz.b32 	%r1494, %r1493;
	sub.s32 	%r318, 31, %r1494;
	and.b32  	%r1495, %r931, %r1493;
	popc.b32 	%r319, %r1495;
	setp.ne.s32 	%p196, %r460, %r318;
	mov.b32 	%r2397, 0;
	@%p196 bra 	$L__BB18_207;
	shl.b32 	%r1500, %r1481, 2;
	add.s32 	%r1501, %r236, %r1500;
	atom.shared.add.u32 	%r2397, [%r1501], %r319;
$L__BB18_207:
	ld.param.u32 	%r2264, [_ZN3cub18CUB_300001_SM_10006detail10radix_sort29DeviceRadixSortOnesweepKernelINS1_5radix10policy_hubIfiyE10Policy1000ELNS0_9SortOrderE0EfiyiiNS1_21identity_decomposer_tEEEvPT5_SB_PT3_PKSC_PT1_PKSG_PT2_PKSK_T4_iiT6__param_9];
	shfl.sync.idx.b32	%r1527|%p197, %r2397, %r318, 31, -1;
	add.s32 	%r322, %r319, %r1527;
	setp.eq.s32 	%p198, %r2369, 2147483647;
	selp.b32 	%r1528, -2147483648, %r2369, %p198;
	shr.u32 	%r1529, %r1528, %r2264;
	and.b32  	%r1524, %r1529, %r238;
	mov.b32 	%r1504, 1;
	// begin inline asm
	{
    .reg .pred p;
    and.b32 %r1502, %r1524, %r1504;    setp.ne.u32 p, %r1502, 0;
    vote.ballot.sync.b32 %r1502, p, 0xffffffff;
    @!p not.b32 %r1502, %r1502;
}

	// end inline asm
	mov.b32 	%r1507, 2;
	// begin inline asm
	{
    .reg .pred p;
    and.b32 %r1505, %r1524, %r1507;    setp.ne.u32 p, %r1505, 0;
    vote.ballot.sync.b32 %r1505, p, 0xffffffff;
    @!p not.b32 %r1505, %r1505;
}

	// end inline asm
	and.b32  	%r1530, %r1505, %r1502;
	mov.b32 	%r1510, 4;
	// begin inline asm
	{
    .reg .pred p;
    and.b32 %r1508, %r1524, %r1510;    setp.ne.u32 p, %r1508, 0;
    vote.ballot.sync.b32 %r1508, p, 0xffffffff;
    @!p not.b32 %r1508, %r1508;
}

	// end inline asm
	and.b32  	%r1531, %r1508, %r1530;
	mov.b32 	%r1513, 8;
	// begin inline asm
	{
    .reg .pred p;
    and.b32 %r1511, %r1524, %r1513;    setp.ne.u32 p, %r1511, 0;
    vote.ballot.sync.b32 %r1511, p, 0xffffffff;
    @!p not.b32 %r1511, %r1511;
}

	// end inline asm
	and.b32  	%r1532, %r1511, %r1531;
	mov.b32 	%r1516, 16;
	// begin inline asm
	{
    .reg .pred p;
    and.b32 %r1514, %r1524, %r1516;    setp.ne.u32 p, %r1514, 0;
    vote.ballot.sync.b32 %r1514, p, 0xffffffff;
    @!p not.b32 %r1514, %r1514;
}

	// end inline asm
	and.b32  	%r1533, %r1514, %r1532;
	mov.b32 	%r1519, 32;
	// begin inline asm
	{
    .reg .pred p;
    and.b32 %r1517, %r1524, %r1519;    setp.ne.u32 p, %r1517, 0;
    vote.ballot.sync.b32 %r1517, p, 0xffffffff;
    @!p not.b32 %r1517, %r1517;
}

	// end inline asm
	and.b32  	%r1534, %r1517, %r1533;
	mov.b32 	%r1522, 64;
	// begin inline asm
	{
    .reg .pred p;
    and.b32 %r1520, %r1524, %r1522;    setp.ne.u32 p, %r1520, 0;
    vote.ballot.sync.b32 %r1520, p, 0xffffffff;
    @!p not.b32 %r1520, %r1520;
}

	// end inline asm
	and.b32  	%r1535, %r1520, %r1534;
	mov.b32 	%r1525, 128;
	// begin inline asm
	{
    .reg .pred p;
    and.b32 %r1523, %r1524, %r1525;    setp.ne.u32 p, %r1523, 0;
    vote.ballot.sync.b32 %r1523, p, 0xffffffff;
    @!p not.b32 %r1523, %r1523;
}

	// end inline asm
	and.b32  	%r1536, %r1523, %r1535;
	clz.b32 	%r1537, %r1536;
	sub.s32 	%r324, 31, %r1537;
	and.b32  	%r1538, %r931, %r1536;
	popc.b32 	%r325, %r1538;
	setp.ne.s32 	%p199, %r460, %r324;
	mov.b32 	%r2398, 0;
	@%p199 bra 	$L__BB18_209;
	shl.b32 	%r1543, %r1524, 2;
	add.s32 	%r1544, %r236, %r1543;
	atom.shared.add.u32 	%r2398, [%r1544], %r325;
$L__BB18_209:
	ld.param.u32 	%r2265, [_ZN3cub18CUB_300001_SM_10006detail10radix_sort29DeviceRadixSortOnesweepKernelINS1_5radix10policy_hubIfiyE10Policy1000ELNS0_9SortOrderE0EfiyiiNS1_21identity_decomposer_tEEEvPT5_SB_PT3_PKSC_PT1_PKSG_PT2_PKSK_T4_iiT6__param_9];
	shfl.sync.idx.b32	%r1570|%p200, %r2398, %r324, 31, -1;
	add.s32 	%r328, %r325, %r1570;
	setp.eq.s32 	%p201, %r2368, 2147483647;
	selp.b32 	%r1571, -2147483648, %r2368, %p201;
	shr.u32 	%r1572, %r1571, %r2265;
	and.b32  	%r1567, %r1572, %r238;
	mov.b32 	%r1547, 1;
	// begin inline asm
	{
    .reg .pred p;
    and.b32 %r1545, %r1567, %r1547;    setp.ne.u32 p, %r1545, 0;
    vote.ballot.sync.b32 %r1545, p, 0xffffffff;
    @!p not.b32 %r1545, %r1545;
}

	// end inline asm
	mov.b32 	%r1550, 2;
	// begin inline asm
	{
    .reg .pred p;
    and.b32 %r1548, %r1567, %r1550;    setp.ne.u32 p, %r1548, 0;
    vote.ballot.sync.b32 %r1548, p, 0xffffffff;
    @!p not.b32 %r1548, %r1548;
}

	// end inline asm
	and.b32  	%r1573, %r1548, %r1545;
	mov.b32 	%r1553, 4;
	// begin inline asm
	{
    .reg .pred p;
    and.b32 %r1551, %r1567, %r1553;    setp.ne.u32 p, %r1551, 0;
    vote.ballot.sync.b32 %r1551, p, 0xffffffff;
    @!p not.b32 %r1551, %r1551;
}

	// end inline asm
	and.b32  	%r1574, %r1551, %r1573;
	mov.b32 	%r1556, 8;
	// begin inline asm
	{
    .reg .pred p;
    and.b32 %r1554, %r1567, %r1556;    setp.ne.u32 p, %r1554, 0;
    vote.ballot.sync.b32 %r1554, p, 0xffffffff;
    @!p not.b32 %r1554, %r1554;
}

	// end inline asm
	and.b32  	%r1575, %r1554, %r1574;
	mov.b32 	%r1559, 16;
	// begin inline asm
	{
    .reg .pred p;
    and.b32 %r1557, %r1567, %r1559;    setp.ne.u32 p, %r1557, 0;
    vote.ballot.sync.b32 %r1557, p, 0xffffffff;
    @!p not.b32 %r1557, %r1557;
}

	// end inline asm
	and.b32  	%r1576, %r1557, %r1575;
	mov.b32 	%r1562, 32;
	// begin inline asm
	{
    .reg .pred p;
    and.b32 %r1560, %r1567, %r1562;    setp.ne.u32 p, %r1560, 0;
    vote.ballot.sync.b32 %r1560, p, 0xffffffff;
    @!p not.b32 %r1560, %r1560;
}

	// end inline asm
	and.b32  	%r1577, %r1560, %r1576;
	mov.b32 	%r1565, 64;
	// begin inline asm
	{
    .reg .pred p;
    and.b32 %r1563, %r1567, %r1565;    setp.ne.u32 p, %r1563, 0;
    vote.ballot.sync.b32 %r1563, p, 0xffffffff;
    @!p not.b32 %r1563, %r1563;
}

	// end inline asm
	and.b32  	%r1578, %r1563, %r1577;
	mov.b32 	%r1568, 128;
	// begin inline asm
	{
    .reg .pred p;
    and.b32 %r1566, %r1567, %r1568;    setp.ne.u32 p, %r1566, 0;
    vote.ballot.sync.b32 %r1566, p, 0xffffffff;
    @!p not.b32 %r1566, %r1566;
}

	// end inline asm
	and.b32  	%r1579, %r1566, %r1578;
	clz.b32 	%r1580, %r1579;
	sub.s32 	%r330, 31, %r1580;
	and.b32  	%r1581, %r931, %r1579;
	popc.b32 	%r331, %r1581;
	setp.ne.s32 	%p202, %r460, %r330;
	mov.b32 	%r2399, 0;
	@%p202 bra 	$L__BB18_211;
	shl.b32 	%r1582, %r1, 5;
	and.b32  	%r1583, %r1582, 31744;
	add.s32 	%r1585, %r524, %r1583;
	shl.b32 	%r1586, %r1567, 2;
	add.s32 	%r1587, %r1585, %r1586;
	atom.shared.add.u32 	%r2399, [%r1587], %r331;
$L__BB18_211:
	ld.param.u32 	%r2266, [_ZN3cub18CUB_300001_SM_10006detail10radix_sort29DeviceRadixSortOnesweepKernelINS1_5radix10policy_hubIfiyE10Policy1000ELNS0_9SortOrderE0EfiyiiNS1_21identity_decomposer_tEEEvPT5_SB_PT3_PKSC_PT1_PKSG_PT2_PKSK_T4_iiT6__param_9];
	shfl.sync.idx.b32	%r1613|%p203, %r2399, %r330, 31, -1;
	add.s32 	%r334, %r331, %r1613;
	setp.eq.s32 	%p204, %r2367, 2147483647;
	selp.b32 	%r1614, -2147483648, %r2367, %p204;
	shr.u32 	%r1615, %r1614, %r2266;
	and.b32  	%r1610, %r1615, %r238;
	mov.b32 	%r1590, 1;
	// begin inline asm
	{
    .reg .pred p;
    and.b32 %r1588, %r1610, %r1590;    setp.ne.u32 p, %r1588, 0;
    vote.ballot.sync.b32 %r1588, p, 0xffffffff;
    @!p not.b32 %r1588, %r1588;
}

	// end inline asm
	mov.b32 	%r1593, 2;
	// begin inline asm
	{
    .reg .pred p;
    and.b32 %r1591, %r1610, %r1593;    setp.ne.u32 p, %r1591, 0;
    vote.ballot.sync.b32 %r1591, p, 0xffffffff;
    @!p not.b32 %r1591, %r1591;
}

	// end inline asm
	and.b32  	%r1616, %r1591, %r1588;
	mov.b32 	%r1596, 4;
	// begin inline asm
	{
    .reg .pred p;
    and.b32 %r1594, %r1610, %r1596;    setp.ne.u32 p, %r1594, 0;
    vote.ballot.sync.b32 %r1594, p, 0xffffffff;
    @!p not.b32 %r1594, %r1594;
}

	// end inline asm
	and.b32  	%r1617, %r1594, %r1616;
	mov.b32 	%r1599, 8;
	// begin inline asm
	{
    .reg .pred p;
    and.b32 %r1597, %r1610, %r1599;    setp.ne.u32 p, %r1597, 0;
    vote.ballot.sync.b32 %r1597, p, 0xffffffff;
    @!p not.b32 %r1597, %r1597;
}

	// end inline asm
	and.b32  	%r1618, %r1597, %r1617;
	mov.b32 	%r1602, 16;
	// begin inline asm
	{
    .reg .pred p;
    and.b32 %r1600, %r1610, %r1602;    setp.ne.u32 p, %r1600, 0;
    vote.ballot.sync.b32 %r1600, p, 0xffffffff;
    @!p not.b32 %r1600, %r1600;
}

	// end inline asm
	and.b32  	%r1619, %r1600, %r1618;
	mov.b32 	%r1605, 32;
	// begin inline asm
	{
    .reg .pred p;
    and.b32 %r1603, %r1610, %r1605;    setp.ne.u32 p, %r1603, 0;
    vote.ballot.sync.b32 %r1603, p, 0xffffffff;
    @!p not.b32 %r1603, %r1603;
}

	// end inline asm
	and.b32  	%r1620, %r1603, %r1619;
	mov.b32 	%r1608, 64;
	// begin inline asm
	{
    .reg .pred p;
    and.b32 %r1606, %r1610, %r1608;    setp.ne.u32 p, %r1606, 0;
    vote.ballot.sync.b32 %r1606, p, 0xffffffff;
    @!p not.b32 %r1606, %r1606;
}

	// end inline asm
	and.b32  	%r1621, %r1606, %r1620;
	mov.b32 	%r1611, 128;
	// begin inline asm
	{
    .reg .pred p;
    and.b32 %r1609, %r1610, %r1611;    setp.ne.u32 p, %r1609, 0;
    vote.ballot.sync.b32 %r1609, p, 0xffffffff;
    @!p not.b32 %r1609, %r1609;
}

	// end inline asm
	and.b32  	%r1622, %r1609, %r1621;
	clz.b32 	%r1623, %r1622;
	sub.s32 	%r336, 31, %r1623;
	and.b32  	%r1624, %r931, %r1622;
	popc.b32 	%r337, %r1624;
	setp.ne.s32 	%p205, %r460, %r336;
	mov.b32 	%r2400, 0;
	@%p205 bra 	$L__BB18_213;
	shl.b32 	%r1629, %r1610, 2;
	add.s32 	%r1630, %r236, %r1629;
	atom.shared.add.u32 	%r2400, [%r1630], %r337;
$L__BB18_213:
	setp.gt.u32 	%p206, %r1, 255;
	shfl.sync.idx.b32	%r1631|%p207, %r2400, %r336, 31, -1;
	add.s32 	%r1632, %r337, %r1631;
	bar.sync 	0;
	shl.b32 	%r1633, %r244, 2;
	add.s32 	%r340, %r524, %r1633;
	st.shared.u32 	[%r340+-4], %r2383;
	shl.b32 	%r1635, %r250, 2;
	add.s32 	%r341, %r524, %r1635;
	st.shared.u32 	[%r341+-4], %r2382;
	shl.b32 	%r1636, %r256, 2;
	add.s32 	%r342, %r524, %r1636;
	st.shared.u32 	[%r342+-4], %r2381;
	shl.b32 	%r1637, %r262, 2;
	add.s32 	%r343, %r524, %r1637;
	st.shared.u32 	[%r343+-4], %r2380;
	shl.b32 	%r1638, %r268, 2;
	add.s32 	%r344, %r524, %r1638;
	st.shared.u32 	[%r344+-4], %r2379;
	shl.b32 	%r1639, %r274, 2;
	add.s32 	%r345, %r524, %r1639;
	st.shared.u32 	[%r345+-4], %r2378;
	shl.b32 	%r1640, %r280, 2;
	add.s32 	%r346, %r524, %r1640;
	st.shared.u32 	[%r346+-4], %r2377;
	shl.b32 	%r1641, %r286, 2;
	add.s32 	%r347, %r524, %r1641;
	st.shared.u32 	[%r347+-4], %r2376;
	shl.b32 	%r1642, %r292, 2;
	add.s32 	%r348, %r524, %r1642;
	st.shared.u32 	[%r348+-4], %r2375;
	shl.b32 	%r1643, %r298, 2;
	add.s32 	%r349, %r524, %r1643;
	st.shared.u32 	[%r349+-4], %r2374;
	shl.b32 	%r1644, %r304, 2;
	add.s32 	%r350, %r524, %r1644;
	st.shared.u32 	[%r350+-4], %r2373;
	shl.b32 	%r1645, %r310, 2;
	add.s32 	%r351, %r524, %r1645;
	st.shared.u32 	[%r351+-4], %r2372;
	shl.b32 	%r1646, %r316, 2;
	add.s32 	%r352, %r524, %r1646;
	st.shared.u32 	[%r352+-4], %r2371;
	shl.b32 	%r1647, %r322, 2;
	add.s32 	%r353, %r524, %r1647;
	st.shared.u32 	[%r353+-4], %r2370;
	shl.b32 	%r1648, %r328, 2;
	add.s32 	%r354, %r524, %r1648;
	st.shared.u32 	[%r354+-4], %r2369;
	shl.b32 	%r1649, %r334, 2;
	add.s32 	%r355, %r524, %r1649;
	st.shared.u32 	[%r355+-4], %r2368;
	shl.b32 	%r1650, %r1632, 2;
	add.s32 	%r356, %r524, %r1650;
	st.shared.u32 	[%r356+-4], %r2367;
	shl.b32 	%r1651, %r1, 3;
	add.s32 	%r1652, %r524, %r1651;
	add.s32 	%r357, %r1652, 26112;
	@%p206 bra 	$L__BB18_221;
	ld.param.u64 	%rd437, [_ZN3cub18CUB_300001_SM_10006detail10radix_sort29DeviceRadixSortOnesweepKernelINS1_5radix10policy_hubIfiyE10Policy1000ELNS0_9SortOrderE0EfiyiiNS1_21identity_decomposer_tEEEvPT5_SB_PT3_PKSC_PT1_PKSG_PT2_PKSK_T4_iiT6__param_3];
	cvta.to.global.u64 	%rd94, %rd437;
	shl.b64 	%rd95, %rd9, 3;
	add.s64 	%rd96, %rd94, %rd95;
	ld.global.u64 	%rd97, [%rd96];
	cvt.s64.s32 	%rd98, %r235;
	sub.s64 	%rd456, %rd97, %rd98;
	st.shared.u64 	[%r357], %rd456;
	setp.lt.s32 	%p208, %r4, 1;
	mov.u32 	%r2404, %r2329;
	@%p208 bra 	$L__BB18_220;
	mov.b32 	%r2402, -1;
	mov.u32 	%r2401, %r4;
	mov.u32 	%r2404, %r2329;
$L__BB18_216:
	ld.param.u64 	%rd430, [_ZN3cub18CUB_300001_SM_10006detail10radix_sort29DeviceRadixSortOnesweepKernelINS1_5radix10policy_hubIfiyE10Policy1000ELNS0_9SortOrderE0EfiyiiNS1_21identity_decomposer_tEEEvPT5_SB_PT3_PKSC_PT1_PKSG_PT2_PKSK_T4_iiT6__param_0];
	add.s32 	%r361, %r2401, -1;
	shl.b32 	%r1654, %r361, 8;
	add.s32 	%r1655, %r1654, %r1;
	cvta.to.global.u64 	%rd99, %rd430;
	mul.wide.s32 	%rd100, %r1655, 4;
	add.s64 	%rd19, %rd99, %rd100;
$L__BB18_217:
	membar.cta;
	ld.volatile.global.u32 	%r362, [%rd19];
	setp.eq.s32 	%p209, %r362, 0;
	@%p209 bra 	$L__BB18_217;
	and.b32  	%r1656, %r362, 1073741823;
	add.s32 	%r2404, %r1656, %r2404;
	setp.gt.s32 	%p210, %r362, -1;
	vote.sync.ballot.b32 	%r2402, %p210, %r2402;
	setp.gt.u32 	%p212, %r2401, 1;
	and.pred  	%p213, %p210, %p212;
	mov.u32 	%r2401, %r361;
	@%p213 bra 	$L__BB18_216;
	ld.shared.u64 	%rd456, [%r357];
$L__BB18_220:
	ld.param.u64 	%rd431, [_ZN3cub18CUB_300001_SM_10006detail10radix_sort29DeviceRadixSortOnesweepKernelINS1_5radix10policy_hubIfiyE10Policy1000ELNS0_9SortOrderE0EfiyiiNS1_21identity_decomposer_tEEEvPT5_SB_PT3_PKSC_PT1_PKSG_PT2_PKSK_T4_iiT6__param_0];
	or.b32  	%r1657, %r2404, -2147483648;
	cvta.to.global.u64 	%rd101, %rd431;
	add.s64 	%rd103, %rd101, %rd59;
	st.volatile.global.u32 	[%rd103], %r1657;
	sub.s32 	%r1660, %r2404, %r2329;
	cvt.s64.s32 	%rd104, %r1660;
	add.s64 	%rd105, %rd456, %rd104;
	st.shared.u64 	[%r357], %rd105;
$L__BB18_221:
	ld.param.u32 	%r2242, [_ZN3cub18CUB_300001_SM_10006detail10radix_sort29DeviceRadixSortOnesweepKernelINS1_5radix10policy_hubIfiyE10Policy1000ELNS0_9SortOrderE0EfiyiiNS1_21identity_decomposer_tEEEvPT5_SB_PT3_PKSC_PT1_PKSG_PT2_PKSK_T4_iiT6__param_8];
	ld.param.u64 	%rd434, [_ZN3cub18CUB_300001_SM_10006detail10radix_sort29DeviceRadixSortOnesweepKernelINS1_5radix10policy_hubIfiyE10Policy1000ELNS0_9SortOrderE0EfiyiiNS1_21identity_decomposer_tEEEvPT5_SB_PT3_PKSC_PT1_PKSG_PT2_PKSK_T4_iiT6__param_2];
	setp.gt.u32 	%p214, %r1, 255;
	mad.lo.s32 	%r366, %r4, 6528, 6528;
	setp.lt.s32 	%p215, %r366, %r2242;
	setp.eq.s64 	%p216, %rd434, 0;
	or.pred  	%p217, %p216, %p215;
	or.pred  	%p218, %p214, %p217;
	@%p218 bra 	$L__BB18_223;
	ld.param.u64 	%rd435, [_ZN3cub18CUB_300001_SM_10006detail10radix_sort29DeviceRadixSortOnesweepKernelINS1_5radix10policy_hubIfiyE10Policy1000ELNS0_9SortOrderE0EfiyiiNS1_21identity_decomposer_tEEEvPT5_SB_PT3_PKSC_PT1_PKSG_PT2_PKSK_T4_iiT6__param_2];
	ld.shared.u64 	%rd106, [%r357];
	cvt.s64.s32 	%rd107, %r2329;
	cvt.s64.s32 	%rd108, %r235;
	add.s64 	%rd109, %rd108, %rd107;
	add.s64 	%rd110, %rd109, %rd106;
	cvta.to.global.u64 	%rd111, %rd435;
	shl.b64 	%rd112, %rd9, 3;
	add.s64 	%rd113, %rd111, %rd112;
	st.global.u64 	[%rd113], %rd110;
$L__BB18_223:
	ld.param.u32 	%r2243, [_ZN3cub18CUB_300001_SM_10006detail10radix_sort29DeviceRadixSortOnesweepKernelINS1_5radix10policy_hubIfiyE10Policy1000ELNS0_9SortOrderE0EfiyiiNS1_21identity_decomposer_tEEEvPT5_SB_PT3_PKSC_PT1_PKSG_PT2_PKSK_T4_iiT6__param_8];
	ld.param.u64 	%rd438, [_ZN3cub18CUB_300001_SM_10006detail10radix_sort29DeviceRadixSortOnesweepKernelINS1_5radix10policy_hubIfiyE10Policy1000ELNS0_9SortOrderE0EfiyiiNS1_21identity_decomposer_tEEEvPT5_SB_PT3_PKSC_PT1_PKSG_PT2_PKSK_T4_iiT6__param_4];
	cvta.to.global.u64 	%rd22, %rd438;
	setp.gt.s32 	%p219, %r366, %r2243;
	bar.sync 	0;
	@%p219 bra 	$L__BB18_225;
	ld.param.u32 	%r2267, [_ZN3cub18CUB_300001_SM_10006detail10radix_sort29DeviceRadixSortOnesweepKernelINS1_5radix10policy_hubIfiyE10Policy1000ELNS0_9SortOrderE0EfiyiiNS1_21identity_decomposer_tEEEvPT5_SB_PT3_PKSC_PT1_PKSG_PT2_PKSK_T4_iiT6__param_9];
	ld.shared.u32 	%r1663, [%r118];
	setp.eq.s32 	%p220, %r1663, 2147483647;
	selp.b32 	%r1664, -2147483648, %r1663, %p220;
	shr.u32 	%r1665, %r1664, %r2267;
	and.b32  	%r1666, %r1665, %r238;
	shl.b32 	%r1667, %r1666, 3;
	add.s32 	%r1669, %r524, 26112;
	add.s32 	%r1670, %r1669, %r1667;
	ld.shared.u64 	%rd114, [%r1670];
	add.s64 	%rd115, %rd114, %rd9;
	setp.gt.s32 	%p221, %r1663, -1;
	selp.b32 	%r1671, -1, -2147483648, %p221;
	xor.b32  	%r1672, %r1671, %r1663;
	shl.b64 	%rd116, %rd115, 2;
	add.s64 	%rd117, %rd22, %rd116;
	st.global.u32 	[%rd117], %r1672;
	bar.warp.sync 	-1;
	ld.shared.u32 	%r1673, [%r118+1536];
	setp.eq.s32 	%p222, %r1673, 2147483647;
	selp.b32 	%r1674, -2147483648, %r1673, %p222;
	shr.u32 	%r1675, %r1674, %r2267;
	and.b32  	%r1676, %r1675, %r238;
	shl.b32 	%r1677, %r1676, 3;
	add.s32 	%r1678, %r1669, %r1677;
	ld.shared.u64 	%rd118, [%r1678];
	add.s64 	%rd119, %rd118, %rd9;
	setp.gt.s32 	%p223, %r1673, -1;
	selp.b32 	%r1679, -1, -2147483648, %p223;
	xor.b32  	%r1680, %r1679, %r1673;
	shl.b64 	%rd120, %rd119, 2;
	add.s64 	%rd121, %rd22, %rd120;
	st.global.u32 	[%rd121+1536], %r1680;
	bar.warp.sync 	-1;
	ld.shared.u32 	%r1681, [%r118+3072];
	setp.eq.s32 	%p224, %r1681, 2147483647;
	selp.b32 	%r1682, -2147483648, %r1681, %p224;
	shr.u32 	%r1683, %r1682, %r2267;
	and.b32  	%r1684, %r1683, %r238;
	shl.b32 	%r1685, %r1684, 3;
	add.s32 	%r1686, %r1669, %r1685;
	ld.shared.u64 	%rd122, [%r1686];
	add.s64 	%rd123, %rd122, %rd9;
	setp.gt.s32 	%p225, %r1681, -1;
	selp.b32 	%r1687, -1, -2147483648, %p225;
	xor.b32  	%r1688, %r1687, %r1681;
	shl.b64 	%rd124, %rd123, 2;
	add.s64 	%rd125, %rd22, %rd124;
	st.global.u32 	[%rd125+3072], %r1688;
	bar.warp.sync 	-1;
	ld.shared.u32 	%r1689, [%r118+4608];
	setp.eq.s32 	%p226, %r1689, 2147483647;
	selp.b32 	%r1690, -2147483648, %r1689, %p226;
	shr.u32 	%r1691, %r1690, %r2267;
	and.b32  	%r1692, %r1691, %r238;
	shl.b32 	%r1693, %r1692, 3;
	add.s32 	%r1694, %r1669, %r1693;
	ld.shared.u64 	%rd126, [%r1694];
	add.s64 	%rd127, %rd126, %rd9;
	setp.gt.s32 	%p227, %r1689, -1;
	selp.b32 	%r1695, -1, -2147483648, %p227;
	xor.b32  	%r1696, %r1695, %r1689;
	shl.b64 	%rd128, %rd127, 2;
	add.s64 	%rd129, %rd22, %rd128;
	st.global.u32 	[%rd129+4608], %r1696;
	bar.warp.sync 	-1;
	ld.shared.u32 	%r1697, [%r118+6144];
	setp.eq.s32 	%p228, %r1697, 2147483647;
	selp.b32 	%r1698, -2147483648, %r1697, %p228;
	shr.u32 	%r1699, %r1698, %r2267;
	and.b32  	%r1700, %r1699, %r238;
	shl.b32 	%r1701, %r1700, 3;
	add.s32 	%r1702, %r1669, %r1701;
	ld.shared.u64 	%rd130, [%r1702];
	add.s64 	%rd131, %rd130, %rd9;
	setp.gt.s32 	%p229, %r1697, -1;
	selp.b32 	%r1703, -1, -2147483648, %p229;
	xor.b32  	%r1704, %r1703, %r1697;
	shl.b64 	%rd132, %rd131, 2;
	add.s64 	%rd133, %rd22, %rd132;
	st.global.u32 	[%rd133+6144], %r1704;
	bar.warp.sync 	-1;
	ld.shared.u32 	%r1705, [%r118+7680];
	setp.eq.s32 	%p230, %r1705, 2147483647;
	selp.b32 	%r1706, -2147483648, %r1705, %p230;
	shr.u32 	%r1707, %r1706, %r2267;
	and.b32  	%r1708, %r1707, %r238;
	shl.b32 	%r1709, %r1708, 3;
	add.s32 	%r1710, %r1669, %r1709;
	ld.shared.u64 	%rd134, [%r1710];
	add.s64 	%rd135, %rd134, %rd9;
	setp.gt.s32 	%p231, %r1705, -1;
	selp.b32 	%r1711, -1, -2147483648, %p231;
	xor.b32  	%r1712, %r1711, %r1705;
	shl.b64 	%rd136, %rd135, 2;
	add.s64 	%rd137, %rd22, %rd136;
	st.global.u32 	[%rd137+7680], %r1712;
	bar.warp.sync 	-1;
	ld.shared.u32 	%r1713, [%r118+9216];
	setp.eq.s32 	%p232, %r1713, 2147483647;
	selp.b32 	%r1714, -2147483648, %r1713, %p232;
	shr.u32 	%r1715, %r1714, %r2267;
	and.b32  	%r1716, %r1715, %r238;
	shl.b32 	%r1717, %r1716, 3;
	add.s32 	%r1718, %r1669, %r1717;
	ld.shared.u64 	%rd138, [%r1718];
	add.s64 	%rd139, %rd138, %rd9;
	setp.gt.s32 	%p233, %r1713, -1;
	selp.b32 	%r1719, -1, -2147483648, %p233;
	xor.b32  	%r1720, %r1719, %r1713;
	shl.b64 	%rd140, %rd139, 2;
	add.s64 	%rd141, %rd22, %rd140;
	st.global.u32 	[%rd141+9216], %r1720;
	bar.warp.sync 	-1;
	ld.shared.u32 	%r1721, [%r118+10752];
	setp.eq.s32 	%p234, %r1721, 2147483647;
	selp.b32 	%r1722, -2147483648, %r1721, %p234;
	shr.u32 	%r1723, %r1722, %r2267;
	and.b32  	%r1724, %r1723, %r238;
	shl.b32 	%r1725, %r1724, 3;
	add.s32 	%r1726, %r1669, %r1725;
	ld.shared.u64 	%rd142, [%r1726];
	add.s64 	%rd143, %rd142, %rd9;
	setp.gt.s32 	%p235, %r1721, -1;
	selp.b32 	%r1727, -1, -2147483648, %p235;
	xor.b32  	%r1728, %r1727, %r1721;
	shl.b64 	%rd144, %rd143, 2;
	add.s64 	%rd145, %rd22, %rd144;
	st.global.u32 	[%rd145+10752], %r1728;
	bar.warp.sync 	-1;
	ld.shared.u32 	%r1729, [%r118+12288];
	setp.eq.s32 	%p236, %r1729, 2147483647;
	selp.b32 	%r1730, -2147483648, %r1729, %p236;
	shr.u32 	%r1731, %r1730, %r2267;
	and.b32  	%r1732, %r1731, %r238;
	shl.b32 	%r1733, %r1732, 3;
	add.s32 	%r1734, %r1669, %r1733;
	ld.shared.u64 	%rd146, [%r1734];
	add.s64 	%rd147, %rd146, %rd9;
	setp.gt.s32 	%p237, %r1729, -1;
	selp.b32 	%r1735, -1, -2147483648, %p237;
	xor.b32  	%r1736, %r1735, %r1729;
	shl.b64 	%rd148, %rd147, 2;
	add.s64 	%rd149, %rd22, %rd148;
	st.global.u32 	[%rd149+12288], %r1736;
	bar.warp.sync 	-1;
	ld.shared.u32 	%r1737, [%r118+13824];
	setp.eq.s32 	%p238, %r1737, 2147483647;
	selp.b32 	%r1738, -2147483648, %r1737, %p238;
	shr.u32 	%r1739, %r1738, %r2267;
	and.b32  	%r1740, %r1739, %r238;
	shl.b32 	%r1741, %r1740, 3;
	add.s32 	%r1742, %r1669, %r1741;
	ld.shared.u64 	%rd150, [%r1742];
	add.s64 	%rd151, %rd150, %rd9;
	setp.gt.s32 	%p239, %r1737, -1;
	selp.b32 	%r1743, -1, -2147483648, %p239;
	xor.b32  	%r1744, %r1743, %r1737;
	shl.b64 	%rd152, %rd151, 2;
	add.s64 	%rd153, %rd22, %rd152;
	st.global.u32 	[%rd153+13824], %r1744;
	bar.warp.sync 	-1;
	ld.shared.u32 	%r1745, [%r118+15360];
	setp.eq.s32 	%p240, %r1745, 2147483647;
	selp.b32 	%r1746, -2147483648, %r1745, %p240;
	shr.u32 	%r1747, %r1746, %r2267;
	and.b32  	%r1748, %r1747, %r238;
	shl.b32 	%r1749, %r1748, 3;
	add.s32 	%r1750, %r1669, %r1749;
	ld.shared.u64 	%rd154, [%r1750];
	add.s64 	%rd155, %rd154, %rd9;
	setp.gt.s32 	%p241, %r1745, -1;
	selp.b32 	%r1751, -1, -2147483648, %p241;
	xor.b32  	%r1752, %r1751, %r1745;
	shl.b64 	%rd156, %rd155, 2;
	add.s64 	%rd157, %rd22, %rd156;
	st.global.u32 	[%rd157+15360], %r1752;
	bar.warp.sync 	-1;
	ld.shared.u32 	%r1753, [%r118+16896];
	setp.eq.s32 	%p242, %r1753, 2147483647;
	selp.b32 	%r1754, -2147483648, %r1753, %p242;
	shr.u32 	%r1755, %r1754, %r2267;
	and.b32  	%r1756, %r1755, %r238;
	shl.b32 	%r1757, %r1756, 3;
	add.s32 	%r1758, %r1669, %r1757;
	ld.shared.u64 	%rd158, [%r1758];
	add.s64 	%rd159, %rd158, %rd9;
	setp.gt.s32 	%p243, %r1753, -1;
	selp.b32 	%r1759, -1, -2147483648, %p243;
	xor.b32  	%r1760, %r1759, %r1753;
	shl.b64 	%rd160, %rd159, 2;
	add.s64 	%rd161, %rd22, %rd160;
	st.global.u32 	[%rd161+16896], %r1760;
	bar.warp.sync 	-1;
	ld.shared.u32 	%r1761, [%r118+18432];
	setp.eq.s32 	%p244, %r1761, 2147483647;
	selp.b32 	%r1762, -2147483648, %r1761, %p244;
	shr.u32 	%r1763, %r1762, %r2267;
	and.b32  	%r1764, %r1763, %r238;
	shl.b32 	%r1765, %r1764, 3;
	add.s32 	%r1766, %r1669, %r1765;
	ld.shared.u64 	%rd162, [%r1766];
	add.s64 	%rd163, %rd162, %rd9;
	setp.gt.s32 	%p245, %r1761, -1;
	selp.b32 	%r1767, -1, -2147483648, %p245;
	xor.b32  	%r1768, %r1767, %r1761;
	shl.b64 	%rd164, %rd163, 2;
	add.s64 	%rd165, %rd22, %rd164;
	st.global.u32 	[%rd165+18432], %r1768;
	bar.warp.sync 	-1;
	ld.shared.u32 	%r1769, [%r118+19968];
	setp.eq.s32 	%p246, %r1769, 2147483647;
	selp.b32 	%r1770, -2147483648, %r1769, %p246;
	shr.u32 	%r1771, %r1770, %r2267;
	and.b32  	%r1772, %r1771, %r238;
	shl.b32 	%r1773, %r1772, 3;
	add.s32 	%r1774, %r1669, %r1773;
	ld.shared.u64 	%rd166, [%r1774];
	add.s64 	%rd167, %rd166, %rd9;
	setp.gt.s32 	%p247, %r1769, -1;
	selp.b32 	%r1775, -1, -2147483648, %p247;
	xor.b32  	%r1776, %r1775, %r1769;
	shl.b64 	%rd168, %rd167, 2;
	add.s64 	%rd169, %rd22, %rd168;
	st.global.u32 	[%rd169+19968], %r1776;
	bar.warp.sync 	-1;
	ld.shared.u32 	%r1777, [%r118+21504];
	setp.eq.s32 	%p248, %r1777, 2147483647;
	selp.b32 	%r1778, -2147483648, %r1777, %p248;
	shr.u32 	%r1779, %r1778, %r2267;
	and.b32  	%r1780, %r1779, %r238;
	shl.b32 	%r1781, %r1780, 3;
	add.s32 	%r1782, %r1669, %r1781;
	ld.shared.u64 	%rd170, [%r1782];
	add.s64 	%rd171, %rd170, %rd9;
	setp.gt.s32 	%p249, %r1777, -1;
	selp.b32 	%r1783, -1, -2147483648, %p249;
	xor.b32  	%r1784, %r1783, %r1777;
	shl.b64 	%rd172, %rd171, 2;
	add.s64 	%rd173, %rd22, %rd172;
	st.global.u32 	[%rd173+21504], %r1784;
	bar.warp.sync 	-1;
	ld.shared.u32 	%r1785, [%r118+23040];
	setp.eq.s32 	%p250, %r1785, 2147483647;
	selp.b32 	%r1786, -2147483648, %r1785, %p250;
	shr.u32 	%r1787, %r1786, %r2267;
	and.b32  	%r1788, %r1787, %r238;
	shl.b32 	%r1789, %r1788, 3;
	add.s32 	%r1790, %r1669, %r1789;
	ld.shared.u64 	%rd174, [%r1790];
	add.s64 	%rd175, %rd174, %rd9;
	setp.gt.s32 	%p251, %r1785, -1;
	selp.b32 	%r1791, -1, -2147483648, %p251;
	xor.b32  	%r1792, %r1791, %r1785;
	shl.b64 	%rd176, %rd175, 2;
	add.s64 	%rd177, %rd22, %rd176;
	st.global.u32 	[%rd177+23040], %r1792;
	bar.warp.sync 	-1;
	ld.shared.u32 	%r1793, [%r118+24576];
	setp.eq.s32 	%p252, %r1793, 2147483647;
	selp.b32 	%r1794, -2147483648, %r1793, %p252;
	shr.u32 	%r1795, %r1794, %r2267;
	and.b32  	%r1796, %r1795, %r238;
	shl.b32 	%r1797, %r1796, 3;
	add.s32 	%r1798, %r1669, %r1797;
	ld.shared.u64 	%rd178, [%r1798];
	add.s64 	%rd179, %rd178, %rd9;
	setp.gt.s32 	%p253, %r1793, -1;
	selp.b32 	%r1799, -1, -2147483648, %p253;
	xor.b32  	%r1800, %r1799, %r1793;
	shl.b64 	%rd180, %rd179, 2;
	add.s64 	%rd181, %rd22, %rd180;
	st.global.u32 	[%rd181+24576], %r1800;
	bar.warp.sync 	-1;
	bra.uni 	$L__BB18_260;
$L__BB18_225:
	ld.param.u32 	%r2244, [_ZN3cub18CUB_300001_SM_10006detail10radix_sort29DeviceRadixSortOnesweepKernelINS1_5radix10policy_hubIfiyE10Policy1000ELNS0_9SortOrderE0EfiyiiNS1_21identity_decomposer_tEEEvPT5_SB_PT3_PKSC_PT1_PKSG_PT2_PKSK_T4_iiT6__param_8];
	mad.lo.s32 	%r368, %r4, -6528, %r2244;
	setp.ge.s32 	%p254, %r1, %r368;
	@%p254 bra 	$L__BB18_227;
	ld.param.u32 	%r2268, [_ZN3cub18CUB_300001_SM_10006detail10radix_sort29DeviceRadixSortOnesweepKernelINS1_5radix10policy_hubIfiyE10Policy1000ELNS0_9SortOrderE0EfiyiiNS1_21identity_decomposer_tEEEvPT5_SB_PT3_PKSC_PT1_PKSG_PT2_PKSK_T4_iiT6__param_9];
	ld.shared.u32 	%r1801, [%r118];
	setp.eq.s32 	%p255, %r1801, 2147483647;
	selp.b32 	%r1802, -2147483648, %r1801, %p255;
	shr.u32 	%r1803, %r1802, %r2268;
	and.b32  	%r1804, %r1803, %r238;
	shl.b32 	%r1805, %r1804, 3;
	add.s32 	%r1807, %r524, %r1805;
	ld.shared.u64 	%rd182, [%r1807+26112];
	setp.gt.s32 	%p256, %r1801, -1;
	selp.b32 	%r1808, -1, -2147483648, %p256;
	xor.b32  	%r1809, %r1808, %r1801;
	add.s64 	%rd183, %rd182, %rd9;
	shl.b64 	%rd184, %rd183, 2;
	add.s64 	%rd185, %rd22, %rd184;
	st.global.u32 	[%rd185], %r1809;
$L__BB18_227:
	bar.warp.sync 	-1;
	add.s32 	%r1810, %r1, 384;
	setp.ge.s32 	%p257, %r1810, %r368;
	@%p257 bra 	$L__BB18_229;
	ld.param.u32 	%r2269, [_ZN3cub18CUB_300001_SM_10006detail10radix_sort29DeviceRadixSortOnesweepKernelINS1_5radix10policy_hubIfiyE10Policy1000ELNS0_9SortOrderE0EfiyiiNS1_21identity_decomposer_tEEEvPT5_SB_PT3_PKSC_PT1_PKSG_PT2_PKSK_T4_iiT6__param_9];
	ld.shared.u32 	%r1811, [%r118+1536];
	setp.eq.s32 	%p258, %r1811, 2147483647;
	selp.b32 	%r1812, -2147483648, %r1811, %p258;
	shr.u32 	%r1813, %r1812, %r2269;
	and.b32  	%r1814, %r1813, %r238;
	shl.b32 	%r1815, %r1814, 3;
	add.s32 	%r1817, %r524, %r1815;
	ld.shared.u64 	%rd186, [%r1817+26112];
	setp.gt.s32 	%p259, %r1811, -1;
	selp.b32 	%r1818, -1, -2147483648, %p259;
	xor.b32  	%r1819, %r1818, %r1811;
	add.s64 	%rd187, %rd186, %rd9;
	shl.b64 	%rd188, %rd187, 2;
	add.s64 	%rd189, %rd22, %rd188;
	st.global.u32 	[%rd189+1536], %r1819;
$L__BB18_229:
	bar.warp.sync 	-1;
	add.s32 	%r1820, %r1, 768;
	setp.ge.s32 	%p260, %r1820, %r368;
	@%p260 bra 	$L__BB18_231;
	ld.param.u32 	%r2270, [_ZN3cub18CUB_300001_SM_10006detail10radix_sort29DeviceRadixSortOnesweepKernelINS1_5radix10policy_hubIfiyE10Policy1000ELNS0_9SortOrderE0EfiyiiNS1_21identity_decomposer_tEEEvPT5_SB_PT3_PKSC_PT1_PKSG_PT2_PKSK_T4_iiT6__param_9];
	ld.shared.u32 	%r1821, [%r118+3072];
	setp.eq.s32 	%p261, %r1821, 2147483647;
	selp.b32 	%r1822, -2147483648, %r1821, %p261;
	shr.u32 	%r1823, %r1822, %r2270;
	and.b32  	%r1824, %r1823, %r238;
	shl.b32 	%r1825, %r1824, 3;
	add.s32 	%r1827, %r524, %r1825;
	ld.shared.u64 	%rd190, [%r1827+26112];
	setp.gt.s32 	%p262, %r1821, -1;
	selp.b32 	%r1828, -1, -2147483648, %p262;
	xor.b32  	%r1829, %r1828, %r1821;
	add.s64 	%rd191, %rd190, %rd9;
	shl.b64 	%rd192, %rd191, 2;
	add.s64 	%rd193, %rd22, %rd192;
	st.global.u32 	[%rd193+3072], %r1829;
$L__BB18_231:
	bar.warp.sync 	-1;
	add.s32 	%r1830, %r1, 1152;
	setp.ge.s32 	%p263, %r1830, %r368;
	@%p263 bra 	$L__BB18_233;
	ld.param.u32 	%r2271, [_ZN3cub18CUB_300001_SM_10006detail10radix_sort29DeviceRadixSortOnesweepKernelINS1_5radix10policy_hubIfiyE10Policy1000ELNS0_9SortOrderE0EfiyiiNS1_21identity_decomposer_tEEEvPT5_SB_PT3_PKSC_PT1_PKSG_PT2_PKSK_T4_iiT6__param_9];
	ld.shared.u32 	%r1831, [%r118+4608];
	setp.eq.s32 	%p264, %r1831, 2147483647;
	selp.b32 	%r1832, -2147483648, %r1831, %p264;
	shr.u32 	%r1833, %r1832, %r2271;
	and.b32  	%r1834, %r1833, %r238;
	shl.b32 	%r1835, %r1834, 3;
	add.s32 	%r1837, %r524, %r1835;
	ld.shared.u64 	%rd194, [%r1837+26112];
	setp.gt.s32 	%p265, %r1831, -1;
	selp.b32 	%r1838, -1, -2147483648, %p265;
	xor.b32  	%r1839, %r1838, %r1831;
	add.s64 	%rd195, %rd194, %rd9;
	shl.b64 	%rd196, %rd195, 2;
	add.s64 	%rd197, %rd22, %rd196;
	st.global.u32 	[%rd197+4608], %r1839;
$L__BB18_233:
	bar.warp.sync 	-1;
	add.s32 	%r1840, %r1, 1536;
	setp.ge.s32 	%p266, %r1840, %r368;
	@%p266 bra 	$L__BB18_235;
	ld.param.u32 	%r2272, [_ZN3cub18CUB_300001_SM_10006detail10radix_sort29DeviceRadixSortOnesweepKernelINS1_5radix10policy_hubIfiyE10Policy1000ELNS0_9SortOrderE0EfiyiiNS1_21identity_decomposer_tEEEvPT5_SB_PT3_PKSC_PT1_PKSG_PT2_PKSK_T4_iiT6__param_9];
	ld.shared.u32 	%r1841, [%r118+6144];
	setp.eq.s32 	%p267, %r1841, 2147483647;
	selp.b32 	%r1842, -2147483648, %r1841, %p267;
	shr.u32 	%r1843, %r1842, %r2272;
	and.b32  	%r1844, %r1843, %r238;
	shl.b32 	%r1845, %r1844, 3;
	add.s32 	%r1847, %r524, %r1845;
	ld.shared.u64 	%rd198, [%r1847+26112];
	setp.gt.s32 	%p268, %r1841, -1;
	selp.b32 	%r1848, -1, -2147483648, %p268;
	xor.b32  	%r1849, %r1848, %r1841;
	add.s64 	%rd199, %rd198, %rd9;
	shl.b64 	%rd200, %rd199, 2;
	add.s64 	%rd201, %rd22, %rd200;
	st.global.u32 	[%rd201+6144], %r1849;
$L__BB18_235:
	bar.warp.sync 	-1;
	add.s32 	%r1850, %r1, 1920;
	setp.ge.s32 	%p269, %r1850, %r368;
	@%p269 bra 	$L__BB18_237;
	ld.param.u32 	%r2273, [_ZN3cub18CUB_300001_SM_10006detail10radix_sort29DeviceRadixSortOnesweepKernelINS1_5radix10policy_hubIfiyE10Policy1000ELNS0_9SortOrderE0EfiyiiNS1_21identity_decomposer_tEEEvPT5_SB_PT3_PKSC_PT1_PKSG_PT2_PKSK_T4_iiT6__param_9];
	ld.shared.u32 	%r1851, [%r118+7680];
	setp.eq.s32 	%p270, %r1851, 2147483647;
	selp.b32 	%r1852, -2147483648, %r1851, %p270;
	shr.u32 	%r1853, %r1852, %r2273;
	and.b32  	%r1854, %r1853, %r238;
	shl.b32 	%r1855, %r1854, 3;
	add.s32 	%r1857, %r524, %r1855;
	ld.shared.u64 	%rd202, [%r1857+26112];
	setp.gt.s32 	%p271, %r1851, -1;
	selp.b32 	%r1858, -1, -2147483648, %p271;
	xor.b32  	%r1859, %r1858, %r1851;
	add.s64 	%rd203, %rd202, %rd9;
	shl.b64 	%rd204, %rd203, 2;
	add.s64 	%rd205, %rd22, %rd204;
	st.global.u32 	[%rd205+7680], %r1859;
$L__BB18_237:
	bar.warp.sync 	-1;
	add.s32 	%r1860, %r1, 2304;
	setp.ge.s32 	%p272, %r1860, %r368;
	@%p272 bra 	$L__BB18_239;
	ld.param.u32 	%r2274, [_ZN3cub18CUB_300001_SM_10006detail10radix_sort29DeviceRadixSortOnesweepKernelINS1_5radix10policy_hubIfiyE10Policy1000ELNS0_9SortOrderE0EfiyiiNS1_21identity_decomposer_tEEEvPT5_SB_PT3_PKSC_PT1_PKSG_PT2_PKSK_T4_iiT6__param_9];
	ld.shared.u32 	%r1861, [%r118+9216];
	setp.eq.s32 	%p273, %r1861, 2147483647;
	selp.b32 	%r1862, -2147483648, %r1861, %p273;
	shr.u32 	%r1863, %r1862, %r2274;
	and.b32  	%r1864, %r1863, %r238;
	shl.b32 	%r1865, %r1864, 3;
	add.s32 	%r1867, %r524, %r1865;
	ld.shared.u64 	%rd206, [%r1867+26112];
	setp.gt.s32 	%p274, %r1861, -1;
	selp.b32 	%r1868, -1, -2147483648, %p274;
	xor.b32  	%r1869, %r1868, %r1861;
	add.s64 	%rd207, %rd206, %rd9;
	shl.b64 	%rd208, %rd207, 2;
	add.s64 	%rd209, %rd22, %rd208;
	st.global.u32 	[%rd209+9216], %r1869;
$L__BB18_239:
	bar.warp.sync 	-1;
	add.s32 	%r1870, %r1, 2688;
	setp.ge.s32 	%p275, %r1870, %r368;
	@%p275 bra 	$L__BB18_241;
	ld.param.u32 	%r2275, [_ZN3cub18CUB_300001_SM_10006detail10radix_sort29DeviceRadixSortOnesweepKernelINS1_5radix10policy_hubIfiyE10Policy1000ELNS0_9SortOrderE0EfiyiiNS1_21identity_decomposer_tEEEvPT5_SB_PT3_PKSC_PT1_PKSG_PT2_PKSK_T4_iiT6__param_9];
	ld.shared.u32 	%r1871, [%r118+10752];
	setp.eq.s32 	%p276, %r1871, 2147483647;
	selp.b32 	%r1872, -2147483648, %r1871, %p276;
	shr.u32 	%r1873, %r1872, %r2275;
	and.b32  	%r1874, %r1873, %r238;
	shl.b32 	%r1875, %r1874, 3;
	add.s32 	%r1877, %r524, %r1875;
	ld.shared.u64 	%rd210, [%r1877+26112];
	setp.gt.s32 	%p277, %r1871, -1;
	selp.b32 	%r1878, -1, -2147483648, %p277;
	xor.b32  	%r1879, %r1878, %r1871;
	add.s64 	%rd211, %rd210, %rd9;
	shl.b64 	%rd212, %rd211, 2;
	add.s64 	%rd213, %rd22, %rd212;
	st.global.u32 	[%rd213+10752], %r1879;
$L__BB18_241:
	bar.warp.sync 	-1;
	or.b32  	%r1880, %r1, 3072;
	setp.ge.s32 	%p278, %r1880, %r368;
	@%p278 bra 	$L__BB18_243;
	ld.param.u32 	%r2276, [_ZN3cub18CUB_300001_SM_10006detail10radix_sort29DeviceRadixSortOnesweepKernelINS1_5radix10policy_hubIfiyE10Policy1000ELNS0_9SortOrderE0EfiyiiNS1_21identity_decomposer_tEEEvPT5_SB_PT3_PKSC_PT1_PKSG_PT2_PKSK_T4_iiT6__param_9];
	ld.shared.u32 	%r1881, [%r118+12288];
	setp.eq.s32 	%p279, %r1881, 2147483647;
	selp.b32 	%r1882, -2147483648, %r1881, %p279;
	shr.u32 	%r1883, %r1882, %r2276;
	and.b32  	%r1884, %r1883, %r238;
	shl.b32 	%r1885, %r1884, 3;
	add.s32 	%r1887, %r524, %r1885;
	ld.shared.u64 	%rd214, [%r1887+26112];
	setp.gt.s32 	%p280, %r1881, -1;
	selp.b32 	%r1888, -1, -2147483648, %p280;
	xor.b32  	%r1889, %r1888, %r1881;
	add.s64 	%rd215, %rd214, %rd9;
	shl.b64 	%rd216, %rd215, 2;
	add.s64 	%rd217, %rd22, %rd216;
	st.global.u32 	[%rd217+12288], %r1889;
$L__BB18_243:
	bar.warp.sync 	-1;
	add.s32 	%r1890, %r1, 3456;
	setp.ge.s32 	%p281, %r1890, %r368;
	@%p281 bra 	$L__BB18_245;
	ld.param.u32 	%r2277, [_ZN3cub18CUB_300001_SM_10006detail10radix_sort29DeviceRadixSortOnesweepKernelINS1_5radix10policy_hubIfiyE10Policy1000ELNS0_9SortOrderE0EfiyiiNS1_21identity_decomposer_tEEEvPT5_SB_PT3_PKSC_PT1_PKSG_PT2_PKSK_T4_iiT6__param_9];
	ld.shared.u32 	%r1891, [%r118+13824];
	setp.eq.s32 	%p282, %r1891, 2147483647;
	selp.b32 	%r1892, -2147483648, %r1891, %p282;
	shr.u32 	%r1893, %r1892, %r2277;
	and.b32  	%r1894, %r1893, %r238;
	shl.b32 	%r1895, %r1894, 3;
	add.s32 	%r1897, %r524, %r1895;
	ld.shared.u64 	%rd218, [%r1897+26112];
	setp.gt.s32 	%p283, %r1891, -1;
	selp.b32 	%r1898, -1, -2147483648, %p283;
	xor.b32  	%r1899, %r1898, %r1891;
	add.s64 	%rd219, %rd218, %rd9;
	shl.b64 	%rd220, %rd219, 2;
	add.s64 	%rd221, %rd22, %rd220;
	st.global.u32 	[%rd221+13824], %r1899;
$L__BB18_245:
	bar.warp.sync 	-1;
	add.s32 	%r1900, %r1, 3840;
	setp.ge.s32 	%p284, %r1900, %r368;
	@%p284 bra 	$L__BB18_247;
	ld.param.u32 	%r2278, [_ZN3cub18CUB_300001_SM_10006detail10radix_sort29DeviceRadixSortOnesweepKernelINS1_5radix10policy_hubIfiyE10Policy1000ELNS0_9SortOrderE0EfiyiiNS1_21identity_decomposer_tEEEvPT5_SB_PT3_PKSC_PT1_PKSG_PT2_PKSK_T4_iiT6__param_9];
	ld.shared.u32 	%r1901, [%r118+15360];
	setp.eq.s32 	%p285, %r1901, 2147483647;
	selp.b32 	%r1902, -2147483648, %r1901, %p285;
	shr.u32 	%r1903, %r1902, %r2278;
	and.b32  	%r1904, %r1903, %r238;
	shl.b32 	%r1905, %r1904, 3;
	add.s32 	%r1907, %r524, %r1905;
	ld.shared.u64 	%rd222, [%r1907+26112];
	setp.gt.s32 	%p286, %r1901, -1;
	selp.b32 	%r1908, -1, -2147483648, %p286;
	xor.b32  	%r1909, %r1908, %r1901;
	add.s64 	%rd223, %rd222, %rd9;
	shl.b64 	%rd224, %rd223, 2;
	add.s64 	%rd225, %rd22, %rd224;
	st.global.u32 	[%rd225+15360], %r1909;
$L__BB18_247:
	bar.warp.sync 	-1;
	add.s32 	%r1910, %r1, 4224;
	setp.ge.s32 	%p287, %r1910, %r368;
	@%p287 bra 	$L__BB18_249;
	ld.param.u32 	%r2279, [_ZN3cub18CUB_300001_SM_10006detail10radix_sort29DeviceRadixSortOnesweepKernelINS1_5radix10policy_hubIfiyE10Policy1000ELNS0_9SortOrderE0EfiyiiNS1_21identity_decomposer_tEEEvPT5_SB_PT3_PKSC_PT1_PKSG_PT2_PKSK_T4_iiT6__param_9];
	ld.shared.u32 	%r1911, [%r118+16896];
	setp.eq.s32 	%p288, %r1911, 2147483647;
	selp.b32 	%r1912, -2147483648, %r1911, %p288;
	shr.u32 	%r1913, %r1912, %r2279;
	and.b32  	%r1914, %r1913, %r238;
	shl.b32 	%r1915, %r1914, 3;
	add.s32 	%r1917, %r524, %r1915;
	ld.shared.u64 	%rd226, [%r1917+26112];
	setp.gt.s32 	%p289, %r1911, -1;
	selp.b32 	%r1918, -1, -2147483648, %p289;
	xor.b32  	%r1919, %r1918, %r1911;
	add.s64 	%rd227, %rd226, %rd9;
	shl.b64 	%rd228, %rd227, 2;
	add.s64 	%rd229, %rd22, %rd228;
	st.global.u32 	[%rd229+16896], %r1919;
$L__BB18_249:
	bar.warp.sync 	-1;
	add.s32 	%r1920, %r1, 4608;
	setp.ge.s32 	%p290, %r1920, %r368;
	@%p290 bra 	$L__BB18_251;
	ld.param.u32 	%r2280, [_ZN3cub18CUB_300001_SM_10006detail10radix_sort29DeviceRadixSortOnesweepKernelINS1_5radix10policy_hubIfiyE10Policy1000ELNS0_9SortOrderE0EfiyiiNS1_21identity_decomposer_tEEEvPT5_SB_PT3_PKSC_PT1_PKSG_PT2_PKSK_T4_iiT6__param_9];
	ld.shared.u32 	%r1921, [%r118+18432];
	setp.eq.s32 	%p291, %r1921, 2147483647;
	selp.b32 	%r1922, -2147483648, %r1921, %p291;
	shr.u32 	%r1923, %r1922, %r2280;
	and.b32  	%r1924, %r1923, %r238;
	shl.b32 	%r1925, %r1924, 3;
	add.s32 	%r1927, %r524, %r1925;
	ld.shared.u64 	%rd230, [%r1927+26112];
	setp.gt.s32 	%p292, %r1921, -1;
	selp.b32 	%r1928, -1, -2147483648, %p292;
	xor.b32  	%r1929, %r1928, %r1921;
	add.s64 	%rd231, %rd230, %rd9;
	shl.b64 	%rd232, %rd231, 2;
	add.s64 	%rd233, %rd22, %rd232;
	st.global.u32 	[%rd233+18432], %r1929;
$L__BB18_251:
	bar.warp.sync 	-1;
	add.s32 	%r1930, %r1, 4992;
	setp.ge.s32 	%p293, %r1930, %r368;
	@%p293 bra 	$L__BB18_253;
	ld.param.u32 	%r2281, [_ZN3cub18CUB_300001_SM_10006detail10radix_sort29DeviceRadixSortOnesweepKernelINS1_5radix10policy_hubIfiyE10Policy1000ELNS0_9SortOrderE0EfiyiiNS1_21identity_decomposer_tEEEvPT5_SB_PT3_PKSC_PT1_PKSG_PT2_PKSK_T4_iiT6__param_9];
	ld.shared.u32 	%r1931, [%r118+19968];
	setp.eq.s32 	%p294, %r1931, 2147483647;
	selp.b32 	%r1932, -2147483648, %r1931, %p294;
	shr.u32 	%r1933, %r1932, %r2281;
	and.b32  	%r1934, %r1933, %r238;
	shl.b32 	%r1935, %r1934, 3;
	add.s32 	%r1937, %r524, %r1935;
	ld.shared.u64 	%rd234, [%r1937+26112];
	setp.gt.s32 	%p295, %r1931, -1;
	selp.b32 	%r1938, -1, -2147483648, %p295;
	xor.b32  	%r1939, %r1938, %r1931;
	add.s64 	%rd235, %rd234, %rd9;
	shl.b64 	%rd236, %rd235, 2;
	add.s64 	%rd237, %rd22, %rd236;
	st.global.u32 	[%rd237+19968], %r1939;
$L__BB18_253:
	bar.warp.sync 	-1;
	add.s32 	%r1940, %r1, 5376;
	setp.ge.s32 	%p296, %r1940, %r368;
	@%p296 bra 	$L__BB18_255;
	ld.param.u32 	%r2282, [_ZN3cub18CUB_300001_SM_10006detail10radix_sort29DeviceRadixSortOnesweepKernelINS1_5radix10policy_hubIfiyE10Policy1000ELNS0_9SortOrderE0EfiyiiNS1_21identity_decomposer_tEEEvPT5_SB_PT3_PKSC_PT1_PKSG_PT2_PKSK_T4_iiT6__param_9];
	ld.shared.u32 	%r1941, [%r118+21504];
	setp.eq.s32 	%p297, %r1941, 2147483647;
	selp.b32 	%r1942, -2147483648, %r1941, %p297;
	shr.u32 	%r1943, %r1942, %r2282;
	and.b32  	%r1944, %r1943, %r238;
	shl.b32 	%r1945, %r1944, 3;
	add.s32 	%r1947, %r524, %r1945;
	ld.shared.u64 	%rd238, [%r1947+26112];
	setp.gt.s32 	%p298, %r1941, -1;
	selp.b32 	%r1948, -1, -2147483648, %p298;
	xor.b32  	%r1949, %r1948, %r1941;
	add.s64 	%rd239, %rd238, %rd9;
	shl.b64 	%rd240, %rd239, 2;
	add.s64 	%rd241, %rd22, %rd240;
	st.global.u32 	[%rd241+21504], %r1949;
$L__BB18_255:
	bar.warp.sync 	-1;
	add.s32 	%r1950, %r1, 5760;
	setp.ge.s32 	%p299, %r1950, %r368;
	@%p299 bra 	$L__BB18_257;
	ld.param.u32 	%r2283, [_ZN3cub18CUB_300001_SM_10006detail10radix_sort29DeviceRadixSortOnesweepKernelINS1_5radix10policy_hubIfiyE10Policy1000ELNS0_9SortOrderE0EfiyiiNS1_21identity_decomposer_tEEEvPT5_SB_PT3_PKSC_PT1_PKSG_PT2_PKSK_T4_iiT6__param_9];
	ld.shared.u32 	%r1951, [%r118+23040];
	setp.eq.s32 	%p300, %r1951, 2147483647;
	selp.b32 	%r1952, -2147483648, %r1951, %p300;
	shr.u32 	%r1953, %r1952, %r2283;
	and.b32  	%r1954, %r1953, %r238;
	shl.b32 	%r1955, %r1954, 3;
	add.s32 	%r1957, %r524, %r1955;
	ld.shared.u64 	%rd242, [%r1957+26112];
	setp.gt.s32 	%p301, %r1951, -1;
	selp.b32 	%r1958, -1, -2147483648, %p301;
	xor.b32  	%r1959, %r1958, %r1951;
	add.s64 	%rd243, %rd242, %rd9;
	shl.b64 	%rd244, %rd243, 2;
	add.s64 	%rd245, %rd22, %rd244;
	st.global.u32 	[%rd245+23040], %r1959;
$L__BB18_257:
	bar.warp.sync 	-1;
	or.b32  	%r1960, %r1, 6144;
	setp.ge.s32 	%p302, %r1960, %r368;
	@%p302 bra 	$L__BB18_259;
	ld.param.u32 	%r2284, [_ZN3cub18CUB_300001_SM_10006detail10radix_sort29DeviceRadixSortOnesweepKernelINS1_5radix10policy_hubIfiyE10Policy1000ELNS0_9SortOrderE0EfiyiiNS1_21identity_decomposer_tEEEvPT5_SB_PT3_PKSC_PT1_PKSG_PT2_PKSK_T4_iiT6__param_9];
	ld.shared.u32 	%r1961, [%r118+24576];
	setp.eq.s32 	%p303, %r1961, 2147483647;
	selp.b32 	%r1962, -2147483648, %r1961, %p303;
	shr.u32 	%r1963, %r1962, %r2284;
	and.b32  	%r1964, %r1963, %r238;
	shl.b32 	%r1965, %r1964, 3;
	add.s32 	%r1967, %r524, %r1965;
	ld.shared.u64 	%rd246, [%r1967+26112];
	setp.gt.s32 	%p304, %r1961, -1;
	selp.b32 	%r1968, -1, -2147483648, %p304;
	xor.b32  	%r1969, %r1968, %r1961;
	add.s64 	%rd247, %rd246, %rd9;
	shl.b64 	%rd248, %rd247, 2;
	add.s64 	%rd249, %rd22, %rd248;
	st.global.u32 	[%rd249+24576], %r1969;
$L__BB18_259:
	bar.warp.sync 	-1;
$L__BB18_260:
	ld.param.u32 	%r2285, [_ZN3cub18CUB_300001_SM_10006detail10radix_sort29DeviceRadixSortOnesweepKernelINS1_5radix10policy_hubIfiyE10Policy1000ELNS0_9SortOrderE0EfiyiiNS1_21identity_decomposer_tEEEvPT5_SB_PT3_PKSC_PT1_PKSG_PT2_PKSK_T4_iiT6__param_9];
	ld.param.u32 	%r2245, [_ZN3cub18CUB_300001_SM_10006detail10radix_sort29DeviceRadixSortOnesweepKernelINS1_5radix10policy_hubIfiyE10Policy1000ELNS0_9SortOrderE0EfiyiiNS1_21identity_decomposer_tEEEvPT5_SB_PT3_PKSC_PT1_PKSG_PT2_PKSK_T4_iiT6__param_8];
	setp.gt.s32 	%p305, %r366, %r2245;
	ld.shared.u32 	%r1970, [%r118];
	setp.eq.s32 	%p306, %r1970, 2147483647;
	selp.b32 	%r1971, -2147483648, %r1970, %p306;
	shr.u32 	%r1972, %r1971, %r2285;
	and.b32  	%r369, %r1972, %r238;
	ld.shared.u32 	%r1973, [%r118+1536];
	setp.eq.s32 	%p307, %r1973, 2147483647;
	selp.b32 	%r1974, -2147483648, %r1973, %p307;
	shr.u32 	%r1975, %r1974, %r2285;
	and.b32  	%r370, %r1975, %r238;
	ld.shared.u32 	%r1976, [%r118+3072];
	setp.eq.s32 	%p308, %r1976, 2147483647;
	selp.b32 	%r1977, -2147483648, %r1976, %p308;
	shr.u32 	%r1978, %r1977, %r2285;
	and.b32  	%r371, %r1978, %r238;
	ld.shared.u32 	%r1979, [%r118+4608];
	setp.eq.s32 	%p309, %r1979, 2147483647;
	selp.b32 	%r1980, -2147483648, %r1979, %p309;
	shr.u32 	%r1981, %r1980, %r2285;
	and.b32  	%r372, %r1981, %r238;
	ld.shared.u32 	%r1982, [%r118+6144];
	setp.eq.s32 	%p310, %r1982, 2147483647;
	selp.b32 	%r1983, -2147483648, %r1982, %p310;
	shr.u32 	%r1984, %r1983, %r2285;
	and.b32  	%r373, %r1984, %r238;
	ld.shared.u32 	%r1985, [%r118+7680];
	setp.eq.s32 	%p311, %r1985, 2147483647;
	selp.b32 	%r1986, -2147483648, %r1985, %p311;
	shr.u32 	%r1987, %r1986, %r2285;
	and.b32  	%r374, %r1987, %r238;
	ld.shared.u32 	%r1988, [%r118+9216];
	setp.eq.s32 	%p312, %r1988, 2147483647;
	selp.b32 	%r1989, -2147483648, %r1988, %p312;
	shr.u32 	%r1990, %r1989, %r2285;
	and.b32  	%r375, %r1990, %r238;
	ld.shared.u32 	%r1991, [%r118+10752];
	setp.eq.s32 	%p313, %r1991, 2147483647;
	selp.b32 	%r1992, -2147483648, %r1991, %p313;
	shr.u32 	%r1993, %r1992, %r2285;
	and.b32  	%r376, %r1993, %r238;
	ld.shared.u32 	%r1994, [%r118+12288];
	setp.eq.s32 	%p314, %r1994, 2147483647;
	selp.b32 	%r1995, -2147483648, %r1994, %p314;
	shr.u32 	%r1996, %r1995, %r2285;
	and.b32  	%r377, %r1996, %r238;
	ld.shared.u32 	%r1997, [%r118+13824];
	setp.eq.s32 	%p315, %r1997, 2147483647;
	selp.b32 	%r1998, -2147483648, %r1997, %p315;
	shr.u32 	%r1999, %r1998, %r2285;
	and.b32  	%r378, %r1999, %r238;
	ld.shared.u32 	%r2000, [%r118+15360];
	setp.eq.s32 	%p316, %r2000, 2147483647;
	selp.b32 	%r2001, -2147483648, %r2000, %p316;
	shr.u32 	%r2002, %r2001, %r2285;
	and.b32  	%r379, %r2002, %r238;
	ld.shared.u32 	%r2003, [%r118+16896];
	setp.eq.s32 	%p317, %r2003, 2147483647;
	selp.b32 	%r2004, -2147483648, %r2003, %p317;
	shr.u32 	%r2005, %r2004, %r2285;
	and.b32  	%r380, %r2005, %r238;
	ld.shared.u32 	%r2006, [%r118+18432];
	setp.eq.s32 	%p318, %r2006, 2147483647;
	selp.b32 	%r2007, -2147483648, %r2006, %p318;
	shr.u32 	%r2008, %r2007, %r2285;
	and.b32  	%r381, %r2008, %r238;
	ld.shared.u32 	%r2009, [%r118+19968];
	setp.eq.s32 	%p319, %r2009, 2147483647;
	selp.b32 	%r2010, -2147483648, %r2009, %p319;
	shr.u32 	%r2011, %r2010, %r2285;
	and.b32  	%r382, %r2011, %r238;
	ld.shared.u32 	%r2012, [%r118+21504];
	setp.eq.s32 	%p320, %r2012, 2147483647;
	selp.b32 	%r2013, -2147483648, %r2012, %p320;
	shr.u32 	%r2014, %r2013, %r2285;
	and.b32  	%r383, %r2014, %r238;
	ld.shared.u32 	%r2015, [%r118+23040];
	setp.eq.s32 	%p321, %r2015, 2147483647;
	selp.b32 	%r2016, -2147483648, %r2015, %p321;
	shr.u32 	%r2017, %r2016, %r2285;
	and.b32  	%r384, %r2017, %r238;
	ld.shared.u32 	%r2018, [%r118+24576];
	setp.eq.s32 	%p322, %r2018, 2147483647;
	selp.b32 	%r2019, -2147483648, %r2018, %p322;
	shr.u32 	%r2020, %r2019, %r2285;
	and.b32  	%r385, %r2020, %r238;
	@%p305 bra 	$L__BB18_262;
	ld.param.u64 	%rd443, [_ZN3cub18CUB_300001_SM_10006detail10radix_sort29DeviceRadixSortOnesweepKernelINS1_5radix10policy_hubIfiyE10Policy1000ELNS0_9SortOrderE0EfiyiiNS1_21identity_decomposer_tEEEvPT5_SB_PT3_PKSC_PT1_PKSG_PT2_PKSK_T4_iiT6__param_7];
	cvta.to.global.u64 	%rd250, %rd443;
	and.b32  	%r2024, %r1, 31;
	or.b32  	%r2025, %r681, %r2024;
	cvt.u64.u32 	%rd251, %r2025;
	mul.lo.s32 	%r2026, %r4, 6528;
	cvt.s64.s32 	%rd252, %r2026;
	add.s64 	%rd253, %rd251, %rd252;
	shl.b64 	%rd254, %rd253, 2;
	add.s64 	%rd255, %rd250, %rd254;
	ld.global.u32 	%r2421, [%rd255];
	ld.global.u32 	%r2422, [%rd255+128];
	ld.global.u32 	%r2423, [%rd255+256];
	ld.global.u32 	%r2424, [%rd255+384];
	ld.global.u32 	%r2425, [%rd255+512];
	ld.global.u32 	%r2426, [%rd255+640];
	ld.global.u32 	%r2427, [%rd255+768];
	ld.global.u32 	%r2428, [%rd255+896];
	ld.global.u32 	%r2429, [%rd255+1024];
	ld.global.u32 	%r2430, [%rd255+1152];
	ld.global.u32 	%r2431, [%rd255+1280];
	ld.global.u32 	%r2432, [%rd255+1408];
	ld.global.u32 	%r2433, [%rd255+1536];
	ld.global.u32 	%r2434, [%rd255+1664];
	ld.global.u32 	%r2435, [%rd255+1792];
	ld.global.u32 	%r2436, [%rd255+1920];
	ld.global.u32 	%r2437, [%rd255+2048];
	bra.uni 	$L__BB18_296;
$L__BB18_262:
	ld.param.u32 	%r2246, [_ZN3cub18CUB_300001_SM_10006detail10radix_sort29DeviceRadixSortOnesweepKernelINS1_5radix10policy_hubIfiyE10Policy1000ELNS0_9SortOrderE0EfiyiiNS1_21identity_decomposer_tEEEvPT5_SB_PT3_PKSC_PT1_PKSG_PT2_PKSK_T4_iiT6__param_8];
	ld.param.u64 	%rd444, [_ZN3cub18CUB_300001_SM_10006detail10radix_sort29DeviceRadixSortOnesweepKernelINS1_5radix10policy_hubIfiyE10Policy1000ELNS0_9SortOrderE0EfiyiiNS1_21identity_decomposer_tEEEvPT5_SB_PT3_PKSC_PT1_PKSG_PT2_PKSK_T4_iiT6__param_7];
	cvta.to.global.u64 	%rd256, %rd444;
	cvt.s64.s32 	%rd257, %r462;
	add.s64 	%rd258, %rd7, %rd257;
	shl.b64 	%rd259, %rd258, 2;
	add.s64 	%rd23, %rd256, %rd259;
	cvt.u32.u64 	%r2029, %rd7;
	sub.s32 	%r403, %r2246, %r462;
	setp.ge.s32 	%p323, %r2029, %r403;
	@%p323 bra 	$L__BB18_264;
	ld.global.u32 	%r2421, [%rd23];
$L__BB18_264:
	add.s32 	%r2032, %r2029, 32;
	setp.ge.s32 	%p324, %r2032, %r403;
	@%p324 bra 	$L__BB18_266;
	ld.global.u32 	%r2422, [%rd23+128];
$L__BB18_266:
	add.s32 	%r2035, %r2029, 64;
	setp.ge.s32 	%p325, %r2035, %r403;
	@%p325 bra 	$L__BB18_268;
	ld.global.u32 	%r2423, [%rd23+256];
$L__BB18_268:
	add.s32 	%r2038, %r2029, 96;
	setp.ge.s32 	%p326, %r2038, %r403;
	@%p326 bra 	$L__BB18_270;
	ld.global.u32 	%r2424, [%rd23+384];
$L__BB18_270:
	add.s32 	%r2041, %r2029, 128;
	setp.ge.s32 	%p327, %r2041, %r403;
	@%p327 bra 	$L__BB18_272;
	ld.global.u32 	%r2425, [%rd23+512];
$L__BB18_272:
	add.s32 	%r2044, %r2029, 160;
	setp.ge.s32 	%p328, %r2044, %r403;
	@%p328 bra 	$L__BB18_274;
	ld.global.u32 	%r2426, [%rd23+640];
$L__BB18_274:
	add.s32 	%r2047, %r2029, 192;
	setp.ge.s32 	%p329, %r2047, %r403;
	@%p329 bra 	$L__BB18_276;
	ld.global.u32 	%r2427, [%rd23+768];
$L__BB18_276:
	add.s32 	%r2050, %r2029, 224;
	setp.ge.s32 	%p330, %r2050, %r403;
	@%p330 bra 	$L__BB18_278;
	ld.param.u64 	%rd445, [_ZN3cub18CUB_300001_SM_10006detail10radix_sort29DeviceRadixSortOnesweepKernelINS1_5radix10policy_hubIfiyE10Policy1000ELNS0_9SortOrderE0EfiyiiNS1_21identity_decomposer_tEEEvPT5_SB_PT3_PKSC_PT1_PKSG_PT2_PKSK_T4_iiT6__param_7];
	cvta.to.global.u64 	%rd260, %rd445;
	add.s64 	%rd264, %rd260, %rd259;
	ld.global.u32 	%r2428, [%rd264+896];
$L__BB18_278:
	add.s32 	%r2054, %r2029, 256;
	setp.ge.s32 	%p331, %r2054, %r403;
	@%p331 bra 	$L__BB18_280;
	ld.param.u64 	%rd446, [_ZN3cub18CUB_300001_SM_10006detail10radix_sort29DeviceRadixSortOnesweepKernelINS1_5radix10policy_hubIfiyE10Policy1000ELNS0_9SortOrderE0EfiyiiNS1_21identity_decomposer_tEEEvPT5_SB_PT3_PKSC_PT1_PKSG_PT2_PKSK_T4_iiT6__param_7];
	cvta.to.global.u64 	%rd265, %rd446;
	cvt.s64.s32 	%rd266, %r462;
	add.s64 	%rd267, %rd7, %rd266;
	shl.b64 	%rd268, %rd267, 2;
	add.s64 	%rd269, %rd265, %rd268;
	ld.global.u32 	%r2429, [%rd269+1024];
$L__BB18_280:
	add.s32 	%r2058, %r2029, 288;
	setp.ge.s32 	%p332, %r2058, %r403;
	@%p332 bra 	$L__BB18_282;
	ld.param.u64 	%rd447, [_ZN3cub18CUB_300001_SM_10006detail10radix_sort29DeviceRadixSortOnesweepKernelINS1_5radix10policy_hubIfiyE10Policy1000ELNS0_9SortOrderE0EfiyiiNS1_21identity_decomposer_tEEEvPT5_SB_PT3_PKSC_PT1_PKSG_PT2_PKSK_T4_iiT6__param_7];
	cvta.to.global.u64 	%rd270, %rd447;
	cvt.s64.s32 	%rd271, %r462;
	add.s64 	%rd272, %rd7, %rd271;
	shl.b64 	%rd273, %rd272, 2;
	add.s64 	%rd274, %rd270, %rd273;
	ld.global.u32 	%r2430, [%rd274+1152];
$L__BB18_282:
	add.s32 	%r2062, %r2029, 320;
	setp.ge.s32 	%p333, %r2062, %r403;
	@%p333 bra 	$L__BB18_284;
	ld.param.u64 	%rd448, [_ZN3cub18CUB_300001_SM_10006detail10radix_sort29DeviceRadixSortOnesweepKernelINS1_5radix10policy_hubIfiyE10Policy1000ELNS0_9SortOrderE0EfiyiiNS1_21identity_decomposer_tEEEvPT5_SB_PT3_PKSC_PT1_PKSG_PT2_PKSK_T4_iiT6__param_7];
	cvta.to.global.u64 	%rd275, %rd448;
	cvt.s64.s32 	%rd276, %r462;
	add.s64 	%rd277, %rd7, %rd276;
	shl.b64 	%rd278, %rd277, 2;
	add.s64 	%rd279, %rd275, %rd278;
	ld.global.u32 	%r2431, [%rd279+1280];
$L__BB18_284:
	add.s32 	%r2066, %r2029, 352;
	setp.ge.s32 	%p334, %r2066, %r403;
	@%p334 bra 	$L__BB18_286;
	ld.param.u64 	%rd449, [_ZN3cub18CUB_300001_SM_10006detail10radix_sort29DeviceRadixSortOnesweepKernelINS1_5radix10policy_hubIfiyE10Policy1000ELNS0_9SortOrderE0EfiyiiNS1_21identity_decomposer_tEEEvPT5_SB_PT3_PKSC_PT1_PKSG_PT2_PKSK_T4_iiT6__param_7];
	cvta.to.global.u64 	%rd280, %rd449;
	mul.lo.s32 	%r2067, %r4, 6528;
	cvt.s64.s32 	%rd281, %r2067;
	add.s64 	%rd282, %rd7, %rd281;
	shl.b64 	%rd283, %rd282, 2;
	add.s64 	%rd284, %rd280, %rd283;
	ld.global.u32 	%r2432, [%rd284+1408];
$L__BB18_286:
	add.s32 	%r2070, %r2029, 384;
	setp.ge.s32 	%p335, %r2070, %r403;
	@%p335 bra 	$L__BB18_288;
	ld.param.u64 	%rd450, [_ZN3cub18CUB_300001_SM_10006detail10radix_sort29DeviceRadixSortOnesweepKernelINS1_5radix10policy_hubIfiyE10Policy1000ELNS0_9SortOrderE0EfiyiiNS1_21identity_decomposer_tEEEvPT5_SB_PT3_PKSC_PT1_PKSG_PT2_PKSK_T4_iiT6__param_7];
	cvta.to.global.u64 	%rd285, %rd450;
	mul.lo.s32 	%r2071, %r4, 6528;
	cvt.s64.s32 	%rd286, %r2071;
	add.s64 	%rd287, %rd7, %rd286;
	shl.b64 	%rd288, %rd287, 2;
	add.s64 	%rd289, %rd285, %rd288;
	ld.global.u32 	%r2433, [%rd289+1536];
$L__BB18_288:
	cvt.u32.u64 	%r2073, %rd7;
	add.s32 	%r2074, %r2073, 416;
	setp.ge.s32 	%p336, %r2074, %r403;
	@%p336 bra 	$L__BB18_290;
	ld.param.u64 	%rd451, [_ZN3cub18CUB_300001_SM_10006detail10radix_sort29DeviceRadixSortOnesweepKernelINS1_5radix10policy_hubIfiyE10Policy1000ELNS0_9SortOrderE0EfiyiiNS1_21identity_decomposer_tEEEvPT5_SB_PT3_PKSC_PT1_PKSG_PT2_PKSK_T4_iiT6__param_7];
	cvta.to.global.u64 	%rd290, %rd451;
	mul.lo.s32 	%r2075, %r4, 6528;
	cvt.s64.s32 	%rd291, %r2075;
	add.s64 	%rd292, %rd7, %rd291;
	shl.b64 	%rd293, %rd292, 2;
	add.s64 	%rd294, %rd290, %rd293;
	ld.global.u32 	%r2434, [%rd294+1664];
$L__BB18_290:
	cvt.u32.u64 	%r2077, %rd7;
	add.s32 	%r2078, %r2077, 448;
	setp.ge.s32 	%p337, %r2078, %r403;
	@%p337 bra 	$L__BB18_292;
	ld.param.u64 	%rd452, [_ZN3cub18CUB_300001_SM_10006detail10radix_sort29DeviceRadixSortOnesweepKernelINS1_5radix10policy_hubIfiyE10Policy1000ELNS0_9SortOrderE0EfiyiiNS1_21identity_decomposer_tEEEvPT5_SB_PT3_PKSC_PT1_PKSG_PT2_PKSK_T4_iiT6__param_7];
	cvta.to.global.u64 	%rd295, %rd452;
	mul.lo.s32 	%r2079, %r4, 6528;
	cvt.s64.s32 	%rd296, %r2079;
	add.s64 	%rd297, %rd7, %rd296;
	shl.b64 	%rd298, %rd297, 2;
	add.s64 	%rd299, %rd295, %rd298;
	ld.global.u32 	%r2435, [%rd299+1792];
$L__BB18_292:
	cvt.u32.u64 	%r2081, %rd7;
	add.s32 	%r2082, %r2081, 480;
	setp.ge.s32 	%p338, %r2082, %r403;
	@%p338 bra 	$L__BB18_294;
	ld.param.u64 	%rd453, [_ZN3cub18CUB_300001_SM_10006detail10radix_sort29DeviceRadixSortOnesweepKernelINS1_5radix10policy_hubIfiyE10Policy1000ELNS0_9SortOrderE0EfiyiiNS1_21identity_decomposer_tEEEvPT5_SB_PT3_PKSC_PT1_PKSG_PT2_PKSK_T4_iiT6__param_7];
	cvta.to.global.u64 	%rd300, %rd453;
	mul.lo.s32 	%r2083, %r4, 6528;
	cvt.s64.s32 	%rd301, %r2083;
	add.s64 	%rd302, %rd7, %rd301;
	shl.b64 	%rd303, %rd302, 2;
	add.s64 	%rd304, %rd300, %rd303;
	ld.global.u32 	%r2436, [%rd304+1920];
$L__BB18_294:
	cvt.u32.u64 	%r2085, %rd7;
	add.s32 	%r2086, %r2085, 512;
	setp.ge.s32 	%p339, %r2086, %r403;
	@%p339 bra 	$L__BB18_296;
	ld.param.u64 	%rd454, [_ZN3cub18CUB_300001_SM_10006detail10radix_sort29DeviceRadixSortOnesweepKernelINS1_5radix10policy_hubIfiyE10Policy1000ELNS0_9SortOrderE0EfiyiiNS1_21identity_decomposer_tEEEvPT5_SB_PT3_PKSC_PT1_PKSG_PT2_PKSK_T4_iiT6__param_7];
	cvta.to.global.u64 	%rd305, %rd454;
	mov.u32 	%r2087, %tid.x;
	and.b32  	%r2088, %r2087, 992;
	mul.lo.s32 	%r2089, %r2088, 17;
	and.b32  	%r2090, %r2087, 31;
	or.b32  	%r2091, %r2089, %r2090;
	cvt.u64.u32 	%rd306, %r2091;
	mul.lo.s32 	%r2092, %r4, 6528;
	cvt.s64.s32 	%rd307, %r2092;
	add.s64 	%rd308, %rd306, %rd307;
	shl.b64 	%rd309, %rd308, 2;
	add.s64 	%rd310, %rd305, %rd309;
	ld.global.u32 	%r2437, [%rd310+2048];
$L__BB18_296:
	ld.param.u32 	%r2247, [_ZN3cub18CUB_300001_SM_10006detail10radix_sort29DeviceRadixSortOnesweepKernelINS1_5radix10policy_hubIfiyE10Policy1000ELNS0_9SortOrderE0EfiyiiNS1_21identity_decomposer_tEEEvPT5_SB_PT3_PKSC_PT1_PKSG_PT2_PKSK_T4_iiT6__param_8];
	ld.param.u64 	%rd441, [_ZN3cub18CUB_300001_SM_10006detail10radix_sort29DeviceRadixSortOnesweepKernelINS1_5radix10policy_hubIfiyE10Policy1000ELNS0_9SortOrderE0EfiyiiNS1_21identity_decomposer_tEEEvPT5_SB_PT3_PKSC_PT1_PKSG_PT2_PKSK_T4_iiT6__param_6];
	cvta.to.global.u64 	%rd24, %rd441;
	mov.u32 	%r454, %tid.x;
	shl.b32 	%r2093, %r454, 2;
	mov.u32 	%r2094, _ZZN3cub18CUB_300001_SM_10006detail10radix_sort29DeviceRadixSortOnesweepKernelINS1_5radix10policy_hubIfiyE10Policy1000ELNS0_9SortOrderE0EfiyiiNS1_21identity_decomposer_tEEEvPT5_SB_PT3_PKSC_PT1_PKSG_PT2_PKSK_T4_iiT6_E1s;
	add.s32 	%r455, %r2094, %r2093;
	cvt.u64.u32 	%rd25, %r454;
	mad.lo.s32 	%r2095, %r4, 6528, 6528;
	setp.gt.s32 	%p340, %r2095, %r2247;
	bar.sync 	0;
	st.shared.u32 	[%r340+-4], %r2421;
	st.shared.u32 	[%r341+-4], %r2422;
	st.shared.u32 	[%r342+-4], %r2423;
	st.shared.u32 	[%r343+-4], %r2424;
	st.shared.u32 	[%r344+-4], %r2425;
	st.shared.u32 	[%r345+-4], %r2426;
	st.shared.u32 	[%r346+-4], %r2427;
	st.shared.u32 	[%r347+-4], %r2428;
	st.shared.u32 	[%r348+-4], %r2429;
	st.shared.u32 	[%r349+-4], %r2430;
	st.shared.u32 	[%r350+-4], %r2431;
	st.shared.u32 	[%r351+-4], %r2432;
	st.shared.u32 	[%r352+-4], %r2433;
	st.shared.u32 	[%r353+-4], %r2434;
	st.shared.u32 	[%r354+-4], %r2435;
	st.shared.u32 	[%r355+-4], %r2436;
	st.shared.u32 	[%r356+-4], %r2437;
	bar.sync 	0;
	@%p340 bra 	$L__BB18_298;
	ld.shared.u32 	%r2096, [%r455];
	shl.b32 	%r2097, %r369, 3;
	add.s32 	%r2099, %r2094, 26112;
	add.s32 	%r2100, %r2099, %r2097;
	ld.shared.u64 	%rd311, [%r2100];
	add.s64 	%rd312, %rd311, %rd25;
	shl.b64 	%rd313, %rd312, 2;
	add.s64 	%rd314, %rd24, %rd313;
	st.global.u32 	[%rd314], %r2096;
	bar.warp.sync 	-1;
	ld.shared.u32 	%r2101, [%r455+1536];
	shl.b32 	%r2102, %r370, 3;
	add.s32 	%r2103, %r2099, %r2102;
	ld.shared.u64 	%rd315, [%r2103];
	add.s64 	%rd316, %rd315, %rd25;
	shl.b64 	%rd317, %rd316, 2;
	add.s64 	%rd318, %rd24, %rd317;
	st.global.u32 	[%rd318+1536], %r2101;
	bar.warp.sync 	-1;
	ld.shared.u32 	%r2104, [%r455+3072];
	shl.b32 	%r2105, %r371, 3;
	add.s32 	%r2106, %r2099, %r2105;
	ld.shared.u64 	%rd319, [%r2106];
	add.s64 	%rd320, %rd319, %rd25;
	shl.b64 	%rd321, %rd320, 2;
	add.s64 	%rd322, %rd24, %rd321;
	st.global.u32 	[%rd322+3072], %r2104;
	bar.warp.sync 	-1;
	ld.shared.u32 	%r2107, [%r455+4608];
	shl.b32 	%r2108, %r372, 3;
	add.s32 	%r2109, %r2099, %r2108;
	ld.shared.u64 	%rd323, [%r2109];
	add.s64 	%rd324, %rd323, %rd25;
	shl.b64 	%rd325, %rd324, 2;
	add.s64 	%rd326, %rd24, %rd325;
	st.global.u32 	[%rd326+4608], %r2107;
	bar.warp.sync 	-1;
	ld.shared.u32 	%r2110, [%r455+6144];
	shl.b32 	%r2111, %r373, 3;
	add.s32 	%r2112, %r2099, %r2111;
	ld.shared.u64 	%rd327, [%r2112];
	add.s64 	%rd328, %rd327, %rd25;
	shl.b64 	%rd329, %rd328, 2;
	add.s64 	%rd330, %rd24, %rd329;
	st.global.u32 	[%rd330+6144], %r2110;
	bar.warp.sync 	-1;
	ld.shared.u32 	%r2113, [%r455+7680];
	shl.b32 	%r2114, %r374, 3;
	add.s32 	%r2115, %r2099, %r2114;
	ld.shared.u64 	%rd331, [%r2115];
	add.s64 	%rd332, %rd331, %rd25;
	shl.b64 	%rd333, %rd332, 2;
	add.s64 	%rd334, %rd24, %rd333;
	st.global.u32 	[%rd334+7680], %r2113;
	bar.warp.sync 	-1;
	ld.shared.u32 	%r2116, [%r455+9216];
	shl.b32 	%r2117, %r375, 3;
	add.s32 	%r2118, %r2099, %r2117;
	ld.shared.u64 	%rd335, [%r2118];
	add.s64 	%rd336, %rd335, %rd25;
	shl.b64 	%rd337, %rd336, 2;
	add.s64 	%rd338, %rd24, %rd337;
	st.global.u32 	[%rd338+9216], %r2116;
	bar.warp.sync 	-1;
	ld.shared.u32 	%r2119, [%r455+10752];
	shl.b32 	%r2120, %r376, 3;
	add.s32 	%r2121, %r2099, %r2120;
	ld.shared.u64 	%rd339, [%r2121];
	add.s64 	%rd340, %rd339, %rd25;
	shl.b64 	%rd341, %rd340, 2;
	add.s64 	%rd342, %rd24, %rd341;
	st.global.u32 	[%rd342+10752], %r2119;
	bar.warp.sync 	-1;
	ld.shared.u32 	%r2122, [%r455+12288];
	shl.b32 	%r2123, %r377, 3;
	add.s32 	%r2124, %r2099, %r2123;
	ld.shared.u64 	%rd343, [%r2124];
	add.s64 	%rd344, %rd343, %rd25;
	shl.b64 	%rd345, %rd344, 2;
	add.s64 	%rd346, %rd24, %rd345;
	st.global.u32 	[%rd346+12288], %r2122;
	bar.warp.sync 	-1;
	ld.shared.u32 	%r2125, [%r455+13824];
	shl.b32 	%r2126, %r378, 3;
	add.s32 	%r2127, %r2099, %r2126;
	ld.shared.u64 	%rd347, [%r2127];
	add.s64 	%rd348, %rd347, %rd25;
	shl.b64 	%rd349, %rd348, 2;
	add.s64 	%rd350, %rd24, %rd349;
	st.global.u32 	[%rd350+13824], %r2125;
	bar.warp.sync 	-1;
	ld.shared.u32 	%r2128, [%r455+15360];
	shl.b32 	%r2129, %r379, 3;
	add.s32 	%r2130, %r2099, %r2129;
	ld.shared.u64 	%rd351, [%r2130];
	add.s64 	%rd352, %rd351, %rd25;
	shl.b64 	%rd353, %rd352, 2;
	add.s64 	%rd354, %rd24, %rd353;
	st.global.u32 	[%rd354+15360], %r2128;
	bar.warp.sync 	-1;
	ld.shared.u32 	%r2131, [%r455+16896];
	shl.b32 	%r2132, %r380, 3;
	add.s32 	%r2133, %r2099, %r2132;
	ld.shared.u64 	%rd355, [%r2133];
	add.s64 	%rd356, %rd355, %rd25;
	shl.b64 	%rd357, %rd356, 2;
	add.s64 	%rd358, %rd24, %rd357;
	st.global.u32 	[%rd358+16896], %r2131;
	bar.warp.sync 	-1;
	ld.shared.u32 	%r2134, [%r455+18432];
	shl.b32 	%r2135, %r381, 3;
	add.s32 	%r2136, %r2099, %r2135;
	ld.shared.u64 	%rd359, [%r2136];
	add.s64 	%rd360, %rd359, %rd25;
	shl.b64 	%rd361, %rd360, 2;
	add.s64 	%rd362, %rd24, %rd361;
	st.global.u32 	[%rd362+18432], %r2134;
	bar.warp.sync 	-1;
	ld.shared.u32 	%r2137, [%r455+19968];
	shl.b32 	%r2138, %r382, 3;
	add.s32 	%r2139, %r2099, %r2138;
	ld.shared.u64 	%rd363, [%r2139];
	add.s64 	%rd364, %rd363, %rd25;
	shl.b64 	%rd365, %rd364, 2;
	add.s64 	%rd366, %rd24, %rd365;
	st.global.u32 	[%rd366+19968], %r2137;
	bar.warp.sync 	-1;
	ld.shared.u32 	%r2140, [%r455+21504];
	shl.b32 	%r2141, %r383, 3;
	add.s32 	%r2142, %r2099, %r2141;
	ld.shared.u64 	%rd367, [%r2142];
	add.s64 	%rd368, %rd367, %rd25;
	shl.b64 	%rd369, %rd368, 2;
	add.s64 	%rd370, %rd24, %rd369;
	st.global.u32 	[%rd370+21504], %r2140;
	bar.warp.sync 	-1;
	ld.shared.u32 	%r2143, [%r455+23040];
	shl.b32 	%r2144, %r384, 3;
	add.s32 	%r2145, %r2099, %r2144;
	ld.shared.u64 	%rd371, [%r2145];
	add.s64 	%rd372, %rd371, %rd25;
	shl.b64 	%rd373, %rd372, 2;
	add.s64 	%rd374, %rd24, %rd373;
	st.global.u32 	[%rd374+23040], %r2143;
	bar.warp.sync 	-1;
	ld.shared.u32 	%r2146, [%r455+24576];
	shl.b32 	%r2147, %r385, 3;
	add.s32 	%r2148, %r2099, %r2147;
	ld.shared.u64 	%rd375, [%r2148];
	add.s64 	%rd376, %rd375, %rd25;
	shl.b64 	%rd377, %rd376, 2;
	add.s64 	%rd378, %rd24, %rd377;
	st.global.u32 	[%rd378+24576], %r2146;
	bar.warp.sync 	-1;
	bra.uni 	$L__BB18_333;
$L__BB18_298:
	ld.param.u32 	%r2248, [_ZN3cub18CUB_300001_SM_10006detail10radix_sort29DeviceRadixSortOnesweepKernelINS1_5radix10policy_hubIfiyE10Policy1000ELNS0_9SortOrderE0EfiyiiNS1_21identity_decomposer_tEEEvPT5_SB_PT3_PKSC_PT1_PKSG_PT2_PKSK_T4_iiT6__param_8];
	mad.lo.s32 	%r456, %r4, -6528, %r2248;
	shl.b32 	%r2149, %r369, 3;
	add.s32 	%r2151, %r2094, %r2149;
	ld.shared.u64 	%rd26, [%r2151+26112];
	setp.ge.s32 	%p341, %r454, %r456;
	@%p341 bra 	$L__BB18_300;
	ld.shared.u32 	%r2152, [%r455];
	add.s64 	%rd379, %rd26, %rd25;
	shl.b64 	%rd380, %rd379, 2;
	add.s64 	%rd381, %rd24, %rd380;
	st.global.u32 	[%rd381], %r2152;
$L__BB18_300:
	bar.warp.sync 	-1;
	shl.b32 	%r2153, %r370, 3;
	add.s32 	%r2155, %r2094, %r2153;
	ld.shared.u64 	%rd27, [%r2155+26112];
	add.s32 	%r2156, %r454, 384;
	setp.ge.s32 	%p342, %r2156, %r456;
	@%p342 bra 	$L__BB18_302;
	ld.shared.u32 	%r2157, [%r455+1536];
	add.s64 	%rd382, %rd27, %rd25;
	shl.b64 	%rd383, %rd382, 2;
	add.s64 	%rd384, %rd24, %rd383;
	st.global.u32 	[%rd384+1536], %r2157;
$L__BB18_302:
	bar.warp.sync 	-1;
	shl.b32 	%r2158, %r371, 3;
	add.s32 	%r2160, %r2094, %r2158;
	ld.shared.u64 	%rd28, [%r2160+26112];
	add.s32 	%r2161, %r454, 768;
	setp.ge.s32 	%p343, %r2161, %r456;
	@%p343 bra 	$L__BB18_304;
	ld.shared.u32 	%r2162, [%r455+3072];
	add.s64 	%rd385, %rd28, %rd25;
	shl.b64 	%rd386, %rd385, 2;
	add.s64 	%rd387, %rd24, %rd386;
	st.global.u32 	[%rd387+3072], %r2162;
$L__BB18_304:
	bar.warp.sync 	-1;
	shl.b32 	%r2163, %r372, 3;
	add.s32 	%r2165, %r2094, %r2163;
	ld.shared.u64 	%rd29, [%r2165+26112];
	add.s32 	%r2166, %r454, 1152;
	setp.ge.s32 	%p344, %r2166, %r456;
	@%p344 bra 	$L__BB18_306;
	ld.shared.u32 	%r2167, [%r455+4608];
	add.s64 	%rd388, %rd29, %rd25;
	shl.b64 	%rd389, %rd388, 2;
	add.s64 	%rd390, %rd24, %rd389;
	st.global.u32 	[%rd390+4608], %r2167;
$L__BB18_306:
	bar.warp.sync 	-1;
	shl.b32 	%r2168, %r373, 3;
	add.s32 	%r2170, %r2094, %r2168;
	ld.shared.u64 	%rd30, [%r2170+26112];
	add.s32 	%r2171, %r454, 1536;
	setp.ge.s32 	%p345, %r2171, %r456;
	@%p345 bra 	$L__BB18_308;
	ld.shared.u32 	%r2172, [%r455+6144];
	add.s64 	%rd391, %rd30, %rd25;
	shl.b64 	%rd392, %rd391, 2;
	add.s64 	%rd393, %rd24, %rd392;
	st.global.u32 	[%rd393+6144], %r2172;
$L__BB18_308:
	bar.warp.sync 	-1;
	shl.b32 	%r2173, %r374, 3;
	add.s32 	%r2175, %r2094, %r2173;
	ld.shared.u64 	%rd31, [%r2175+26112];
	add.s32 	%r2176, %r454, 1920;
	setp.ge.s32 	%p346, %r2176, %r456;
	@%p346 bra 	$L__BB18_310;
	ld.shared.u32 	%r2177, [%r455+7680];
	add.s64 	%rd394, %rd31, %rd25;
	shl.b64 	%rd395, %rd394, 2;
	add.s64 	%rd396, %rd24, %rd395;
	st.global.u32 	[%rd396+7680], %r2177;
$L__BB18_310:
	bar.warp.sync 	-1;
	shl.b32 	%r2178, %r375, 3;
	add.s32 	%r2180, %r2094, %r2178;
	ld.shared.u64 	%rd32, [%r2180+26112];
	add.s32 	%r2181, %r454, 2304;
	setp.ge.s32 	%p347, %r2181, %r456;
	@%p347 bra 	$L__BB18_312;
	ld.shared.u32 	%r2182, [%r455+9216];
	add.s64 	%rd397, %rd32, %rd25;
	shl.b64 	%rd398, %rd397, 2;
	add.s64 	%rd399, %rd24, %rd398;
	st.global.u32 	[%rd399+9216], %r2182;
$L__BB18_312:
	bar.warp.sync 	-1;
	shl.b32 	%r2183, %r376, 3;
	add.s32 	%r2185, %r2094, %r2183;
	ld.shared.u64 	%rd33, [%r2185+26112];
	add.s32 	%r2186, %r454, 2688;
	setp.ge.s32 	%p348, %r2186, %r456;
	@%p348 bra 	$L__BB18_314;
	ld.shared.u32 	%r2187, [%r455+10752];
	add.s64 	%rd400, %rd33, %rd25;
	shl.b64 	%rd401, %rd400, 2;
	add.s64 	%rd402, %rd24, %rd401;
	st.global.u32 	[%rd402+10752], %r2187;
$L__BB18_314:
	bar.warp.sync 	-1;
	shl.b32 	%r2188, %r377, 3;
	add.s32 	%r2190, %r2094, %r2188;
	ld.shared.u64 	%rd34, [%r2190+26112];
	or.b32  	%r2191, %r454, 3072;
	setp.ge.s32 	%p349, %r2191, %r456;
	@%p349 bra 	$L__BB18_316;
	ld.shared.u32 	%r2192, [%r455+12288];
	add.s64 	%rd403, %rd34, %rd25;
	shl.b64 	%rd404, %rd403, 2;
	add.s64 	%rd405, %rd24, %rd404;
	st.global.u32 	[%rd405+12288], %r2192;
$L__BB18_316:
	bar.warp.sync 	-1;
	shl.b32 	%r2193, %r378, 3;
	add.s32 	%r2195, %r2094, %r2193;
	ld.shared.u64 	%rd35, [%r2195+26112];
	add.s32 	%r2196, %r454, 3456;
	setp.ge.s32 	%p350, %r2196, %r456;
	@%p350 bra 	$L__BB18_318;
	ld.shared.u32 	%r2197, [%r455+13824];
	add.s64 	%rd406, %rd35, %rd25;
	shl.b64 	%rd407, %rd406, 2;
	add.s64 	%rd408, %rd24, %rd407;
	st.global.u32 	[%rd408+13824], %r2197;
$L__BB18_318:
	bar.warp.sync 	-1;
	shl.b32 	%r2198, %r379, 3;
	add.s32 	%r2200, %r2094, %r2198;
	ld.shared.u64 	%rd36, [%r2200+26112];
	add.s32 	%r2201, %r454, 3840;
	setp.ge.s32 	%p351, %r2201, %r456;
	@%p351 bra 	$L__BB18_320;
	ld.shared.u32 	%r2202, [%r455+15360];
	add.s64 	%rd409, %rd36, %rd25;
	shl.b64 	%rd410, %rd409, 2;
	add.s64 	%rd411, %rd24, %rd410;
	st.global.u32 	[%rd411+15360], %r2202;
$L__BB18_320:
	bar.warp.sync 	-1;
	shl.b32 	%r2203, %r380, 3;
	add.s32 	%r2205, %r2094, %r2203;
	ld.shared.u64 	%rd37, [%r2205+26112];
	add.s32 	%r2206, %r454, 4224;
	setp.ge.s32 	%p352, %r2206, %r456;
	@%p352 bra 	$L__BB18_322;
	ld.shared.u32 	%r2207, [%r455+16896];
	add.s64 	%rd412, %rd37, %rd25;
	shl.b64 	%rd413, %rd412, 2;
	add.s64 	%rd414, %rd24, %rd413;
	st.global.u32 	[%rd414+16896], %r2207;
$L__BB18_322:
	bar.warp.sync 	-1;
	shl.b32 	%r2208, %r381, 3;
	add.s32 	%r2210, %r2094, %r2208;
	ld.shared.u64 	%rd38, [%r2210+26112];
	add.s32 	%r2211, %r454, 4608;
	setp.ge.s32 	%p353, %r2211, %r456;
	@%p353 bra 	$L__BB18_324;
	ld.shared.u32 	%r2212, [%r455+18432];
	add.s64 	%rd415, %rd38, %rd25;
	shl.b64 	%rd416, %rd415, 2;
	add.s64 	%rd417, %rd24, %rd416;
	st.global.u32 	[%rd417+18432], %r2212;
$L__BB18_324:
	bar.warp.sync 	-1;
	shl.b32 	%r2213, %r382, 3;
	add.s32 	%r2215, %r2094, %r2213;
	ld.shared.u64 	%rd39, [%r2215+26112];
	add.s32 	%r2216, %r454, 4992;
	setp.ge.s32 	%p354, %r2216, %r456;
	@%p354 bra 	$L__BB18_326;
	ld.shared.u32 	%r2217, [%r455+19968];
	add.s64 	%rd418, %rd39, %rd25;
	shl.b64 	%rd419, %rd418, 2;
	add.s64 	%rd420, %rd24, %rd419;
	st.global.u32 	[%rd420+19968], %r2217;
$L__BB18_326:
	bar.warp.sync 	-1;
	shl.b32 	%r2218, %r383, 3;
	add.s32 	%r2220, %r2094, %r2218;
	ld.shared.u64 	%rd40, [%r2220+26112];
	add.s32 	%r2221, %r454, 5376;
	setp.ge.s32 	%p355, %r2221, %r456;
	@%p355 bra 	$L__BB18_328;
	ld.shared.u32 	%r2222, [%r455+21504];
	add.s64 	%rd421, %rd40, %rd25;
	shl.b64 	%rd422, %rd421, 2;
	add.s64 	%rd423, %rd24, %rd422;
	st.global.u32 	[%rd423+21504], %r2222;
$L__BB18_328:
	bar.warp.sync 	-1;
	shl.b32 	%r2223, %r384, 3;
	add.s32 	%r2225, %r2094, %r2223;
	ld.shared.u64 	%rd41, [%r2225+26112];
	add.s32 	%r2226, %r454, 5760;
	setp.ge.s32 	%p356, %r2226, %r456;
	@%p356 bra 	$L__BB18_330;
	ld.shared.u32 	%r2227, [%r455+23040];
	add.s64 	%rd424, %rd41, %rd25;
	shl.b64 	%rd425, %rd424, 2;
	add.s64 	%rd426, %rd24, %rd425;
	st.global.u32 	[%rd426+23040], %r2227;
$L__BB18_330:
	bar.warp.sync 	-1;
	shl.b32 	%r2228, %r385, 3;
	add.s32 	%r2230, %r2094, %r2228;
	ld.shared.u64 	%rd427, [%r2230+26112];
	add.s64 	%rd42, %rd427, %rd25;
	or.b32  	%r2231, %r454, 6144;
	setp.ge.s32 	%p357, %r2231, %r456;
	@%p357 bra 	$L__BB18_332;
	ld.shared.u32 	%r2232, [%r455+24576];
	shl.b64 	%rd428, %rd42, 2;
	add.s64 	%rd429, %rd24, %rd428;
	st.global.u32 	[%rd429+24576], %r2232;
$L__BB18_332:
	bar.warp.sync 	-1;
$L__BB18_333:
	ret;

}
	// .globl	_ZN3cub18CUB_300001_SM_10006detail10radix_sort31DeviceRadixSortSingleTileKernelINS1_5radix10policy_hubIffyE10Policy1000ELNS0_9SortOrderE0EffyNS1_21identity_decomposer_tEEEvPKT1_PSA_PKT2_PSE_T3_iiT4_
.visible .entry _ZN3cub18CUB_300001_SM_10006detail10radix_sort31DeviceRadixSortSingleTileKernelINS1_5radix10policy_hubIffyE10Policy1000ELNS0_9SortOrderE0EffyNS1_21identity_decomposer_tEEEvPKT1_PSA_PKT2_PSE_T3_iiT4_(
	.param .u64 .ptr .align 1 _ZN3cub18CUB_300001_SM_10006detail10radix_sort31DeviceRadixSortSingleTileKernelINS1_5radix10policy_hubIffyE10Policy1000ELNS0_9SortOrderE0EffyNS1_21identity_decomposer_tEEEvPKT1_PSA_PKT2_PSE_T3_iiT4__param_0,
	.param .u64 .ptr .align 1 _ZN3cub18CUB_300001_SM_10006detail10radix_sort31DeviceRadixSortSingleTileKernelINS1_5radix10policy_hubIffyE10Policy1000ELNS0_9SortOrderE0EffyNS1_21identity_decomposer_tEEEvPKT1_PSA_PKT2_PSE_T3_iiT4__param_1,
	.param .u64 .ptr .align 1 _ZN3cub18CUB_300001_SM_10006detail10radix_sort31DeviceRadixSortSingleTileKernelINS1_5radix10policy_hubIffyE10Policy1000ELNS0_9SortOrderE0EffyNS1_21identity_decomposer_tEEEvPKT1_PSA_PKT2_PSE_T3_iiT4__param_2,
	.param .u64 .ptr .align 1 _ZN3cub18CUB_300001_SM_10006detail10radix_sort31DeviceRadixSortSingleTileKernelINS1_5radix10policy_hubIffyE10Policy1000ELNS0_9SortOrderE0EffyNS1_21identity_decomposer_tEEEvPKT1_PSA_PKT2_PSE_T3_iiT4__param_3,
	.param .u64 _ZN3cub18CUB_300001_SM_10006detail10radix_sort31DeviceRadixSortSingleTileKernelINS1_5radix10policy_hubIffyE10Policy1000ELNS0_9SortOrderE0EffyNS1_21identity_decomposer_tEEEvPKT1_PSA_PKT2_PSE_T3_iiT4__param_4,
	.param .u32 _ZN3cub18CUB_300001_SM_10006detail10radix_sort31DeviceRadixSortSingleTileKernelINS1_5radix10policy_hubIffyE10Policy1000ELNS0_9SortOrderE0EffyNS1_21identity_decomposer_tEEEvPKT1_PSA_PKT2_PSE_T3_iiT4__param_5,
	.param .u32 _ZN3cub18CUB_300001_SM_10006detail10radix_sort31DeviceRadixSortSingleTileKernelINS1_5radix10policy_hubIffyE10Policy1000ELNS0_9SortOrderE0EffyNS1_21identity_decomposer_tEEEvPKT1_PSA_PKT2_PSE_T3_iiT4__param_6,
	.param .align 1 .b8 _ZN3cub18CUB_300001_SM_10006detail10radix_sort31DeviceRadixSortSingleTileKernelINS1_5radix10policy_hubIffyE10Policy1000ELNS0_9SortOrderE0EffyNS1_21identity_decomposer_tEEEvPKT1_PSA_PKT2_PSE_T3_iiT4__param_7[1]
)
.maxntid 256
.minnctapersm 1
{
	.reg .pred 	%p<130>;
	.reg .b16 	%rs<39>;
	.reg .b32 	%r<786>;
	.reg .b32 	%f<153>;
	.reg .b64 	%rd<37>;
	// demoted variable
	.shared .align 16 .b8 _ZZN3cub18CUB_300001_SM_10006detail10radix_sort31DeviceRadixSortSingleTileKernelINS1_5radix10policy_hubIffyE10Policy1000ELNS0_9SortOrderE0EffyNS1_21identity_decomposer_tEEEvPKT1_PSA_PKT2_PSE_T3_iiT4_E12temp_storage[33856];
	ld.param.u64 	%rd10, [_ZN3cub18CUB_300001_SM_10006detail10radix_sort31DeviceRadixSortSingleTileKernelINS1_5radix10policy_hubIffyE10Policy1000ELNS0_9SortOrderE0EffyNS1_21identity_decomposer_tEEEvPKT1_PSA_PKT2_PSE_T3_iiT4__param_0];
	ld.param.u64 	%rd6, [_ZN3cub18CUB_300001_SM_10006detail10radix_sort31DeviceRadixSortSingleTileKernelINS1_5radix10policy_hubIffyE10Policy1000ELNS0_9SortOrderE0EffyNS1_21identity_decomposer_tEEEvPKT1_PSA_PKT2_PSE_T3_iiT4__param_1];
	ld.param.u64 	%rd7, [_ZN3cub18CUB_300001_SM_10006detail10radix_sort31DeviceRadixSortSingleTileKernelINS1_5radix10policy_hubIffyE10Policy1000ELNS0_9SortOrderE0EffyNS1_21identity_decomposer_tEEEvPKT1_PSA_PKT2_PSE_T3_iiT4__param_2];
	ld.param.u64 	%rd8, [_ZN3cub18CUB_300001_SM_10006detail10radix_sort31DeviceRadixSortSingleTileKernelINS1_5radix10policy_hubIffyE10Policy1000ELNS0_9SortOrderE0EffyNS1_21identity_decomposer_tEEEvPKT1_PSA_PKT2_PSE_T3_iiT4__param_3];
	ld.param.u64 	%rd9, [_ZN3cub18CUB_300001_SM_10006detail10radix_sort31DeviceRadixSortSingleTileKernelINS1_5radix10policy_hubIffyE10Policy1000ELNS0_9SortOrderE0EffyNS1_21identity_decomposer_tEEEvPKT1_PSA_PKT2_PSE_T3_iiT4__param_4];
	ld.param.u32 	%r228, [_ZN3cub18CUB_300001_SM_10006detail10radix_sort31DeviceRadixSortSingleTileKernelINS1_5radix10policy_hubIffyE10Policy1000ELNS0_9SortOrderE0EffyNS1_21identity_decomposer_tEEEvPKT1_PSA_PKT2_PSE_T3_iiT4__param_5];
	ld.param.u32 	%r229, [_ZN3cub18CUB_300001_SM_10006detail10radix_sort31DeviceRadixSortSingleTileKernelINS1_5radix10policy_hubIffyE10Policy1000ELNS0_9SortOrderE0EffyNS1_21identity_decomposer_tEEEvPKT1_PSA_PKT2_PSE_T3_iiT4__param_6];
	cvta.to.global.u64 	%rd11, %rd10;
	cvt.u32.u64 	%r1, %rd9;
	mov.u32 	%r2, %tid.x;
	mul.lo.s32 	%r3, %r2, 19;
	setp.ge.s32 	%p1, %r3, %r1;
	mul.wide.u32 	%rd12, %r3, 4;
	add.s64 	%rd1, %rd11, %rd12;
	mov.b32 	%r744, 2147483647;
	@%p1 bra 	$L__BB19_2;
	ld.global.u32 	%r744, [%rd1];
$L__BB19_2:
	add.s32 	%r6, %r3, 1;
	setp.ge.s32 	%p2, %r6, %r1;
	mov.b32 	%r745, 2147483647;
	@%p2 bra 	$L__BB19_4;
	ld.global.u32 	%r745, [%rd1+4];
$L__BB19_4:
	add.s32 	%r9, %r3, 2;
	setp.ge.s32 	%p3, %r9, %r1;
	mov.b32 	%r746, 2147483647;
	@%p3 bra 	$L__BB19_6;
	ld.global.u32 	%r746, [%rd1+8];
$L__BB19_6:
	add.s32 	%r12, %r3, 3;
	setp.ge.s32 	%p4, %r12, %r1;
	mov.b32 	%r747, 2147483647;
	@%p4 bra 	$L__BB19_8;
	ld.global.u32 	%r747, [%rd1+12];
$L__BB19_8:
	add.s32 	%r15, %r3, 4;
	setp.ge.s32 	%p5, %r15, %r1;
	mov.b32 	%r748, 2147483647;
	@%p5 bra 	$L__BB19_10;
	ld.global.u32 	%r748, [%rd1+16];
$L__BB19_10:
	add.s32 	%r18, %r3, 5;
	setp.ge.s32 	%p6, %r18, %r1;
	mov.b32 	%r749, 2147483647;
	@%p6 bra 	$L__BB19_12;
	ld.global.u32 	%r749, [%rd1+20];
$L__BB19_12:
	add.s32 	%r21, %r3, 6;
	setp.ge.s32 	%p7, %r21, %r1;
	mov.b32 	%r750, 2147483647;
	@%p7 bra 	$L__BB19_14;
	ld.global.u32 	%r750, [%rd1+24];
$L__BB19_14:
	add.s32 	%r24, %r3, 7;
	setp.ge.s32 	%p8, %r24, %r1;
	mov.b32 	%r751, 2147483647;
	@%p8 bra 	$L__BB19_16;
	ld.global.u32 	%r751, [%rd1+28];
$L__BB19_16:
	add.s32 	%r27, %r3, 8;
	setp.ge.s32 	%p9, %r27, %r1;
	mov.b32 	%r752, 2147483647;
	@%p9 bra 	$L__BB19_18;
	ld.global.u32 	%r752, [%rd1+32];
$L__BB19_18:
	add.s32 	%r30, %r3, 9;
	setp.ge.s32 	%p10, %r30, %r1;
	mov.b32 	%r753, 2147483647;
	@%p10 bra 	$L__BB19_20;
	ld.global.u32 	%r753, [%rd1+36];
$L__BB19_20:
	add.s32 	%r33, %r3, 10;
	setp.ge.s32 	%p11, %r33, %r1;
	mov.b32 	%r754, 2147483647;
	@%p11 bra 	$L__BB19_22;
	ld.global.u32 	%r754, [%rd1+40];
$L__BB19_22:
	add.s32 	%r36, %r3, 11;
	setp.ge.s32 	%p12, %r36, %r1;
	mov.b32 	%r755, 2147483647;
	@%p12 bra 	$L__BB19_24;
	ld.global.u32 	%r755, [%rd1+44];
$L__BB19_24:
	add.s32 	%r39, %r3, 12;
	setp.ge.s32 	%p13, %r39, %r1;
	mov.b32 	%r756, 2147483647;
	@%p13 bra 	$L__BB19_26;
	ld.global.u32 	%r756, [%rd1+48];
$L__BB19_26:
	add.s32 	%r42, %r3, 13;
	setp.ge.s32 	%p14, %r42, %r1;
	mov.b32 	%r757, 2147483647;
	@%p14 bra 	$L__BB19_28;
	ld.global.u32 	%r757, [%rd1+52];
$L__BB19_28:
	add.s32 	%r45, %r3, 14;
	setp.ge.s32 	%p15, %r45, %r1;
	mov.b32 	%r758, 2147483647;
	@%p15 bra 	$L__BB19_30;
	ld.global.u32 	%r758, [%rd1+56];
$L__BB19_30:
	add.s32 	%r48, %r3, 15;
	setp.ge.s32 	%p16, %r48, %r1;
	mov.b32 	%r759, 2147483647;
	@%p16 bra 	$L__BB19_32;
	ld.global.u32 	%r759, [%rd1+60];
$L__BB19_32:
	add.s32 	%r51, %r3, 16;
	setp.ge.s32 	%p17, %r51, %r1;
	mov.b32 	%r760, 2147483647;
	@%p17 bra 	$L__BB19_34;
	ld.global.u32 	%r760, [%rd1+64];
$L__BB19_34:
	add.s32 	%r54, %r3, 17;
	setp.ge.s32 	%p18, %r54, %r1;
	mov.b32 	%r761, 2147483647;
	@%p18 bra 	$L__BB19_36;
	ld.global.u32 	%r761, [%rd1+68];
$L__BB19_36:
	add.s32 	%r57, %r3, 18;
	setp.ge.s32 	%p19, %r57, %r1;
	mov.b32 	%r762, 2147483647;
	@%p19 bra 	$L__BB19_38;
	ld.global.u32 	%r762, [%rd1+72];
$L__BB19_38:
	bar.sync 	0;
	mov.b64 	{%r249, %r250}, %rd9;
	shfl.sync.idx.b32	%r60|%p20, %r249, 0, 31, -1;
	shfl.sync.idx.b32	%r251|%p21, %r250, 0, 31, -1;
	mov.b64 	%rd2, {%r60, %r251};
	setp.ge.s32 	%p22, %r3, %r60;
	cvta.to.global.u64 	%rd13, %rd7;
	add.s64 	%rd3, %rd13, %rd12;
	@%p22 bra 	$L__BB19_40;
	ld.global.f32 	%f152, [%rd3];
$L__BB19_40:
	setp.ge.s32 	%p23, %r6, %r60;
	@%p23 bra 	$L__BB19_42;
	ld.global.f32 	%f151, [%rd3+4];
$L__BB19_42:
	setp.ge.s32 	%p24, %r9, %r60;
	@%p24 bra 	$L__BB19_44;
	ld.global.f32 	%f150, [%rd3+8];
$L__BB19_44:
	setp.ge.s32 	%p25, %r12, %r60;
	@%p25 bra 	$L__BB19_46;
	ld.global.f32 	%f149, [%rd3+12];
$L__BB19_46:
	setp.ge.s32 	%p26, %r15, %r60;
	@%p26 bra 	$L__BB19_48;
	ld.global.f32 	%f148, [%rd3+16];
$L__BB19_48:
	setp.ge.s32 	%p27, %r18, %r60;
	@%p27 bra 	$L__BB19_50;
	ld.global.f32 	%f147, [%rd3+20];
$L__BB19_50:
	setp.ge.s32 	%p28, %r21, %r60;
	@%p28 bra 	$L__BB19_52;
	ld.global.f32 	%f146, [%rd3+24];
$L__BB19_52:
	setp.ge.s32 	%p29, %r24, %r60;
	@%p29 bra 	$L__BB19_54;
	ld.global.f32 	%f145, [%rd3+28];
$L__BB19_54:
	setp.ge.s32 	%p30, %r27, %r60;
	@%p30 bra 	$L__BB19_56;
	ld.global.f32 	%f144, [%rd3+32];
$L__BB19_56:
	setp.ge.s32 	%p31, %r30, %r60;
	@%p31 bra 	$L__BB19_58;
	ld.global.f32 	%f143, [%rd3+36];
$L__BB19_58:
	setp.ge.s32 	%p32, %r33, %r60;
	@%p32 bra 	$L__BB19_60;
	ld.global.f32 	%f142, [%rd3+40];
$L__BB19_60:
	setp.ge.s32 	%p33, %r36, %r60;
	@%p33 bra 	$L__BB19_62;
	ld.global.f32 	%f141, [%rd3+44];
$L__BB19_62:
	setp.ge.s32 	%p34, %r39, %r60;
	@%p34 bra 	$L__BB19_64;
	ld.global.f32 	%f140, [%rd3+48];
$L__BB19_64:
	setp.ge.s32 	%p35, %r42, %r60;
	@%p35 bra 	$L__BB19_66;
	ld.global.f32 	%f139, [%rd3+52];
$L__BB19_66:
	setp.ge.s32 	%p36, %r45, %r60;
	@%p36 bra 	$L__BB19_68;
	ld.global.f32 	%f138, [%rd3+56];
$L__BB19_68:
	setp.ge.s32 	%p37, %r48, %r60;
	@%p37 bra 	$L__BB19_70;
	ld.global.f32 	%f137, [%rd3+60];
$L__BB19_70:
	setp.ge.s32 	%p38, %r51, %r60;
	@%p38 bra 	$L__BB19_72;
	ld.global.f32 	%f136, [%rd3+64];
$L__BB19_72:
	setp.ge.s32 	%p39, %r54, %r60;
	@%p39 bra 	$L__BB19_74;
	ld.global.f32 	%f135, [%rd3+68];
$L__BB19_74:
	setp.ge.s32 	%p40, %r57, %r60;
	@%p40 bra 	$L__BB19_76;
	ld.global.f32 	%f134, [%rd3+72];
$L__BB19_76:
	bar.sync 	0;
	setp.gt.s32 	%p41, %r744, -1;
	selp.b32 	%r253, -2147483648, -1, %p41;
	xor.b32  	%r783, %r253, %r744;
	setp.gt.s32 	%p42, %r745, -1;
	selp.b32 	%r254, -2147483648, -1, %p42;
	xor.b32  	%r782, %r254, %r745;
	setp.gt.s32 	%p43, %r746, -1;
	selp.b32 	%r255, -2147483648, -1, %p43;
	xor.b32  	%r781, %r255, %r746;
	setp.gt.s32 	%p44, %r747, -1;
	selp.b32 	%r256, -2147483648, -1, %p44;
	xor.b32  	%r780, %r256, %r747;
	setp.gt.s32 	%p45, %r748, -1;
	selp.b32 	%r257, -2147483648, -1, %p45;
	xor.b32  	%r779, %r257, %r748;
	setp.gt.s32 	%p46, %r749, -1;
	selp.b32 	%r258, -2147483648, -1, %p46;
	xor.b32  	%r778, %r258, %r749;
	setp.gt.s32 	%p47, %r750, -1;
	selp.b32 	%r259, -2147483648, -1, %p47;
	xor.b32  	%r777, %r259, %r750;
	setp.gt.s32 	%p48, %r751, -1;
	selp.b32 	%r260, -2147483648, -1, %p48;
	xor.b32  	%r776, %r260, %r751;
	setp.gt.s32 	%p49, %r752, -1;
	selp.b32 	%r261, -2147483648, -1, %p49;
	xor.b32  	%r775, %r261, %r752;
	setp.gt.s32 	%p50, %r753, -1;
	selp.b32 	%r262, -2147483648, -1, %p50;
	xor.b32  	%r774, %r262, %r753;
	setp.gt.s32 	%p51, %r754, -1;
	selp.b32 	%r263, -2147483648, -1, %p51;
	xor.b32  	%r773, %r263, %r754;
	setp.gt.s32 	%p52, %r755, -1;
	selp.b32 	%r264, -2147483648, -1, %p52;
	xor.b32  	%r772, %r264, %r755;
	setp.gt.s32 	%p53, %r756, -1;
	selp.b32 	%r265, -2147483648, -1, %p53;
	xor.b32  	%r771, %r265, %r756;
	setp.gt.s32 	%p54, %r757, -1;
	selp.b32 	%r266, -2147483648, -1, %p54;
	xor.b32  	%r770, %r266, %r757;
	setp.gt.s32 	%p55, %r758, -1;
	selp.b32 	%r267, -2147483648, -1, %p55;
	xor.b32  	%r769, %r267, %r758;
	setp.gt.s32 	%p56, %r759, -1;
	selp.b32 	%r268, -2147483648, -1, %p56;
	xor.b32  	%r768, %r268, %r759;
	setp.gt.s32 	%p57, %r760, -1;
	selp.b32 	%r269, -2147483648, -1, %p57;
	xor.b32  	%r767, %r269, %r760;
	setp.gt.s32 	%p58, %r761, -1;
	selp.b32 	%r270, -2147483648, -1, %p58;
	xor.b32  	%r766, %r270, %r761;
	setp.gt.s32 	%p59, %r762, -1;
	selp.b32 	%r271, -2147483648, -1, %p59;
	xor.b32  	%r765, %r271, %r762;
	shr.u32 	%r80, %r2, 5;
	shl.b32 	%r272, %r2, 2;
	mov.u32 	%r273, _ZZN3cub18CUB_300001_SM_10006detail10radix_sort31DeviceRadixSortSingleTileKernelINS1_5radix10policy_hubIffyE10Policy1000ELNS0_9SortOrderE0EffyNS1_21identity_decomposer_tEEEvPKT1_PSA_PKT2_PSE_T3_iiT4_E12temp_storage;
	add.s32 	%r81, %r273, %r272;
	shl.b32 	%r274, %r2, 7;
	add.s32 	%r82, %r81, %r274;
	shl.b32 	%r275, %r80, 2;
	add.s32 	%r276, %r273, %r275;
	add.s32 	%r83, %r276, 33792;
	mad.lo.s32 	%r84, %r2, -56, %r82;
	add.s32 	%r764, %r228, 6;
	sub.s32 	%r763, %r229, %r228;
$L__BB19_77:
	add.s32 	%r336, %r764, -6;
	min.s32 	%r279, %r763, 6;
	mov.b32 	%r365, 0;
	st.shared.u32 	[%r81], %r365;
	st.shared.u32 	[%r81+1024], %r365;
	st.shared.u32 	[%r81+2048], %r365;
	st.shared.u32 	[%r81+3072], %r365;
	st.shared.u32 	[%r81+4096], %r365;
	st.shared.u32 	[%r81+5120], %r365;
	st.shared.u32 	[%r81+6144], %r365;
	st.shared.u32 	[%r81+7168], %r365;
	st.shared.u32 	[%r81+8192], %r365;
	st.shared.u32 	[%r81+9216], %r365;
	st.shared.u32 	[%r81+10240], %r365;
	st.shared.u32 	[%r81+11264], %r365;
	st.shared.u32 	[%r81+12288], %r365;
	st.shared.u32 	[%r81+13312], %r365;
	st.shared.u32 	[%r81+14336], %r365;
	st.shared.u32 	[%r81+15360], %r365;
	st.shared.u32 	[%r81+16384], %r365;
	st.shared.u32 	[%r81+17408], %r365;
	st.shared.u32 	[%r81+18432], %r365;
	st.shared.u32 	[%r81+19456], %r365;
	st.shared.u32 	[%r81+20480], %r365;
	st.shared.u32 	[%r81+21504], %r365;
	st.shared.u32 	[%r81+22528], %r365;
	st.shared.u32 	[%r81+23552], %r365;
	st.shared.u32 	[%r81+24576], %r365;
	st.shared.u32 	[%r81+25600], %r365;
	st.shared.u32 	[%r81+26624], %r365;
	st.shared.u32 	[%r81+27648], %r365;
	st.shared.u32 	[%r81+28672], %r365;
	st.shared.u32 	[%r81+29696], %r365;
	st.shared.u32 	[%r81+30720], %r365;
	st.shared.u32 	[%r81+31744], %r365;
	st.shared.u32 	[%r81+32768], %r365;
	// begin inline asm
	bmsk.clamp.b32 %r277, %r365, %r279;
	// end inline asm
	setp.eq.s32 	%p60, %r783, 2147483647;
	selp.b32 	%r281, -2147483648, %r783, %p60;
	// begin inline asm
	shr.b32 %r280, %r281, %r336;
	// end inline asm
	and.b32  	%r368, %r277, %r280;
	shl.b32 	%r369, %r368, 10;
	and.b32  	%r370, %r369, 31744;
	add.s32 	%r371, %r81, %r370;
	shr.u32 	%r372, %r368, 4;
	and.b32  	%r373, %r372, 268435454;
	add.s32 	%r109, %r371, %r373;
	ld.shared.u16 	%rs1, [%r109];
	add.s16 	%rs20, %rs1, 1;
	st.shared.u16 	[%r109], %rs20;
	setp.eq.s32 	%p61, %r782, 2147483647;
	selp.b32 	%r284, -2147483648, %r782, %p61;
	// begin inline asm
	shr.b32 %r283, %r284, %r336;
	// end inline asm
	and.b32  	%r374, %r277, %r283;
	shl.b32 	%r375, %r374, 10;
	and.b32  	%r376, %r375, 31744;
	add.s32 	%r377, %r81, %r376;
	shr.u32 	%r378, %r374, 4;
	and.b32  	%r379, %r378, 268435454;
	add.s32 	%r110, %r377, %r379;
	ld.shared.u16 	%rs2, [%r110];
	add.s16 	%rs21, %rs2, 1;
	st.shared.u16 	[%r110], %rs21;
	setp.eq.s32 	%p62, %r781, 2147483647;
	selp.b32 	%r287, -2147483648, %r781, %p62;
	// begin inline asm
	shr.b32 %r286, %r287, %r336;
	// end inline asm
	and.b32  	%r380, %r277, %r286;
	shl.b32 	%r381, %r380, 10;
	and.b32  	%r382, %r381, 31744;
	add.s32 	%r383, %r81, %r382;
	shr.u32 	%r384, %r380, 4;
	and.b32  	%r385, %r384, 268435454;
	add.s32 	%r111, %r383, %r385;
	ld.shared.u16 	%rs3, [%r111];
	add.s16 	%rs22, %rs3, 1;
	st.shared.u16 	[%r111], %rs22;
	setp.eq.s32 	%p63, %r780, 2147483647;
	selp.b32 	%r290, -2147483648, %r780, %p63;
	// begin inline asm
	shr.b32 %r289, %r290, %r336;
	// end inline asm
	and.b32  	%r386, %r277, %r289;
	shl.b32 	%r387, %r386, 10;
	and.b32  	%r388, %r387, 31744;
	add.s32 	%r389, %r81, %r388;
	shr.u32 	%r390, %r386, 4;
	and.b32  	%r391, %r390, 268435454;
	add.s32 	%r112, %r389, %r391;
	ld.shared.u16 	%rs4, [%r112];
	add.s16 	%rs23, %rs4, 1;
	st.shared.u16 	[%r112], %rs23;
	setp.eq.s32 	%p64, %r779, 2147483647;
	selp.b32 	%r293, -2147483648, %r779, %p64;
	// begin inline asm
	shr.b32 %r292, %r293, %r336;
	// end inline asm
	and.b32  	%r392, %r277, %r292;
	shl.b32 	%r393, %r392, 10;
	and.b32  	%r394, %r393, 31744;
	add.s32 	%r395, %r81, %r394;
	shr.u32 	%r396, %r392, 4;
	and.b32  	%r397, %r396, 268435454;
	add.s32 	%r113, %r395, %r397;
	ld.shared.u16 	%rs5, [%r113];
	add.s16 	%rs24, %rs5, 1;
	st.shared.u16 	[%r113], %rs24;
	setp.eq.s32 	%p65, %r778, 2147483647;
	selp.b32 	%r296, -2147483648, %r778, %p65;
	// begin inline asm
	shr.b32 %r295, %r296, %r336;
	// end inline asm
	and.b32  	%r398, %r277, %r295;
	shl.b32 	%r399, %r398, 10;
	and.b32  	%r400, %r399, 31744;
	add.s32 	%r401, %r81, %r400;
	shr.u32 	%r402, %r398, 4;
	and.b32  	%r403, %r402, 268435454;
	add.s32 	%r114, %r401, %r403;
	ld.shared.u16 	%rs6, [%r114];
	add.s16 	%rs25, %rs6, 1;
	st.shared.u16 	[%r114], %rs25;
	setp.eq.s32 	%p66, %r777, 2147483647;
	selp.b32 	%r299, -2147483648, %r777, %p66;
	// begin inline asm
	shr.b32 %r298, %r299, %r336;
	// end inline asm
	and.b32  	%r404, %r277, %r298;
	shl.b32 	%r405, %r404, 10;
	and.b32  	%r406, %r405, 31744;
	add.s32 	%r407, %r81, %r406;
	shr.u32 	%r408, %r404, 4;
	and.b32  	%r409, %r408, 268435454;
	add.s32 	%r115, %r407, %r409;
	ld.shared.u16 	%rs7, [%r115];
	add.s16 	%rs26, %rs7, 1;
	st.shared.u16 	[%r115], %rs26;
	setp.eq.s32 	%p67, %r776, 2147483647;
	selp.b32 	%r302, -2147483648, %r776, %p67;
	// begin inline asm
	shr.b32 %r301, %r302, %r336;
	// end inline asm
	and.b32  	%r410, %r277, %r301;
	shl.b32 	%r411, %r410, 10;
	and.b32  	%r412, %r411, 31744;
	add.s32 	%r413, %r81, %r412;
	shr.u32 	%r414, %r410, 4;
	and.b32  	%r415, %r414, 268435454;
	add.s32 	%r116, %r413, %r415;
	ld.shared.u16 	%rs8, [%r116];
	add.s16 	%rs27, %rs8, 1;
	st.shared.u16 	[%r116], %rs27;
	setp.eq.s32 	%p68, %r775, 2147483647;
	selp.b32 	%r305, -2147483648, %r775, %p68;
	// begin inline asm
	shr.b32 %r304, %r305, %r336;
	// end inline asm
	and.b32  	%r416, %r277, %r304;
	shl.b32 	%r417, %r416, 10;
	and.b32  	%r418, %r417, 31744;
	add.s32 	%r419, %r81, %r418;
	shr.u32 	%r420, %r416, 4;
	and.b32  	%r421, %r420, 268435454;
	add.s32 	%r117, %r419, %r421;
	ld.shared.u16 	%rs9, [%r117];
	add.s16 	%rs28, %rs9, 1;
	st.shared.u16 	[%r117], %rs28;
	setp.eq.s32 	%p69, %r774, 2147483647;
	selp.b32 	%r308, -2147483648, %r774, %p69;
	// begin inline asm
	shr.b32 %r307, %r308, %r336;
	// end inline asm
	and.b32  	%r422, %r277, %r307;
	shl.b32 	%r423, %r422, 10;
	and.b32  	%r424, %r423, 31744;
	add.s32 	%r425, %r81, %r424;
	shr.u32 	%r426, %r422, 4;
	and.b32  	%r427, %r426, 268435454;
	add.s32 	%r118, %r425, %r427;
	ld.shared.u16 	%rs10, [%r118];
	add.s16 	%rs29, %rs10, 1;
	st.shared.u16 	[%r118], %rs29;
	setp.eq.s32 	%p70, %r773, 2147483647;
	selp.b32 	%r311, -2147483648, %r773, %p70;
	// begin inline asm
	shr.b32 %r310, %r311, %r336;
	// end inline asm
	and.b32  	%r428, %r277, %r310;
	shl.b32 	%r429, %r428, 10;
	and.b32  	%r430, %r429, 31744;
	add.s32 	%r431, %r81, %r430;
	shr.u32 	%r432, %r428, 4;
	and.b32  	%r433, %r432, 268435454;
	add.s32 	%r119, %r431, %r433;
	ld.shared.u16 	%rs11, [%r119];
	add.s16 	%rs30, %rs11, 1;
	st.shared.u16 	[%r119], %rs30;
	setp.eq.s32 	%p71, %r772, 2147483647;
	selp.b32 	%r314, -2147483648, %r772, %p71;
	// begin inline asm
	shr.b32 %r313, %r314, %r336;
	// end inline asm
	and.b32  	%r434, %r277, %r313;
	shl.b32 	%r435, %r434, 10;
	and.b32  	%r436, %r435, 31744;
	add.s32 	%r437, %r81, %r436;
	shr.u32 	%r438, %r434, 4;
	and.b32  	%r439, %r438, 268435454;
	add.s32 	%r120, %r437, %r439;
	ld.shared.u16 	%rs12, [%r120];
	add.s16 	%rs31, %rs12, 1;
	st.shared.u16 	[%r120], %rs31;
	setp.eq.s32 	%p72, %r771, 2147483647;
	selp.b32 	%r317, -2147483648, %r771, %p72;
	// begin inline asm
	shr.b32 %r316, %r317, %r336;
	// end inline asm
	and.b32  	%r440, %r277, %r316;
	shl.b32 	%r441, %r440, 10;
	and.b32  	%r442, %r441, 31744;
	add.s32 	%r443, %r81, %r442;
	shr.u32 	%r444, %r440, 4;
	and.b32  	%r445, %r444, 268435454;
	add.s32 	%r121, %r443, %r445;
	ld.shared.u16 	%rs13, [%r121];
	add.s16 	%rs32, %rs13, 1;
	st.shared.u16 	[%r121], %rs32;
	setp.eq.s32 	%p73, %r770, 2147483647;
	selp.b32 	%r320, -2147483648, %r770, %p73;
	// begin inline asm
	shr.b32 %r319, %r320, %r336;
	// end inline asm
	and.b32  	%r446, %r277, %r319;
	shl.b32 	%r447, %r446, 10;
	and.b32  	%r448, %r447, 31744;
	add.s32 	%r449, %r81, %r448;
	shr.u32 	%r450, %r446, 4;
	and.b32  	%r451, %r450, 268435454;
	add.s32 	%r122, %r449, %r451;
	ld.shared.u16 	%rs14, [%r122];
	add.s16 	%rs33, %rs14, 1;
	st.shared.u16 	[%r122], %rs33;
	setp.eq.s32 	%p74, %r769, 2147483647;
	selp.b32 	%r323, -2147483648, %r769, %p74;
	// begin inline asm
	shr.b32 %r322, %r323, %r336;
	// end inline asm
	and.b32  	%r452, %r277, %r322;
	shl.b32 	%r453, %r452, 10;
	and.b32  	%r454, %r453, 31744;
	add.s32 	%r455, %r81, %r454;
	shr.u32 	%r456, %r452, 4;
	and.b32  	%r457, %r456, 268435454;
	add.s32 	%r123, %r455, %r457;
	ld.shared.u16 	%rs15, [%r123];
	add.s16 	%rs34, %rs15, 1;
	st.shared.u16 	[%r123], %rs34;
	setp.eq.s32 	%p75, %r768, 2147483647;
	selp.b32 	%r326, -2147483648, %r768, %p75;
	// begin inline asm
	shr.b32 %r325, %r326, %r336;
	// end inline asm
	and.b32  	%r458, %r277, %r325;
	shl.b32 	%r459, %r458, 10;
	and.b32  	%r460, %r459, 31744;
	add.s32 	%r461, %r81, %r460;
	shr.u32 	%r462, %r458, 4;
	and.b32  	%r463, %r462, 268435454;
	add.s32 	%r124, %r461, %r463;
	ld.shared.u16 	%rs16, [%r124];
	add.s16 	%rs35, %rs16, 1;
	st.shared.u16 	[%r124], %rs35;
	setp.eq.s32 	%p76, %r767, 2147483647;
	selp.b32 	%r329, -2147483648, %r767, %p76;
	// begin inline asm
	shr.b32 %r328, %r329, %r336;
	// end inline asm
	and.b32  	%r464, %r277, %r328;
	shl.b32 	%r465, %r464, 10;
	and.b32  	%r466, %r465, 31744;
	add.s32 	%r467, %r81, %r466;
	shr.u32 	%r468, %r464, 4;
	and.b32  	%r469, %r468, 268435454;
	add.s32 	%r125, %r467, %r469;
	ld.shared.u16 	%rs17, [%r125];
	add.s16 	%rs36, %rs17, 1;
	st.shared.u16 	[%r125], %rs36;
	setp.eq.s32 	%p77, %r766, 2147483647;
	selp.b32 	%r332, -2147483648, %r766, %p77;
	// begin inline asm
	shr.b32 %r331, %r332, %r336;
	// end inline asm
	and.b32  	%r470, %r277, %r331;
	shl.b32 	%r471, %r470, 10;
	and.b32  	%r472, %r471, 31744;
	add.s32 	%r473, %r81, %r472;
	shr.u32 	%r474, %r470, 4;
	and.b32  	%r475, %r474, 268435454;
	add.s32 	%r126, %r473, %r475;
	ld.shared.u16 	%rs18, [%r126];
	add.s16 	%rs37, %rs18, 1;
	st.shared.u16 	[%r126], %rs37;
	setp.eq.s32 	%p78, %r765, 2147483647;
	selp.b32 	%r335, -2147483648, %r765, %p78;
	// begin inline asm
	shr.b32 %r334, %r335, %r336;
	// end inline asm
	and.b32  	%r476, %r277, %r334;
	shl.b32 	%r477, %r476, 10;
	and.b32  	%r478, %r477, 31744;
	add.s32 	%r479, %r81, %r478;
	shr.u32 	%r480, %r476, 4;
	and.b32  	%r481, %r480, 268435454;
	add.s32 	%r127, %r479, %r481;
	ld.shared.u16 	%rs19, [%r127];
	add.s16 	%rs38, %rs19, 1;
	st.shared.u16 	[%r127], %rs38;
	bar.sync 	0;
	ld.shared.u32 	%r128, [%r82];
	ld.shared.u32 	%r482, [%r82+4];
	ld.shared.u32 	%r483, [%r82+8];
	ld.shared.u32 	%r484, [%r82+12];
	ld.shared.u32 	%r485, [%r82+16];
	ld.shared.u32 	%r486, [%r82+20];
	ld.shared.u32 	%r487, [%r82+24];
	ld.shared.u32 	%r488, [%r82+28];
	ld.shared.u32 	%r489, [%r82+32];
	ld.shared.u32 	%r490, [%r82+36];
	ld.shared.u32 	%r491, [%r82+40];
	ld.shared.u32 	%r492, [%r82+44];
	ld.shared.u32 	%r493, [%r82+48];
	ld.shared.u32 	%r494, [%r82+52];
	ld.shared.u32 	%r495, [%r82+56];
	ld.shared.u32 	%r496, [%r82+60];
	ld.shared.u32 	%r497, [%r82+64];
	ld.shared.u32 	%r498, [%r82+68];
	ld.shared.u32 	%r499, [%r82+72];
	ld.shared.u32 	%r500, [%r82+76];
	ld.shared.u32 	%r501, [%r82+80];
	ld.shared.u32 	%r502, [%r82+84];
	ld.shared.u32 	%r503, [%r82+88];
	ld.shared.u32 	%r504, [%r82+92];
	ld.shared.u32 	%r505, [%r82+96];
	ld.shared.u32 	%r506, [%r82+100];
	ld.shared.u32 	%r507, [%r82+104];
	ld.shared.u32 	%r508, [%r82+108];
	ld.shared.u32 	%r509, [%r82+112];
	ld.shared.u32 	%r510, [%r82+116];
	ld.shared.u32 	%r511, [%r82+120];
	ld.shared.u32 	%r512, [%r82+124];
	ld.shared.u32 	%r513, [%r82+128];
	add.s32 	%r129, %r482, %r128;
	add.s32 	%r130, %r483, %r129;
	add.s32 	%r131, %r484, %r130;
	add.s32 	%r132, %r485, %r131;
	add.s32 	%r133, %r486, %r132;
	add.s32 	%r134, %r487, %r133;
	add.s32 	%r135, %r488, %r134;
	add.s32 	%r136, %r489, %r135;
	add.s32 	%r137, %r490, %r136;
	add.s32 	%r138, %r491, %r137;
	add.s32 	%r139, %r492, %r138;
	add.s32 	%r140, %r493, %r139;
	add.s32 	%r141, %r494, %r140;
	add.s32 	%r142, %r495, %r141;
	add.s32 	%r143, %r496, %r142;
	add.s32 	%r144, %r497, %r143;
	add.s32 	%r145, %r498, %r144;
	add.s32 	%r146, %r499, %r145;
	add.s32 	%r147, %r500, %r146;
	add.s32 	%r148, %r501, %r147;
	add.s32 	%r149, %r502, %r148;
	add.s32 	%r150, %r503, %r149;
	add.s32 	%r151, %r504, %r150;
	add.s32 	%r152, %r505, %r151;
	add.s32 	%r153, %r506, %r152;
	add.s32 	%r154, %r507, %r153;
	add.s32 	%r155, %r508, %r154;
	add.s32 	%r156, %r509, %r155;
	add.s32 	%r157, %r510, %r156;
	add.s32 	%r158, %r511, %r157;
	add.s32 	%r159, %r512, %r158;
	add.s32 	%r342, %r513, %r159;
	// begin inline asm
	mov.u32 %r337, %laneid;
	// end inline asm
	mov.b32 	%r340, 1;
	mov.b32 	%r367, -1;
	// begin inline asm
	{  .reg .u32 r0;  .reg .pred p;  shfl.sync.up.b32 r0|p, %r342, %r340, %r365, %r367;  @p add.u32 r0, r0, %r342;  mov.u32 %r338, r0;}
	// end inline asm
	mov.b32 	%r346, 2;
	// begin inline asm
	{  .reg .u32 r0;  .reg .pred p;  shfl.sync.up.b32 r0|p, %r338, %r346, %r365, %r367;  @p add.u32 r0, r0, %r338;  mov.u32 %r344, r0;}
	// end inline asm
	mov.b32 	%r352, 4;
	// begin inline asm
	{  .reg .u32 r0;  .reg .pred p;  shfl.sync.up.b32 r0|p, %r344, %r352, %r365, %r367;  @p add.u32 r0, r0, %r344;  mov.u32 %r350, r0;}
	// end inline asm
	mov.b32 	%r358, 8;
	// begin inline asm
	{  .reg .u32 r0;  .reg .pred p;  shfl.sync.up.b32 r0|p, %r350, %r358, %r365, %r367;  @p add.u32 r0, r0, %r350;  mov.u32 %r356, r0;}
	// end inline asm
	mov.b32 	%r364, 16;
	// begin inline asm
	{  .reg .u32 r0;  .reg .pred p;  shfl.sync.up.b32 r0|p, %r356, %r364, %r365, %r367;  @p add.u32 r0, r0, %r356;  mov.u32 %r362, r0;}
	// end inline asm
	setp.ne.s32 	%p79, %r337, 31;
	@%p79 bra 	$L__BB19_79;
	st.shared.u32 	[%r83], %r362;
$L__BB19_79:
	sub.s32 	%r514, %r362, %r342;
	setp.gt.u32 	%p80, %r2, 31;
	setp.eq.s32 	%p81, %r80, 7;
	setp.eq.s32 	%p82, %r80, 6;
	setp.eq.s32 	%p83, %r80, 5;
	setp.eq.s32 	%p84, %r80, 4;
	setp.eq.s32 	%p85, %r80, 3;
	setp.eq.s32 	%p86, %r80, 2;
	setp.eq.s32 	%p87, %r80, 1;
	bar.sync 	0;
	ld.shared.v4.u32 	{%r515, %r516, %r517, %r518}, [_ZZN3cub18CUB_300001_SM_10006detail10radix_sort31DeviceRadixSortSingleTileKernelINS1_5radix10policy_hubIffyE10Policy1000ELNS0_9SortOrderE0EffyNS1_21identity_decomposer_tEEEvPKT1_PSA_PKT2_PSE_T3_iiT4_E12temp_storage+33792];
	selp.b32 	%r519, %r515, %r784, %p87;
	add.s32 	%r520, %r516, %r515;
	selp.b32 	%r521, %r520, %r519, %p86;
	add.s32 	%r522, %r520, %r517;
	selp.b32 	%r523, %r522, %r521, %p85;
	add.s32 	%r524, %r522, %r518;
	selp.b32 	%r525, %r524, %r523, %p84;
	ld.shared.v4.u32 	{%r526, %r527, %r528, %r529}, [_ZZN3cub18CUB_300001_SM_10006detail10radix_sort31DeviceRadixSortSingleTileKernelINS1_5radix10policy_hubIffyE10Policy1000ELNS0_9SortOrderE0EffyNS1_21identity_decomposer_tEEEvPKT1_PSA_PKT2_PSE_T3_iiT4_E12temp_storage+33808];
	add.s32 	%r530, %r524, %r526;
	selp.b32 	%r531, %r530, %r525, %p83;
	add.s32 	%r532, %r530, %r527;
	selp.b32 	%r533, %r532, %r531, %p82;
	add.s32 	%r534, %r532, %r528;
	selp.b32 	%r784, %r534, %r533, %p81;
	add.s32 	%r164, %r534, %r529;
	setp.ne.s32 	%p88, %r337, 0;
	selp.b32 	%r535, %r514, 0, %p88;
	add.s32 	%r536, %r784, %r535;
	or.pred  	%p89, %p80, %p88;
	selp.b32 	%r785, %r536, %r514, %p80;
	@%p89 bra 	$L__BB19_81;
	shl.b32 	%r785, %r164, 16;
	st.shared.u32 	[_ZZN3cub18CUB_300001_SM_10006detail10radix_sort31DeviceRadixSortSingleTileKernelINS1_5radix10policy_hubIffyE10Policy1000ELNS0_9SortOrderE0EffyNS1_21identity_decomposer_tEEEvPKT1_PSA_PKT2_PSE_T3_iiT4_E12temp_storage+33832], %r785;
$L__BB19_81:
	setp.eq.s32 	%p90, %r2, 0;
	bar.sync 	0;
	ld.shared.u32 	%r537, [_ZZN3cub18CUB_300001_SM_10006detail10radix_sort31DeviceRadixSortSingleTileKernelINS1_5radix10policy_hubIffyE10Policy1000ELNS0_9SortOrderE0EffyNS1_21identity_decomposer_tEEEvPKT1_PSA_PKT2_PSE_T3_iiT4_E12temp_storage+33832];
	selp.b32 	%r538, 0, %r537, %p90;
	add.s32 	%r539, %r785, %r538;
	add.s32 	%r540, %r128, %r539;
	add.s32 	%r541, %r129, %r539;
	add.s32 	%r542, %r130, %r539;
	add.s32 	%r543, %r131, %r539;
	add.s32 	%r544, %r132, %r539;
	add.s32 	%r545, %r133, %r539;
	add.s32 	%r546, %r134, %r539;
	add.s32 	%r547, %r135, %r539;
	add.s32 	%r548, %r136, %r539;
	add.s32 	%r549, %r137, %r539;
	add.s32 	%r550, %r138, %r539;
	add.s32 	%r551, %r139, %r539;
	add.s32 	%r552, %r140, %r539;
	add.s32 	%r553, %r141, %r539;
	add.s32 	%r554, %r142, %r539;
	add.s32 	%r555, %r143, %r539;
	add.s32 	%r556, %r144, %r539;
	add.s32 	%r557, %r145, %r539;
	add.s32 	%r558, %r146, %r539;
	add.s32 	%r559, %r147, %r539;
	add.s32 	%r560, %r148, %r539;
	add.s32 	%r561, %r149, %r539;
	add.s32 	%r562, %r150, %r539;
	add.s32 	%r563, %r151, %r539;
	add.s32 	%r564, %r152, %r539;
	add.s32 	%r565, %r153, %r539;
	add.s32 	%r566, %r154, %r539;
	add.s32 	%r567, %r155, %r539;
	add.s32 	%r568, %r156, %r539;
	add.s32 	%r569, %r157, %r539;
	add.s32 	%r570, %r158, %r539;
	add.s32 	%r571, %r159, %r539;
	st.shared.u32 	[%r82], %r539;
	st.shared.u32 	[%r82+4], %r540;
	st.shared.u32 	[%r82+8], %r541;
	st.shared.u32 	[%r82+12], %r542;
	st.shared.u32 	[%r82+16], %r543;
	st.shared.u32 	[%r82+20], %r544;
	st.shared.u32 	[%r82+24], %r545;
	st.shared.u32 	[%r82+28], %r546;
	st.shared.u32 	[%r82+32], %r547;
	st.shared.u32 	[%r82+36], %r548;
	st.shared.u32 	[%r82+40], %r549;
	st.shared.u32 	[%r82+44], %r550;
	st.shared.u32 	[%r82+48], %r551;
	st.shared.u32 	[%r82+52], %r552;
	st.shared.u32 	[%r82+56], %r553;
	st.shared.u32 	[%r82+60], %r554;
	st.shared.u32 	[%r82+64], %r555;
	st.shared.u32 	[%r82+68], %r556;
	st.shared.u32 	[%r82+72], %r557;
	st.shared.u32 	[%r82+76], %r558;
	st.shared.u32 	[%r82+80], %r559;
	st.shared.u32 	[%r82+84], %r560;
	st.shared.u32 	[%r82+88], %r561;
	st.shared.u32 	[%r82+92], %r562;
	st.shared.u32 	[%r82+96], %r563;
	st.shared.u32 	[%r82+100], %r564;
	st.shared.u32 	[%r82+104], %r565;
	st.shared.u32 	[%r82+108], %r566;
	st.shared.u32 	[%r82+112], %r567;
	st.shared.u32 	[%r82+116], %r568;
	st.shared.u32 	[%r82+120], %r569;
	st.shared.u32 	[%r82+124], %r570;
	st.shared.u32 	[%r82+128], %r571;
	bar.sync 	0;
	cvt.u32.u16 	%r572, %rs1;
	ld.shared.u16 	%r573, [%r109];
	add.s32 	%r168, %r573, %r572;
	cvt.u32.u16 	%r574, %rs2;
	ld.shared.u16 	%r575, [%r110];
	add.s32 	%r169, %r575, %r574;
	cvt.u32.u16 	%r576, %rs3;
	ld.shared.u16 	%r577, [%r111];
	add.s32 	%r170, %r577, %r576;
	cvt.u32.u16 	%r578, %rs4;
	ld.shared.u16 	%r579, [%r112];
	add.s32 	%r171, %r579, %r578;
	cvt.u32.u16 	%r580, %rs5;
	ld.shared.u16 	%r581, [%r113];
	add.s32 	%r172, %r581, %r580;
	cvt.u32.u16 	%r582, %rs6;
	ld.shared.u16 	%r583, [%r114];
	add.s32 	%r173, %r583, %r582;
	cvt.u32.u16 	%r584, %rs7;
	ld.shared.u16 	%r585, [%r115];
	add.s32 	%r174, %r585, %r584;
	cvt.u32.u16 	%r586, %rs8;
	ld.shared.u16 	%r587, [%r116];
	add.s32 	%r175, %r587, %r586;
	cvt.u32.u16 	%r588, %rs9;
	ld.shared.u16 	%r589, [%r117];
	add.s32 	%r176, %r589, %r588;
	cvt.u32.u16 	%r590, %rs10;
	ld.shared.u16 	%r591, [%r118];
	add.s32 	%r177, %r591, %r590;
	cvt.u32.u16 	%r592, %rs11;
	ld.shared.u16 	%r593, [%r119];
	add.s32 	%r178, %r593, %r592;
	cvt.u32.u16 	%r594, %rs12;
	ld.shared.u16 	%r595, [%r120];
	add.s32 	%r179, %r595, %r594;
	cvt.u32.u16 	%r596, %rs13;
	ld.shared.u16 	%r597, [%r121];
	add.s32 	%r180, %r597, %r596;
	cvt.u32.u16 	%r598, %rs14;
	ld.shared.u16 	%r599, [%r122];
	add.s32 	%r181, %r599, %r598;
	cvt.u32.u16 	%r600, %rs15;
	ld.shared.u16 	%r601, [%r123];
	add.s32 	%r182, %r601, %r600;
	cvt.u32.u16 	%r602, %rs16;
	ld.shared.u16 	%r603, [%r124];
	add.s32 	%r183, %r603, %r602;
	cvt.u32.u16 	%r604, %rs17;
	ld.shared.u16 	%r605, [%r125];
	add.s32 	%r184, %r605, %r604;
	cvt.u32.u16 	%r606, %rs18;
	ld.shared.u16 	%r607, [%r126];
	add.s32 	%r185, %r607, %r606;
	cvt.u32.u16 	%r608, %rs19;
	ld.shared.u16 	%r609, [%r127];
	add.s32 	%r186, %r609, %r608;
	bar.sync 	0;
	setp.lt.s32 	%p91, %r764, %r229;
	@%p91 bra 	$L__BB19_121;
	cvt.u64.u32 	%rd15, %r2;
	shl.b32 	%r610, %r168, 2;
	mov.u32 	%r611, _ZZN3cub18CUB_300001_SM_10006detail10radix_sort31DeviceRadixSortSingleTileKernelINS1_5radix10policy_hubIffyE10Policy1000ELNS0_9SortOrderE0EffyNS1_21identity_decomposer_tEEEvPKT1_PSA_PKT2_PSE_T3_iiT4_E12temp_storage;
	add.s32 	%r612, %r611, %r610;
	st.shared.u32 	[%r612], %r783;
	shl.b32 	%r613, %r169, 2;
	add.s32 	%r614, %r611, %r613;
	st.shared.u32 	[%r614], %r782;
	shl.b32 	%r615, %r170, 2;
	add.s32 	%r616, %r611, %r615;
	st.shared.u32 	[%r616], %r781;
	shl.b32 	%r617, %r171, 2;
	add.s32 	%r618, %r611, %r617;
	st.shared.u32 	[%r618], %r780;
	shl.b32 	%r619, %r172, 2;
	add.s32 	%r620, %r611, %r619;
	st.shared.u32 	[%r620], %r779;
	shl.b32 	%r621, %r173, 2;
	add.s32 	%r622, %r611, %r621;
	st.shared.u32 	[%r622], %r778;
	shl.b32 	%r623, %r174, 2;
	add.s32 	%r624, %r611, %r623;
	st.shared.u32 	[%r624], %r777;
	shl.b32 	%r625, %r175, 2;
	add.s32 	%r626, %r611, %r625;
	st.shared.u32 	[%r626], %r776;
	shl.b32 	%r627, %r176, 2;
	add.s32 	%r628, %r611, %r627;
	st.shared.u32 	[%r628], %r775;
	shl.b32 	%r629, %r177, 2;
	add.s32 	%r630, %r611, %r629;
	st.shared.u32 	[%r630], %r774;
	shl.b32 	%r631, %r178, 2;
	add.s32 	%r632, %r611, %r631;
	st.shared.u32 	[%r632], %r773;
	shl.b32 	%r633, %r179, 2;
	add.s32 	%r634, %r611, %r633;
	st.shared.u32 	[%r634], %r772;
	shl.b32 	%r635, %r180, 2;
	add.s32 	%r636, %r611, %r635;
	st.shared.u32 	[%r636], %r771;
	shl.b32 	%r637, %r181, 2;
	add.s32 	%r638, %r611, %r637;
	st.shared.u32 	[%r638], %r770;
	shl.b32 	%r639, %r182, 2;
	add.s32 	%r640, %r611, %r639;
	st.shared.u32 	[%r640], %r769;
	shl.b32 	%r641, %r183, 2;
	add.s32 	%r642, %r611, %r641;
	st.shared.u32 	[%r642], %r768;
	shl.b32 	%r643, %r184, 2;
	add.s32 	%r644, %r611, %r643;
	st.shared.u32 	[%r644], %r767;
	shl.b32 	%r645, %r185, 2;
	add.s32 	%r646, %r611, %r645;
	st.shared.u32 	[%r646], %r766;
	shl.b32 	%r647, %r186, 2;
	add.s32 	%r648, %r611, %r647;
	st.shared.u32 	[%r648], %r765;
	bar.sync 	0;
	mad.lo.s32 	%r187, %r2, -72, %r84;
	ld.shared.u32 	%r188, [%r187];
	ld.shared.u32 	%r189, [%r187+1024];
	ld.shared.u32 	%r190, [%r187+2048];
	ld.shared.u32 	%r191, [%r187+3072];
	ld.shared.u32 	%r192, [%r187+4096];
	ld.shared.u32 	%r193, [%r187+5120];
	ld.shared.u32 	%r194, [%r187+6144];
	ld.shared.u32 	%r195, [%r187+7168];
	ld.shared.u32 	%r196, [%r187+8192];
	ld.shared.u32 	%r197, [%r187+9216];
	ld.shared.u32 	%r198, [%r187+10240];
	ld.shared.u32 	%r199, [%r187+11264];
	ld.shared.u32 	%r200, [%r187+12288];
	ld.shared.u32 	%r201, [%r187+13312];
	ld.shared.u32 	%r202, [%r187+14336];
	ld.shared.u32 	%r203, [%r187+15360];
	ld.shared.u32 	%r204, [%r187+16384];
	ld.shared.u32 	%r205, [%r187+17408];
	ld.shared.u32 	%r206, [%r187+18432];
	bar.sync 	0;
	st.shared.f32 	[%r612], %f152;
	st.shared.f32 	[%r614], %f151;
	st.shared.f32 	[%r616], %f150;
	st.shared.f32 	[%r618], %f149;
	st.shared.f32 	[%r620], %f148;
	st.shared.f32 	[%r622], %f147;
	st.shared.f32 	[%r624], %f146;
	st.shared.f32 	[%r626], %f145;
	st.shared.f32 	[%r628], %f144;
	st.shared.f32 	[%r630], %f143;
	st.shared.f32 	[%r632], %f142;
	st.shared.f32 	[%r634], %f141;
	st.shared.f32 	[%r636], %f140;
	st.shared.f32 	[%r638], %f139;
	st.shared.f32 	[%r640], %f138;
	st.shared.f32 	[%r642], %f137;
	st.shared.f32 	[%r644], %f136;
	st.shared.f32 	[%r646], %f135;
	st.shared.f32 	[%r648], %f134;
	bar.sync 	0;
	ld.shared.f32 	%f58, [%r187+1024];
	ld.shared.f32 	%f59, [%r187+2048];
	ld.shared.f32 	%f60, [%r187+3072];
	ld.shared.f32 	%f61, [%r187+4096];
	ld.shared.f32 	%f62, [%r187+5120];
	ld.shared.f32 	%f63, [%r187+6144];
	ld.shared.f32 	%f64, [%r187+7168];
	ld.shared.f32 	%f65, [%r187+8192];
	ld.shared.f32 	%f66, [%r187+9216];
	ld.shared.f32 	%f67, [%r187+10240];
	ld.shared.f32 	%f68, [%r187+11264];
	ld.shared.f32 	%f69, [%r187+12288];
	ld.shared.f32 	%f70, [%r187+13312];
	ld.shared.f32 	%f71, [%r187+14336];
	ld.shared.f32 	%f72, [%r187+15360];
	ld.shared.f32 	%f73, [%r187+16384];
	ld.shared.f32 	%f74, [%r187+17408];
	ld.shared.f32 	%f75, [%r187+18432];
	setp.gt.u64 	%p92, %rd2, %rd15;
	cvta.to.global.u64 	%rd16, %rd6;
	mul.wide.u32 	%rd17, %r2, 4;
	add.s64 	%rd4, %rd16, %rd17;
	cvta.to.global.u64 	%rd18, %rd8;
	add.s64 	%rd5, %rd18, %rd17;
	@%p92 bra 	$L__BB19_83;
	bra.uni 	$L__BB19_84;
$L__BB19_83:
	ld.shared.f32 	%f114, [%r187];
	setp.gt.s32 	%p93, %r188, -1;
	selp.b32 	%r649, -1, -2147483648, %p93;
	xor.b32  	%r650, %r649, %r188;
	st.global.u32 	[%rd4], %r650;
	st.global.f32 	[%rd5], %f114;
$L__BB19_84:
	add.s32 	%r651, %r2, 256;
	cvt.u64.u32 	%rd19, %r651;
	setp.le.u64 	%p94, %rd2, %rd19;
	@%p94 bra 	$L__BB19_86;
	setp.gt.s32 	%p95, %r189, -1;
	selp.b32 	%r652, -1, -2147483648, %p95;
	xor.b32  	%r653, %r652, %r189;
	st.global.u32 	[%rd4+1024], %r653;
	st.global.f32 	[%rd5+1024], %f58;
$L__BB19_86:
	add.s32 	%r654, %r2, 512;
	cvt.u64.u32 	%rd20, %r654;
	setp.le.u64 	%p96, %rd2, %rd20;
	@%p96 bra 	$L__BB19_88;
	setp.gt.s32 	%p97, %r190, -1;
	selp.b32 	%r655, -1, -2147483648, %p97;
	xor.b32  	%r656, %r655, %r190;
	st.global.u32 	[%rd4+2048], %r656;
	st.global.f32 	[%rd5+2048], %f59;
$L__BB19_88:
	add.s32 	%r657, %r2, 768;
	cvt.u64.u32 	%rd21, %r657;
	setp.le.u64 	%p98, %rd2, %rd21;
	@%p98 bra 	$L__BB19_90;
	setp.gt.s32 	%p99, %r191, -1;
	selp.b32 	%r658, -1, -2147483648, %p99;
	xor.b32  	%r659, %r658, %r191;
	st.global.u32 	[%rd4+3072], %r659;
	st.global.f32 	[%rd5+3072], %f60;
$L__BB19_90:
	or.b32  	%r660, %r2, 1024;
	cvt.u64.u32 	%rd22, %r660;
	setp.le.u64 	%p100, %rd2, %rd22;
	@%p100 bra 	$L__BB19_92;
	setp.gt.s32 	%p101, %r192, -1;
	selp.b32 	%r661, -1, -2147483648, %p101;
	xor.b32  	%r662, %r661, %r192;
	st.global.u32 	[%rd4+4096], %r662;
	st.global.f32 	[%rd5+4096], %f61;
$L__BB19_92:
	add.s32 	%r663, %r2, 1280;
	cvt.u64.u32 	%rd23, %r663;
	setp.le.u64 	%p102, %rd2, %rd23;
	@%p102 bra 	$L__BB19_94;
	setp.gt.s32 	%p103, %r193, -1;
	selp.b32 	%r664, -1, -2147483648, %p103;
	xor.b32  	%r665, %r664, %r193;
	st.global.u32 	[%rd4+5120], %r665;
	st.global.f32 	[%rd5+5120], %f62;
$L__BB19_94:
	add.s32 	%r666, %r2, 1536;
	cvt.u64.u32 	%rd24, %r666;
	setp.le.u64 	%p104, %rd2, %rd24;
	@%p104 bra 	$L__BB19_96;
	setp.gt.s32 	%p105, %r194, -1;
	selp.b32 	%r667, -1, -2147483648, %p105;
	xor.b32  	%r668, %r667, %r194;
	st.global.u32 	[%rd4+6144], %r668;
	st.global.f32 	[%rd5+6144], %f63;
$L__BB19_96:
	add.s32 	%r669, %r2, 1792;
	cvt.u64.u32 	%rd25, %r669;
	setp.le.u64 	%p106, %rd2, %rd25;
	@%p106 bra 	$L__BB19_98;
	setp.gt.s32 	%p107, %r195, -1;
	selp.b32 	%r670, -1, -2147483648, %p107;
	xor.b32  	%r671, %r670, %r195;
	st.global.u32 	[%rd4+7168], %r671;
	st.global.f32 	[%rd5+7168], %f64;
$L__BB19_98:
	or.b32  	%r672, %r2, 2048;
	cvt.u64.u32 	%rd26, %r672;
	setp.le.u64 	%p108, %rd2, %rd26;
	@%p108 bra 	$L__BB19_100;
	setp.gt.s32 	%p109, %r196, -1;
	selp.b32 	%r673, -1, -2147483648, %p109;
	xor.b32  	%r674, %r673, %r196;
	st.global.u32 	[%rd4+8192], %r674;
	st.global.f32 	[%rd5+8192], %f65;
$L__BB19_100:
	add.s32 	%r675, %r2, 2304;
	cvt.u64.u32 	%rd27, %r675;
	setp.le.u64 	%p110, %rd2, %rd27;
	@%p110 bra 	$L__BB19_102;
	setp.gt.s32 	%p111, %r197, -1;
	selp.b32 	%r676, -1, -2147483648, %p111;
	xor.b32  	%r677, %r676, %r197;
	st.global.u32 	[%rd4+9216], %r677;
	st.global.f32 	[%rd5+9216], %f66;
$L__BB19_102:
	add.s32 	%r678, %r2, 2560;
	cvt.u64.u32 	%rd28, %r678;
	setp.le.u64 	%p112, %rd2, %rd28;
	@%p112 bra 	$L__BB19_104;
	setp.gt.s32 	%p113, %r198, -1;
	selp.b32 	%r679, -1, -2147483648, %p113;
	xor.b32  	%r680, %r679, %r198;
	st.global.u32 	[%rd4+10240], %r680;
	st.global.f32 	[%rd5+10240], %f67;
$L__BB19_104:
	add.s32 	%r681, %r2, 2816;
	cvt.u64.u32 	%rd29, %r681;
	setp.le.u64 	%p114, %rd2, %rd29;
	@%p114 bra 	$L__BB19_106;
	setp.gt.s32 	%p115, %r199, -1;
	selp.b32 	%r682, -1, -2147483648, %p115;
	xor.b32  	%r683, %r682, %r199;
	st.global.u32 	[%rd4+11264], %r683;
	st.global.f32 	[%rd5+11264], %f68;
$L__BB19_106:
	or.b32  	%r684, %r2, 3072;
	cvt.u64.u32 	%rd30, %r684;
	setp.le.u64 	%p116, %rd2, %rd30;
	@%p116 bra 	$L__BB19_108;
	setp.gt.s32 	%p117, %r200, -1;
	selp.b32 	%r685, -1, -2147483648, %p117;
	xor.b32  	%r686, %r685, %r200;
	st.global.u32 	[%rd4+12288], %r686;
	st.global.f32 	[%rd5+12288], %f69;
$L__BB19_108:
	add.s32 	%r687, %r2, 3328;
	cvt.u64.u32 	%rd31, %r687;
	setp.le.u64 	%p118, %rd2, %rd31;
	@%p118 bra 	$L__BB19_110;
	setp.gt.s32 	%p119, %r201, -1;
	selp.b32 	%r688, -1, -2147483648, %p119;
	xor.b32  	%r689, %r688, %r201;
	st.global.u32 	[%rd4+13312], %r689;
	st.global.f32 	[%rd5+13312], %f70;
$L__BB19_110:
	add.s32 	%r690, %r2, 3584;
	cvt.u64.u32 	%rd32, %r690;
	setp.le.u64 	%p120, %rd2, %rd32;
	@%p120 bra 	$L__BB19_112;
	setp.gt.s32 	%p121, %r202, -1;
	selp.b32 	%r691, -1, -2147483648, %p121;
	xor.b32  	%r692, %r691, %r202;
	st.global.u32 	[%rd4+14336], %r692;
	st.global.f32 	[%rd5+14336], %f71;
$L__BB19_112:
	add.s32 	%r693, %r2, 3840;
	cvt.u64.u32 	%rd33, %r693;
	setp.le.u64 	%p122, %rd2, %rd33;
	@%p122 bra 	$L__BB19_114;
	setp.gt.s32 	%p123, %r203, -1;
	selp.b32 	%r694, -1, -2147483648, %p123;
	xor.b32  	%r695, %r694, %r203;
	st.global.u32 	[%rd4+15360], %r695;
	st.global.f32 	[%rd5+15360], %f72;
$L__BB19_114:
	or.b32  	%r696, %r2, 4096;
	cvt.u64.u32 	%rd34, %r696;
	setp.le.u64 	%p124, %rd2, %rd34;
	@%p124 bra 	$L__BB19_116;
	setp.gt.s32 	%p125, %r204, -1;
	selp.b32 	%r697, -1, -2147483648, %p125;
	xor.b32  	%r698, %r697, %r204;
	st.global.u32 	[%rd4+16384], %r698;
	st.global.f32 	[%rd5+16384], %f73;
$L__BB19_116:
	add.s32 	%r699, %r2, 4352;
	cvt.u64.u32 	%rd35, %r699;
	setp.le.u64 	%p126, %rd2, %rd35;
	@%p126 bra 	$L__BB19_118;
	setp.gt.s32 	%p127, %r205, -1;
	selp.b32 	%r700, -1, -2147483648, %p127;
	xor.b32  	%r701, %r700, %r205;
	st.global.u32 	[%rd4+17408], %r701;
	st.global.f32 	[%rd5+17408], %f74;
$L__BB19_118:
	add.s32 	%r702, %r2, 4608;
	cvt.u64.u32 	%rd36, %r702;
	setp.le.u64 	%p128, %rd2, %rd36;
	@%p128 bra 	$L__BB19_120;
	setp.gt.s32 	%p129, %r206, -1;
	selp.b32 	%r703, -1, -2147483648, %p129;
	xor.b32  	%r704, %r703, %r206;
	st.global.u32 	[%rd4+18432], %r704;
	st.global.f32 	[%rd5+18432], %f75;
$L__BB19_120:
	ret;
$L__BB19_121:
	shl.b32 	%r705, %r168, 2;
	mov.u32 	%r706, _ZZN3cub18CUB_300001_SM_10006detail10radix_sort31DeviceRadixSortSingleTileKernelINS1_5radix10policy_hubIffyE10Policy1000ELNS0_9SortOrderE0EffyNS1_21identity_decomposer_tEEEvPKT1_PSA_PKT2_PSE_T3_iiT4_E12temp_storage;
	add.s32 	%r707, %r706, %r705;
	st.shared.u32 	[%r707], %r783;
	shl.b32 	%r708, %r169, 2;
	add.s32 	%r709, %r706, %r708;
	st.shared.u32 	[%r709], %r782;
	shl.b32 	%r710, %r170, 2;
	add.s32 	%r711, %r706, %r710;
	st.shared.u32 	[%r711], %r781;
	shl.b32 	%r712, %r171, 2;
	add.s32 	%r713, %r706, %r712;
	st.shared.u32 	[%r713], %r780;
	shl.b32 	%r714, %r172, 2;
	add.s32 	%r715, %r706, %r714;
	st.shared.u32 	[%r715], %r779;
	shl.b32 	%r716, %r173, 2;
	add.s32 	%r717, %r706, %r716;
	st.shared.u32 	[%r717], %r778;
	shl.b32 	%r718, %r174, 2;
	add.s32 	%r719, %r706, %r718;
	st.shared.u32 	[%r719], %r777;
	shl.b32 	%r720, %r175, 2;
	add.s32 	%r721, %r706, %r720;
	st.shared.u32 	[%r721], %r776;
	shl.b32 	%r722, %r176, 2;
	add.s32 	%r723, %r706, %r722;
	st.shared.u32 	[%r723], %r775;
	shl.b32 	%r724, %r177, 2;
	add.s32 	%r725, %r706, %r724;
	st.shared.u32 	[%r725], %r774;
	shl.b32 	%r726, %r178, 2;
	add.s32 	%r727, %r706, %r726;
	st.shared.u32 	[%r727], %r773;
	shl.b32 	%r728, %r179, 2;
	add.s32 	%r729, %r706, %r728;
	st.shared.u32 	[%r729], %r772;
	shl.b32 	%r730, %r180, 2;
	add.s32 	%r731, %r706, %r730;
	st.shared.u32 	[%r731], %r771;
	shl.b32 	%r732, %r181, 2;
	add.s32 	%r733, %r706, %r732;
	st.shared.u32 	[%r733], %r770;
	shl.b32 	%r734, %r182, 2;
	add.s32 	%r735, %r706, %r734;
	st.shared.u32 	[%r735], %r769;
	shl.b32 	%r736, %r183, 2;
	add.s32 	%r737, %r706, %r736;
	st.shared.u32 	[%r737], %r768;
	shl.b32 	%r738, %r184, 2;
	add.s32 	%r739, %r706, %r738;
	st.shared.u32 	[%r739], %r767;
	shl.b32 	%r740, %r185, 2;
	add.s32 	%r741, %r706, %r740;
	st.shared.u32 	[%r741], %r766;
	shl.b32 	%r742, %r186, 2;
	add.s32 	%r743, %r706, %r742;
	st.shared.u32 	[%r743], %r765;
	bar.sync 	0;
	ld.shared.u32 	%r783, [%r84];
	ld.shared.u32 	%r782, [%r84+4];
	ld.shared.u32 	%r781, [%r84+8];
	ld.shared.u32 	%r780, [%r84+12];
	ld.shared.u32 	%r779, [%r84+16];
	ld.shared.u32 	%r778, [%r84+20];
	ld.shared.u32 	%r777, [%r84+24];
	ld.shared.u32 	%r776, [%r84+28];
	ld.shared.u32 	%r775, [%r84+32];
	ld.shared.u32 	%r774, [%r84+36];
	ld.shared.u32 	%r773, [%r84+40];
	ld.shared.u32 	%r772, [%r84+44];
	ld.shared.u32 	%r771, [%r84+48];
	ld.shared.u32 	%r770, [%r84+52];
	ld.shared.u32 	%r769, [%r84+56];
	ld.shared.u32 	%r768, [%r84+60];
	ld.shared.u32 	%r767, [%r84+64];
	ld.shared.u32 	%r766, [%r84+68];
	ld.shared.u32 	%r765, [%r84+72];
	bar.sync 	0;
	st.shared.f32 	[%r707], %f152;
	st.shared.f32 	[%r709], %f151;
	st.shared.f32 	[%r711], %f150;
	st.shared.f32 	[%r713], %f149;
	st.shared.f32 	[%r715], %f148;
	st.shared.f32 	[%r717], %f147;
	st.shared.f32 	[%r719], %f146;
	st.shared.f32 	[%r721], %f145;
	st.shared.f32 	[%r723], %f144;
	st.shared.f32 	[%r725], %f143;
	st.shared.f32 	[%r727], %f142;
	st.shared.f32 	[%r729], %f141;
	st.shared.f32 	[%r731], %f140;
	st.shared.f32 	[%r733], %f139;
	st.shared.f32 	[%r735], %f138;
	st.shared.f32 	[%r737], %f137;
	st.shared.f32 	[%r739], %f136;
	st.shared.f32 	[%r741], %f135;
	st.shared.f32 	[%r743], %f134;
	bar.sync 	0;
	ld.shared.f32 	%f152, [%r84];
	ld.shared.f32 	%f151, [%r84+4];
	ld.shared.f32 	%f150, [%r84+8];
	ld.shared.f32 	%f149, [%r84+12];
	ld.shared.f32 	%f148, [%r84+16];
	ld.shared.f32 	%f147, [%r84+20];
	ld.shared.f32 	%f146, [%r84+24];
	ld.shared.f32 	%f145, [%r84+28];
	ld.shared.f32 	%f144, [%r84+32];
	ld.shared.f32 	%f143, [%r84+36];
	ld.shared.f32 	%f142, [%r84+40];
	ld.shared.f32 	%f141, [%r84+44];
	ld.shared.f32 	%f140, [%r84+48];
	ld.shared.f32 	%f139, [%r84+52];
	ld.shared.f32 	%f138, [%r84+56];
	ld.shared.f32 	%f137, [%r84+60];
	ld.shared.f32 	%f136, [%r84+64];
	ld.shared.f32 	%f135, [%r84+68];
	ld.shared.f32 	%f134, [%r84+72];
	bar.sync 	0;
	add.s32 	%r764, %r764, 6;
	add.s32 	%r763, %r763, -6;
	bra.uni 	$L__BB19_77;

}
	// .globl	_ZN3cub18CUB_300001_SM_10006detail10radix_sort30DeviceRadixSortHistogramKernelINS1_5radix10policy_hubIffyE10Policy1000ELNS0_9SortOrderE0EfyNS1_21identity_decomposer_tEEEvPT2_PKT1_SA_iiT3_
.visible .entry _ZN3cub18CUB_300001_SM_10006detail10radix_sort30DeviceRadixSortHistogramKernelINS1_5radix10policy_hubIffyE10Policy1000ELNS0_9SortOrderE0EfyNS1_21identity_decomposer_tEEEvPT2_PKT1_SA_iiT3_(
	.param .u64 .ptr .align 1 _ZN3cub18CUB_300001_SM_10006detail10radix_sort30DeviceRadixSortHistogramKernelINS1_5radix10policy_hubIffyE10Policy1000ELNS0_9SortOrderE0EfyNS1_21identity_decomposer_tEEEvPT2_PKT1_SA_iiT3__param_0,
	.param .u64 .ptr .align 1 _ZN3cub18CUB_300001_SM_10006detail10radix_sort30DeviceRadixSortHistogramKernelINS1_5radix10policy_hubIffyE10Policy1000ELNS0_9SortOrderE0EfyNS1_21identity_decomposer_tEEEvPT2_PKT1_SA_iiT3__param_1,
	.param .u64 _ZN3cub18CUB_300001_SM_10006detail10radix_sort30DeviceRadixSortHistogramKernelINS1_5radix10policy_hubIffyE10Policy1000ELNS0_9SortOrderE0EfyNS1_21identity_decomposer_tEEEvPT2_PKT1_SA_iiT3__param_2,
	.param .u32 _ZN3cub18CUB_300001_SM_10006detail10radix_sort30DeviceRadixSortHistogramKernelINS1_5radix10policy_hubIffyE10Policy1000ELNS0_9SortOrderE0EfyNS1_21identity_decomposer_tEEEvPT2_PKT1_SA_iiT3__param_3,
	.param .u32 _ZN3cub18CUB_300001_SM_10006detail10radix_sort30DeviceRadixSortHistogramKernelINS1_5radix10policy_hubIffyE10Policy1000ELNS0_9SortOrderE0EfyNS1_21identity_decomposer_tEEEvPT2_PKT1_SA_iiT3__param_4,
	.param .align 1 .b8 _ZN3cub18CUB_300001_SM_10006detail10radix_sort30DeviceRadixSortHistogramKernelINS1_5radix10policy_hubIffyE10Policy1000ELNS0_9SortOrderE0EfyNS1_21identity_decomposer_tEEEvPT2_PKT1_SA_iiT3__param_5[1]
)
.maxntid 128
{
	.reg .pred 	%p<123>;
	.reg .b32 	%r<518>;
	.reg .b64 	%rd<137>;
	// demoted variable
	.shared .align 4 .b8 _ZZN3cub18CUB_300001_SM_10006detail10radix_sort30DeviceRadixSortHistogramKernelINS1_5radix10policy_hubIffyE10Policy1000ELNS0_9SortOrderE0EfyNS1_21identity_decomposer_tEEEvPT2_PKT1_SA_iiT3_E12temp_storage[4096];
	ld.param.u64 	%rd18, [_ZN3cub18CUB_300001_SM_10006detail10radix_sort30DeviceRadixSortHistogramKernelINS1_5radix10policy_hubIffyE10Policy1000ELNS0_9SortOrderE0EfyNS1_21identity_decomposer_tEEEvPT2_PKT1_SA_iiT3__param_0];
	ld.param.u64 	%rd19, [_ZN3cub18CUB_300001_SM_10006detail10radix_sort30DeviceRadixSortHistogramKernelINS1_5radix10policy_hubIffyE10Policy1000ELNS0_9SortOrderE0EfyNS1_21identity_decomposer_tEEEvPT2_PKT1_SA_iiT3__param_1];
	ld.param.u64 	%rd17, [_ZN3cub18CUB_300001_SM_10006detail10radix_sort30DeviceRadixSortHistogramKernelINS1_5radix10policy_hubIffyE10Policy1000ELNS0_9SortOrderE0EfyNS1_21identity_decomposer_tEEEvPT2_PKT1_SA_iiT3__param_2];
	ld.param.u32 	%r174, [_ZN3cub18CUB_300001_SM_10006detail10radix_sort30DeviceRadixSortHistogramKernelINS1_5radix10policy_hubIffyE10Policy1000ELNS0_9SortOrderE0EfyNS1_21identity_decomposer_tEEEvPT2_PKT1_SA_iiT3__param_3];
	ld.param.u32 	%r175, [_ZN3cub18CUB_300001_SM_10006detail10radix_sort30DeviceRadixSortHistogramKernelINS1_5radix10policy_hubIffyE10Policy1000ELNS0_9SortOrderE0EfyNS1_21identity_decomposer_tEEEvPT2_PKT1_SA_iiT3__param_4];
	cvta.to.global.u64 	%rd1, %rd19;
	cvta.to.global.u64 	%rd2, %rd18;
	setp.eq.s64 	%p2, %rd17, 0;
	@%p2 bra 	$L__BB20_153;
	sub.s32 	%r176, %r175, %r174;
	add.s32 	%r177, %r176, 7;
	shr.s32 	%r178, %r177, 31;
	shr.u32 	%r179, %r178, 29;
	add.s32 	%r180, %r177, %r179;
	shr.s32 	%r181, %r180, 3;
	mov.u32 	%r182, %tid.x;
	setp.gt.u32 	%p3, %r182, 255;
	setp.lt.s32 	%p4, %r177, 8;
	mov.u32 	%r183, %ctaid.x;
	shl.b32 	%r184, %r183, 11;
	cvt.u64.u32 	%rd3, %r184;
	mov.u32 	%r185, %nctaid.x;
	shl.b32 	%r186, %r185, 11;
	cvt.u64.u32 	%rd4, %r186;
	add.s32 	%r1, %r181, -1;
	and.b32  	%r2, %r181, 15;
	and.b32  	%r3, %r181, 7;
	add.s32 	%r4, %r3, -1;
	and.b32  	%r5, %r181, 3;
	or.pred  	%p1, %p3, %p4;
	shl.b32 	%r187, %r182, 2;
	mov.u32 	%r188, _ZZN3cub18CUB_300001_SM_10006detail10radix_sort30DeviceRadixSortHistogramKernelINS1_5radix10policy_hubIffyE10Policy1000ELNS0_9SortOrderE0EfyNS1_21identity_decomposer_tEEEvPT2_PKT1_SA_iiT3_E12temp_storage;
	add.s32 	%r6, %r188, %r187;
	and.b32  	%r7, %r181, 268435440;
	cvt.u64.u32 	%rd5, %r182;
	add.s32 	%r8, %r182, 128;
	add.s32 	%r9, %r182, 256;
	add.s32 	%r10, %r182, 384;
	add.s32 	%r11, %r182, 512;
	add.s32 	%r12, %r182, 640;
	add.s32 	%r13, %r182, 768;
	or.b32  	%r14, %r182, 1024;
	add.s32 	%r15, %r182, 1920;
	and.b32  	%r16, %r181, 268435448;
	and.b32  	%r17, %r181, 1;
	neg.s32 	%r18, %r7;
	add.s32 	%r19, %r6, 8192;
	add.s64 	%rd21, %rd17, -1;
	shr.u64 	%rd22, %rd21, 30;
	add.s64 	%rd23, %rd22, 1;
	min.u64 	%rd6, %rd23, %rd17;
	mov.b64 	%rd135, 0;
$L__BB20_2:
	@%p1 bra 	$L__BB20_30;
	setp.lt.u32 	%p5, %r1, 15;
	mov.b32 	%r471, 0;
	@%p5 bra 	$L__BB20_6;
	mov.u32 	%r468, %r19;
	mov.u32 	%r469, %r18;
$L__BB20_5:
	.pragma "nounroll";
	mov.b32 	%r190, 0;
	st.shared.u32 	[%r468+-8192], %r190;
	st.shared.u32 	[%r468+-7168], %r190;
	st.shared.u32 	[%r468+-6144], %r190;
	st.shared.u32 	[%r468+-5120], %r190;
	st.shared.u32 	[%r468+-4096], %r190;
	st.shared.u32 	[%r468+-3072], %r190;
	st.shared.u32 	[%r468+-2048], %r190;
	st.shared.u32 	[%r468+-1024], %r190;
	st.shared.u32 	[%r468], %r190;
	st.shared.u32 	[%r468+1024], %r190;
	st.shared.u32 	[%r468+2048], %r190;
	st.shared.u32 	[%r468+3072], %r190;
	st.shared.u32 	[%r468+4096], %r190;
	st.shared.u32 	[%r468+5120], %r190;
	st.shared.u32 	[%r468+6144], %r190;
	st.shared.u32 	[%r468+7168], %r190;
	add.s32 	%r469, %r469, 16;
	add.s32 	%r468, %r468, 16384;
	setp.ne.s32 	%p6, %r469, 0;
	mov.u32 	%r471, %r7;
	@%p6 bra 	$L__BB20_5;
$L__BB20_6:
	add.s32 	%r25, %r2, -1;
	setp.eq.s32 	%p7, %r2, 0;
	@%p7 bra 	$L__BB20_16;
	setp.lt.u32 	%p8, %r25, 7;
	@%p8 bra 	$L__BB20_9;
	shl.b32 	%r191, %r471, 10;
	add.s32 	%r192, %r6, %r191;
	mov.b32 	%r193, 0;
	st.shared.u32 	[%r192], %r193;
	st.shared.u32 	[%r192+1024], %r193;
	st.shared.u32 	[%r192+2048], %r193;
	st.shared.u32 	[%r192+3072], %r193;
	st.shared.u32 	[%r192+4096], %r193;
	st.shared.u32 	[%r192+5120], %r193;
	st.shared.u32 	[%r192+6144], %r193;
	st.shared.u32 	[%r192+7168], %r193;
	add.s32 	%r471, %r471, 8;
$L__BB20_9:
	setp.eq.s32 	%p9, %r3, 0;
	@%p9 bra 	$L__BB20_16;
	setp.lt.u32 	%p10, %r4, 3;
	@%p10 bra 	$L__BB20_12;
	shl.b32 	%r194, %r471, 10;
	add.s32 	%r195, %r6, %r194;
	mov.b32 	%r196, 0;
	st.shared.u32 	[%r195], %r196;
	st.shared.u32 	[%r195+1024], %r196;
	st.shared.u32 	[%r195+2048], %r196;
	st.shared.u32 	[%r195+3072], %r196;
	add.s32 	%r471, %r471, 4;
$L__BB20_12:
	setp.eq.s32 	%p11, %r5, 0;
	@%p11 bra 	$L__BB20_16;
	setp.eq.s32 	%p12, %r5, 1;
	shl.b32 	%r197, %r471, 10;
	add.s32 	%r30, %r6, %r197;
	mov.b32 	%r198, 0;
	st.shared.u32 	[%r30], %r198;
	@%p12 bra 	$L__BB20_16;
	setp.eq.s32 	%p13, %r5, 2;
	mov.b32 	%r199, 0;
	st.shared.u32 	[%r30+1024], %r199;
	@%p13 bra 	$L__BB20_16;
	mov.b32 	%r200, 0;
	st.shared.u32 	[%r30+2048], %r200;
$L__BB20_16:
	cvt.u32.u64 	%r201, %rd5;
	setp.gt.u32 	%p14, %r201, 127;
	@%p14 bra 	$L__BB20_30;
	setp.lt.u32 	%p15, %r1, 15;
	mov.b32 	%r475, 0;
	@%p15 bra 	$L__BB20_20;
	mov.b32 	%r473, 0;
$L__BB20_19:
	.pragma "nounroll";
	shl.b32 	%r204, %r473, 10;
	add.s32 	%r205, %r6, %r204;
	mov.b32 	%r206, 0;
	st.shared.u32 	[%r205+512], %r206;
	st.shared.u32 	[%r205+1536], %r206;
	st.shared.u32 	[%r205+2560], %r206;
	st.shared.u32 	[%r205+3584], %r206;
	st.shared.u32 	[%r205+4608], %r206;
	st.shared.u32 	[%r205+5632], %r206;
	st.shared.u32 	[%r205+6656], %r206;
	st.shared.u32 	[%r205+7680], %r206;
	st.shared.u32 	[%r205+8704], %r206;
	st.shared.u32 	[%r205+9728], %r206;
	st.shared.u32 	[%r205+10752], %r206;
	st.shared.u32 	[%r205+11776], %r206;
	st.shared.u32 	[%r205+12800], %r206;
	st.shared.u32 	[%r205+13824], %r206;
	st.shared.u32 	[%r205+14848], %r206;
	st.shared.u32 	[%r205+15872], %r206;
	add.s32 	%r473, %r473, 16;
	setp.ne.s32 	%p16, %r473, %r7;
	mov.u32 	%r475, %r7;
	@%p16 bra 	$L__BB20_19;
$L__BB20_20:
	setp.eq.s32 	%p17, %r2, 0;
	@%p17 bra 	$L__BB20_30;
	setp.lt.u32 	%p18, %r25, 7;
	@%p18 bra 	$L__BB20_23;
	shl.b32 	%r207, %r475, 10;
	add.s32 	%r208, %r6, %r207;
	mov.b32 	%r209, 0;
	st.shared.u32 	[%r208+512], %r209;
	st.shared.u32 	[%r208+1536], %r209;
	st.shared.u32 	[%r208+2560], %r209;
	st.shared.u32 	[%r208+3584], %r209;
	st.shared.u32 	[%r208+4608], %r209;
	st.shared.u32 	[%r208+5632], %r209;
	st.shared.u32 	[%r208+6656], %r209;
	st.shared.u32 	[%r208+7680], %r209;
	add.s32 	%r475, %r475, 8;
$L__BB20_23:
	setp.eq.s32 	%p19, %r3, 0;
	@%p19 bra 	$L__BB20_30;
	setp.lt.u32 	%p20, %r4, 3;
	@%p20 bra 	$L__BB20_26;
	shl.b32 	%r210, %r475, 10;
	add.s32 	%r211, %r6, %r210;
	mov.b32 	%r212, 0;
	st.shared.u32 	[%r211+512], %r212;
	st.shared.u32 	[%r211+1536], %r212;
	st.shared.u32 	[%r211+2560], %r212;
	st.shared.u32 	[%r211+3584], %r212;
	add.s32 	%r475, %r475, 4;
$L__BB20_26:
	setp.eq.s32 	%p21, %r5, 0;
	@%p21 bra 	$L__BB20_30;
	setp.eq.s32 	%p22, %r5, 1;
	shl.b32 	%r213, %r475, 10;
	add.s32 	%r38, %r6, %r213;
	mov.b32 	%r214, 0;
	st.shared.u32 	[%r38+512], %r214;
	@%p22 bra 	$L__BB20_30;
	setp.eq.s32 	%p23, %r5, 2;
	mov.b32 	%r215, 0;
	st.shared.u32 	[%r38+1536], %r215;
	@%p23 bra 	$L__BB20_30;
	mov.b32 	%r216, 0;
	st.shared.u32 	[%r38+2560], %r216;
$L__BB20_30:
	bar.sync 	0;
	bar.sync 	0;
	shl.b64 	%rd8, %rd135, 30;
	sub.s64 	%rd24, %rd17, %rd8;
	min.u64 	%rd9, %rd24, 1073741824;
	setp.le.u64 	%p24, %rd9, %rd3;
	@%p24 bra 	$L__BB20_70;
	mov.u64 	%rd136, %rd3;
$L__BB20_32:
	add.s64 	%rd11, %rd136, %rd8;
	sub.s64 	%rd12, %rd17, %rd11;
	setp.lt.u64 	%p25, %rd12, 2048;
	@%p25 bra 	$L__BB20_34;
	add.s64 	%rd27, %rd11, %rd5;
	shl.b64 	%rd28, %rd27, 2;
	add.s64 	%rd29, %rd1, %rd28;
	ld.global.u32 	%r507, [%rd29];
	ld.global.u32 	%r506, [%rd29+512];
	ld.global.u32 	%r505, [%rd29+1024];
	ld.global.u32 	%r504, [%rd29+1536];
	ld.global.u32 	%r503, [%rd29+2048];
	ld.global.u32 	%r502, [%rd29+2560];
	ld.global.u32 	%r501, [%rd29+3072];
	ld.global.u32 	%r500, [%rd29+3584];
	ld.global.u32 	%r499, [%rd29+4096];
	ld.global.u32 	%r498, [%rd29+4608];
	ld.global.u32 	%r497, [%rd29+5120];
	ld.global.u32 	%r496, [%rd29+5632];
	ld.global.u32 	%r495, [%rd29+6144];
	ld.global.u32 	%r494, [%rd29+6656];
	ld.global.u32 	%r493, [%rd29+7168];
	ld.global.u32 	%r492, [%rd29+7680];
	bra.uni 	$L__BB20_66;
$L__BB20_34:
	cvt.u32.u64 	%r218, %rd5;
	cvt.u32.u64 	%r55, %rd12;
	setp.ge.s32 	%p26, %r218, %r55;
	add.s64 	%rd25, %rd11, %rd5;
	shl.b64 	%rd26, %rd25, 2;
	add.s64 	%rd13, %rd1, %rd26;
	mov.b32 	%r507, 2147483647;
	@%p26 bra 	$L__BB20_36;
	ld.global.u32 	%r507, [%rd13];
$L__BB20_36:
	setp.ge.s32 	%p27, %r8, %r55;
	mov.b32 	%r506, 2147483647;
	@%p27 bra 	$L__BB20_38;
	ld.global.u32 	%r506, [%rd13+512];
$L__BB20_38:
	setp.ge.s32 	%p28, %r9, %r55;
	mov.b32 	%r505, 2147483647;
	@%p28 bra 	$L__BB20_40;
	ld.global.u32 	%r505, [%rd13+1024];
$L__BB20_40:
	setp.ge.s32 	%p29, %r10, %r55;
	mov.b32 	%r504, 2147483647;
	@%p29 bra 	$L__BB20_42;
	ld.global.u32 	%r504, [%rd13+1536];
$L__BB20_42:
	setp.ge.s32 	%p30, %r11, %r55;
	mov.b32 	%r503, 2147483647;
	@%p30 bra 	$L__BB20_44;
	ld.global.u32 	%r503, [%rd13+2048];
$L__BB20_44:
	setp.ge.s32 	%p31, %r12, %r55;
	mov.b32 	%r502, 2147483647;
	@%p31 bra 	$L__BB20_46;
	ld.global.u32 	%r502, [%rd13+2560];
$L__BB20_46:
	setp.ge.s32 	%p32, %r13, %r55;
	mov.b32 	%r501, 2147483647;
	@%p32 bra 	$L__BB20_48;
	ld.global.u32 	%r501, [%rd13+3072];
$L__BB20_48:
	mov.u32 	%r226, %tid.x;
	add.s32 	%r227, %r226, 896;
	setp.ge.s32 	%p33, %r227, %r55;
	mov.b32 	%r500, 2147483647;
	@%p33 bra 	$L__BB20_50;
	ld.global.u32 	%r500, [%rd13+3584];
$L__BB20_50:
	setp.ge.s32 	%p34, %r14, %r55;
	mov.b32 	%r499, 2147483647;
	@%p34 bra 	$L__BB20_52;
	ld.global.u32 	%r499, [%rd13+4096];
$L__BB20_52:
	add.s32 	%r231, %r226, 1152;
	setp.ge.s32 	%p35, %r231, %r55;
	mov.b32 	%r498, 2147483647;
	@%p35 bra 	$L__BB20_54;
	ld.global.u32 	%r498, [%rd13+4608];
$L__BB20_54:
	add.s32 	%r234, %r226, 1280;
	setp.ge.s32 	%p36, %r234, %r55;
	mov.b32 	%r497, 2147483647;
	@%p36 bra 	$L__BB20_56;
	ld.global.u32 	%r497, [%rd13+5120];
$L__BB20_56:
	add.s32 	%r237, %r226, 1408;
	setp.ge.s32 	%p37, %r237, %r55;
	mov.b32 	%r496, 2147483647;
	@%p37 bra 	$L__BB20_58;
	ld.global.u32 	%r496, [%rd13+5632];
$L__BB20_58:
	add.s32 	%r240, %r226, 1536;
	setp.ge.s32 	%p38, %r240, %r55;
	mov.b32 	%r495, 2147483647;
	@%p38 bra 	$L__BB20_60;
	ld.global.u32 	%r495, [%rd13+6144];
$L__BB20_60:
	add.s32 	%r243, %r226, 1664;
	setp.ge.s32 	%p39, %r243, %r55;
	mov.b32 	%r494, 2147483647;
	@%p39 bra 	$L__BB20_62;
	ld.global.u32 	%r494, [%rd13+6656];
$L__BB20_62:
	add.s32 	%r246, %r226, 1792;
	setp.ge.s32 	%p40, %r246, %r55;
	mov.b32 	%r493, 2147483647;
	@%p40 bra 	$L__BB20_64;
	ld.global.u32 	%r493, [%rd13+7168];
$L__BB20_64:
	setp.ge.s32 	%p41, %r15, %r55;
	mov.b32 	%r492, 2147483647;
	@%p41 bra 	$L__BB20_66;
	ld.global.u32 	%r492, [%rd13+7680];
$L__BB20_66:
	setp.le.s32 	%p42, %r175, %r174;
	@%p42 bra 	$L__BB20_69;
	setp.gt.s32 	%p43, %r507, -1;
	selp.b32 	%r249, -2147483648, -1, %p43;
	xor.b32  	%r250, %r249, %r507;
	setp.gt.s32 	%p44, %r506, -1;
	selp.b32 	%r251, -2147483648, -1, %p44;
	xor.b32  	%r252, %r251, %r506;
	setp.gt.s32 	%p45, %r505, -1;
	selp.b32 	%r253, -2147483648, -1, %p45;
	xor.b32  	%r254, %r253, %r505;
	setp.gt.s32 	%p46, %r504, -1;
	selp.b32 	%r255, -2147483648, -1, %p46;
	xor.b32  	%r256, %r255, %r504;
	setp.gt.s32 	%p47, %r503, -1;
	selp.b32 	%r257, -2147483648, -1, %p47;
	xor.b32  	%r258, %r257, %r503;
	setp.gt.s32 	%p48, %r502, -1;
	selp.b32 	%r259, -2147483648, -1, %p48;
	xor.b32  	%r260, %r259, %r502;
	setp.gt.s32 	%p49, %r501, -1;
	selp.b32 	%r261, -2147483648, -1, %p49;
	xor.b32  	%r262, %r261, %r501;
	setp.gt.s32 	%p50, %r500, -1;
	selp.b32 	%r263, -2147483648, -1, %p50;
	xor.b32  	%r264, %r263, %r500;
	setp.gt.s32 	%p51, %r499, -1;
	selp.b32 	%r265, -2147483648, -1, %p51;
	xor.b32  	%r266, %r265, %r499;
	setp.gt.s32 	%p52, %r498, -1;
	selp.b32 	%r267, -2147483648, -1, %p52;
	xor.b32  	%r268, %r267, %r498;
	setp.gt.s32 	%p53, %r497, -1;
	selp.b32 	%r269, -2147483648, -1, %p53;
	xor.b32  	%r270, %r269, %r497;
	setp.gt.s32 	%p54, %r496, -1;
	selp.b32 	%r271, -2147483648, -1, %p54;
	xor.b32  	%r272, %r271, %r496;
	setp.gt.s32 	%p55, %r495, -1;
	selp.b32 	%r273, -2147483648, -1, %p55;
	xor.b32  	%r274, %r273, %r495;
	setp.gt.s32 	%p56, %r494, -1;
	selp.b32 	%r275, -2147483648, -1, %p56;
	xor.b32  	%r276, %r275, %r494;
	setp.gt.s32 	%p57, %r493, -1;
	selp.b32 	%r277, -2147483648, -1, %p57;
	xor.b32  	%r278, %r277, %r493;
	setp.gt.s32 	%p58, %r492, -1;
	selp.b32 	%r279, -2147483648, -1, %p58;
	xor.b32  	%r280, %r279, %r492;
	setp.eq.s32 	%p59, %r250, 2147483647;
	selp.b32 	%r103, -2147483648, %r250, %p59;
	setp.eq.s32 	%p60, %r252, 2147483647;
	selp.b32 	%r104, -2147483648, %r252, %p60;
	setp.eq.s32 	%p61, %r254, 2147483647;
	selp.b32 	%r105, -2147483648, %r254, %p61;
	setp.eq.s32 	%p62, %r256, 2147483647;
	selp.b32 	%r106, -2147483648, %r256, %p62;
	setp.eq.s32 	%p63, %r258, 2147483647;
	selp.b32 	%r107, -2147483648, %r258, %p63;
	setp.eq.s32 	%p64, %r260, 2147483647;
	selp.b32 	%r108, -2147483648, %r260, %p64;
	setp.eq.s32 	%p65, %r262, 2147483647;
	selp.b32 	%r109, -2147483648, %r262, %p65;
	setp.eq.s32 	%p66, %r264, 2147483647;
	selp.b32 	%r110, -2147483648, %r264, %p66;
	setp.eq.s32 	%p67, %r266, 2147483647;
	selp.b32 	%r111, -2147483648, %r266, %p67;
	setp.eq.s32 	%p68, %r268, 2147483647;
	selp.b32 	%r112, -2147483648, %r268, %p68;
	setp.eq.s32 	%p69, %r270, 2147483647;
	selp.b32 	%r113, -2147483648, %r270, %p69;
	setp.eq.s32 	%p70, %r272, 2147483647;
	selp.b32 	%r114, -2147483648, %r272, %p70;
	setp.eq.s32 	%p71, %r274, 2147483647;
	selp.b32 	%r115, -2147483648, %r274, %p71;
	setp.eq.s32 	%p72, %r276, 2147483647;
	selp.b32 	%r116, -2147483648, %r276, %p72;
	setp.eq.s32 	%p73, %r278, 2147483647;
	selp.b32 	%r117, -2147483648, %r278, %p73;
	setp.eq.s32 	%p74, %r280, 2147483647;
	selp.b32 	%r118, -2147483648, %r280, %p74;
	mov.b32 	%r508, 0;
	mov.u32 	%r509, %r174;
$L__BB20_68:
	sub.s32 	%r281, %r175, %r509;
	shl.b32 	%r282, %r508, 10;
	mov.u32 	%r283, _ZZN3cub18CUB_300001_SM_10006detail10radix_sort30DeviceRadixSortHistogramKernelINS1_5radix10policy_hubIffyE10Policy1000ELNS0_9SortOrderE0EfyNS1_21identity_decomposer_tEEEvPT2_PKT1_SA_iiT3_E12temp_storage;
	add.s32 	%r284, %r283, %r282;
	min.s32 	%r285, %r281, 8;
	mov.b32 	%r286, -1;
	shl.b32 	%r287, %r286, %r285;
	not.b32 	%r288, %r287;
	shr.u32 	%r289, %r103, %r509;
	and.b32  	%r290, %r289, %r288;
	shl.b32 	%r291, %r290, 2;
	add.s32 	%r292, %r284, %r291;
	atom.shared.add.u32 	%r293, [%r292], 1;
	shr.u32 	%r294, %r104, %r509;
	and.b32  	%r295, %r294, %r288;
	shl.b32 	%r296, %r295, 2;
	add.s32 	%r297, %r284, %r296;
	atom.shared.add.u32 	%r298, [%r297], 1;
	shr.u32 	%r299, %r105, %r509;
	and.b32  	%r300, %r299, %r288;
	shl.b32 	%r301, %r300, 2;
	add.s32 	%r302, %r284, %r301;
	atom.shared.add.u32 	%r303, [%r302], 1;
	shr.u32 	%r304, %r106, %r509;
	and.b32  	%r305, %r304, %r288;
	shl.b32 	%r306, %r305, 2;
	add.s32 	%r307, %r284, %r306;
	atom.shared.add.u32 	%r308, [%r307], 1;
	shr.u32 	%r309, %r107, %r509;
	and.b32  	%r310, %r309, %r288;
	shl.b32 	%r311, %r310, 2;
	add.s32 	%r312, %r284, %r311;
	atom.shared.add.u32 	%r313, [%r312], 1;
	shr.u32 	%r314, %r108, %r509;
	and.b32  	%r315, %r314, %r288;
	shl.b32 	%r316, %r315, 2;
	add.s32 	%r317, %r284, %r316;
	atom.shared.add.u32 	%r318, [%r317], 1;
	shr.u32 	%r319, %r109, %r509;
	and.b32  	%r320, %r319, %r288;
	shl.b32 	%r321, %r320, 2;
	add.s32 	%r322, %r284, %r321;
	atom.shared.add.u32 	%r323, [%r322], 1;
	shr.u32 	%r324, %r110, %r509;
	and.b32  	%r325, %r324, %r288;
	shl.b32 	%r326, %r325, 2;
	add.s32 	%r327, %r284, %r326;
	atom.shared.add.u32 	%r328, [%r327], 1;
	shr.u32 	%r329, %r111, %r509;
	and.b32  	%r330, %r329, %r288;
	shl.b32 	%r331, %r330, 2;
	add.s32 	%r332, %r284, %r331;
	atom.shared.add.u32 	%r333, [%r332], 1;
	shr.u32 	%r334, %r112, %r509;
	and.b32  	%r335, %r334, %r288;
	shl.b32 	%r336, %r335, 2;
	add.s32 	%r337, %r284, %r336;
	atom.shared.add.u32 	%r338, [%r337], 1;
	shr.u32 	%r339, %r113, %r509;
	and.b32  	%r340, %r339, %r288;
	shl.b32 	%r341, %r340, 2;
	add.s32 	%r342, %r284, %r341;
	atom.shared.add.u32 	%r343, [%r342], 1;
	shr.u32 	%r344, %r114, %r509;
	and.b32  	%r345, %r344, %r288;
	shl.b32 	%r346, %r345, 2;
	add.s32 	%r347, %r284, %r346;
	atom.shared.add.u32 	%r348, [%r347], 1;
	shr.u32 	%r349, %r115, %r509;
	and.b32  	%r350, %r349, %r288;
	shl.b32 	%r351, %r350, 2;
	add.s32 	%r352, %r284, %r351;
	atom.shared.add.u32 	%r353, [%r352], 1;
	shr.u32 	%r354, %r116, %r509;
	and.b32  	%r355, %r354, %r288;
	shl.b32 	%r356, %r355, 2;
	add.s32 	%r357, %r284, %r356;
	atom.shared.add.u32 	%r358, [%r357], 1;
	shr.u32 	%r359, %r117, %r509;
	and.b32  	%r360, %r359, %r288;
	shl.b32 	%r361, %r360, 2;
	add.s32 	%r362, %r284, %r361;
	atom.shared.add.u32 	%r363, [%r362], 1;
	shr.u32 	%r364, %r118, %r509;
	and.b32  	%r365, %r364, %r288;
	shl.b32 	%r366, %r365, 2;
	add.s32 	%r367, %r284, %r366;
	atom.shared.add.u32 	%r368, [%r367], 1;
	add.s32 	%r509, %r509, 8;
	add.s32 	%r508, %r508, 1;
	setp.lt.s32 	%p75, %r509, %r175;
	@%p75 bra 	$L__BB20_68;
$L__BB20_69:
	add.s64 	%rd136, %rd136, %rd4;
	setp.lt.u64 	%p76, %rd136, %rd9;
	@%p76 bra 	$L__BB20_32;
$L__BB20_70:
	bar.sync 	0;
	@%p1 bra 	$L__BB20_152;
	setp.lt.u32 	%p77, %r1, 7;
	mov.b32 	%r512, 0;
	@%p77 bra 	$L__BB20_90;
	mov.b32 	%r510, 0;
$L__BB20_73:
	.pragma "nounroll";
	shl.b32 	%r371, %r510, 10;
	add.s32 	%r124, %r6, %r371;
	ld.shared.u32 	%r125, [%r124];
	setp.eq.s32 	%p78, %r125, 0;
	@%p78 bra 	$L__BB20_75;
	cvt.u32.u64 	%r372, %rd5;
	shl.b32 	%r373, %r510, 8;
	add.s32 	%r374, %r373, %r372;
	mul.wide.u32 	%rd30, %r374, 8;
	add.s64 	%rd31, %rd2, %rd30;
	cvt.u64.u32 	%rd32, %r125;
	atom.global.add.u64 	%rd33, [%rd31], %rd32;
$L__BB20_75:
	ld.shared.u32 	%r126, [%r124+1024];
	setp.eq.s32 	%p79, %r126, 0;
	@%p79 bra 	$L__BB20_77;
	cvt.u32.u64 	%r375, %rd5;
	shl.b32 	%r376, %r510, 8;
	add.s32 	%r377, %r376, %r375;
	add.s32 	%r378, %r377, 256;
	mul.wide.u32 	%rd34, %r378, 8;
	add.s64 	%rd35, %rd2, %rd34;
	cvt.u64.u32 	%rd36, %r126;
	atom.global.add.u64 	%rd37, [%rd35], %rd36;
$L__BB20_77:
	ld.shared.u32 	%r127, [%r124+2048];
	setp.eq.s32 	%p80, %r127, 0;
	@%p80 bra 	$L__BB20_79;
	cvt.u32.u64 	%r379, %rd5;
	shl.b32 	%r380, %r510, 8;
	add.s32 	%r381, %r380, %r379;
	add.s32 	%r382, %r381, 512;
	mul.wide.u32 	%rd38, %r382, 8;
	add.s64 	%rd39, %rd2, %rd38;
	cvt.u64.u32 	%rd40, %r127;
	atom.global.add.u64 	%rd41, [%rd39], %rd40;
$L__BB20_79:
	ld.shared.u32 	%r128, [%r124+3072];
	setp.eq.s32 	%p81, %r128, 0;
	@%p81 bra 	$L__BB20_81;
	cvt.u32.u64 	%r383, %rd5;
	shl.b32 	%r384, %r510, 8;
	add.s32 	%r385, %r384, %r383;
	add.s32 	%r386, %r385, 768;
	mul.wide.u32 	%rd42, %r386, 8;
	add.s64 	%rd43, %rd2, %rd42;
	cvt.u64.u32 	%rd44, %r128;
	atom.global.add.u64 	%rd45, [%rd43], %rd44;
$L__BB20_81:
	ld.shared.u32 	%r129, [%r124+4096];
	setp.eq.s32 	%p82, %r129, 0;
	@%p82 bra 	$L__BB20_83;
	cvt.u32.u64 	%r387, %rd5;
	shl.b32 	%r388, %r510, 8;
	add.s32 	%r389, %r388, %r387;
	add.s32 	%r390, %r389, 1024;
	mul.wide.u32 	%rd46, %r390, 8;
	add.s64 	%rd47, %rd2, %rd46;
	cvt.u64.u32 	%rd48, %r129;
	atom.global.add.u64 	%rd49, [%rd47], %rd48;
$L__BB20_83:
	ld.shared.u32 	%r130, [%r124+5120];
	setp.eq.s32 	%p83, %r130, 0;
	@%p83 bra 	$L__BB20_85;
	cvt.u32.u64 	%r391, %rd5;
	shl.b32 	%r392, %r510, 8;
	add.s32 	%r393, %r392, %r391;
	add.s32 	%r394, %r393, 1280;
	mul.wide.u32 	%rd50, %r394, 8;
	add.s64 	%rd51, %rd2, %rd50;
	cvt.u64.u32 	%rd52, %r130;
	atom.global.add.u64 	%rd53, [%rd51], %rd52;
$L__BB20_85:
	ld.shared.u32 	%r131, [%r124+6144];
	setp.eq.s32 	%p84, %r131, 0;
	@%p84 bra 	$L__BB20_87;
	cvt.u32.u64 	%r395, %rd5;
	shl.b32 	%r396, %r510, 8;
	add.s32 	%r397, %r396, %r395;
	add.s32 	%r398, %r397, 1536;
	mul.wide.u32 	%rd54, %r398, 8;
	add.s64 	%rd55, %rd2, %rd54;
	cvt.u64.u32 	%rd56, %r131;
	atom.global.add.u64 	%rd57, [%rd55], %rd56;
$L__BB20_87:
	ld.shared.u32 	%r132, [%r124+7168];
	setp.eq.s32 	%p85, %r132, 0;
	@%p85 bra 	$L__BB20_89;
	cvt.u32.u64 	%r399, %rd5;
	shl.b32 	%r400, %r510, 8;
	add.s32 	%r401, %r400, %r399;
	add.s32 	%r402, %r401, 1792;
	mul.wide.u32 	%rd58, %r402, 8;
	add.s64 	%rd59, %rd2, %rd58;
	cvt.u64.u32 	%rd60, %r132;
	atom.global.add.u64 	%rd61, [%rd59], %rd60;
$L__BB20_89:
	add.s32 	%r510, %r510, 8;
	setp.ne.s32 	%p86, %r510, %r16;
	mov.u32 	%r512, %r16;
	@%p86 bra 	$L__BB20_73;
$L__BB20_90:
	add.s32 	%r135, %r5, -1;
	setp.eq.s32 	%p87, %r3, 0;
	@%p87 bra 	$L__BB20_111;
	setp.lt.u32 	%p88, %r4, 3;
	@%p88 bra 	$L__BB20_101;
	shl.b32 	%r403, %r512, 10;
	add.s32 	%r136, %r6, %r403;
	ld.shared.u32 	%r137, [%r136];
	setp.eq.s32 	%p89, %r137, 0;
	@%p89 bra 	$L__BB20_94;
	cvt.u32.u64 	%r404, %rd5;
	shl.b32 	%r405, %r512, 8;
	add.s32 	%r406, %r405, %r404;
	mul.wide.u32 	%rd62, %r406, 8;
	add.s64 	%rd63, %rd2, %rd62;
	cvt.u64.u32 	%rd64, %r137;
	atom.global.add.u64 	%rd65, [%rd63], %rd64;
$L__BB20_94:
	ld.shared.u32 	%r138, [%r136+1024];
	setp.eq.s32 	%p90, %r138, 0;
	@%p90 bra 	$L__BB20_96;
	cvt.u32.u64 	%r407, %rd5;
	shl.b32 	%r408, %r512, 8;
	add.s32 	%r409, %r408, %r407;
	add.s32 	%r410, %r409, 256;
	mul.wide.u32 	%rd66, %r410, 8;
	add.s64 	%rd67, %rd2, %rd66;
	cvt.u64.u32 	%rd68, %r138;
	atom.global.add.u64 	%rd69, [%rd67], %rd68;
$L__BB20_96:
	ld.shared.u32 	%r139, [%r136+2048];
	setp.eq.s32 	%p91, %r139, 0;
	@%p91 bra 	$L__BB20_98;
	cvt.u32.u64 	%r411, %rd5;
	shl.b32 	%r412, %r512, 8;
	add.s32 	%r413, %r412, %r411;
	add.s32 	%r414, %r413, 512;
	mul.wide.u32 	%rd70, %r414, 8;
	add.s64 	%rd71, %rd2, %rd70;
	cvt.u64.u32 	%rd72, %r139;
	atom.global.add.u64 	%rd73, [%rd71], %rd72;
$L__BB20_98:
	ld.shared.u32 	%r140, [%r136+3072];
	setp.eq.s32 	%p92, %r140, 0;
	@%p92 bra 	$L__BB20_100;
	cvt.u32.u64 	%r415, %rd5;
	shl.b32 	%r416, %r512, 8;
	add.s32 	%r417, %r416, %r415;
	add.s32 	%r418, %r417, 768;
	mul.wide.u32 	%rd74, %r418, 8;
	add.s64 	%rd75, %rd2, %rd74;
	cvt.u64.u32 	%rd76, %r140;
	atom.global.add.u64 	%rd77, [%rd75], %rd76;
$L__BB20_100:
	add.s32 	%r512, %r512, 4;
$L__BB20_101:
	setp.eq.s32 	%p93, %r5, 0;
	@%p93 bra 	$L__BB20_111;
	setp.eq.s32 	%p94, %r135, 0;
	@%p94 bra 	$L__BB20_108;
	shl.b32 	%r419, %r512, 10;
	add.s32 	%r143, %r6, %r419;
	ld.shared.u32 	%r144, [%r143];
	setp.eq.s32 	%p95, %r144, 0;
	@%p95 bra 	$L__BB20_105;
	cvt.u32.u64 	%r420, %rd5;
	shl.b32 	%r421, %r512, 8;
	add.s32 	%r422, %r421, %r420;
	mul.wide.u32 	%rd78, %r422, 8;
	add.s64 	%rd79, %rd2, %rd78;
	cvt.u64.u32 	%rd80, %r144;
	atom.global.add.u64 	%rd81, [%rd79], %rd80;
$L__BB20_105:
	ld.shared.u32 	%r145, [%r143+1024];
	setp.eq.s32 	%p96, %r145, 0;
	@%p96 bra 	$L__BB20_107;
	cvt.u32.u64 	%r423, %rd5;
	shl.b32 	%r424, %r512, 8;
	add.s32 	%r425, %r424, %r423;
	add.s32 	%r426, %r425, 256;
	mul.wide.u32 	%rd82, %r426, 8;
	add.s64 	%rd83, %rd2, %rd82;
	cvt.u64.u32 	%rd84, %r145;
	atom.global.add.u64 	%rd85, [%rd83], %rd84;
$L__BB20_107:
	add.s32 	%r512, %r512, 2;
$L__BB20_108:
	setp.eq.s32 	%p97, %r17, 0;
	@%p97 bra 	$L__BB20_111;
	shl.b32 	%r427, %r512, 10;
	add.s32 	%r428, %r6, %r427;
	ld.shared.u32 	%r148, [%r428];
	setp.eq.s32 	%p98, %r148, 0;
	@%p98 bra 	$L__BB20_111;
	cvt.u32.u64 	%r429, %rd5;
	shl.b32 	%r430, %r512, 8;
	add.s32 	%r431, %r430, %r429;
	mul.wide.u32 	%rd86, %r431, 8;
	add.s64 	%rd87, %rd2, %rd86;
	cvt.u64.u32 	%rd88, %r148;
	atom.global.add.u64 	%rd89, [%rd87], %rd88;
$L__BB20_111:
	cvt.u32.u64 	%r432, %rd5;
	setp.gt.u32 	%p99, %r432, 127;
	@%p99 bra 	$L__BB20_152;
	setp.lt.u32 	%p100, %r1, 7;
	mov.b32 	%r516, 0;
	@%p100 bra 	$L__BB20_131;
	mov.b32 	%r514, 0;
$L__BB20_114:
	.pragma "nounroll";
	shl.b32 	%r436, %r514, 10;
	add.s32 	%r150, %r6, %r436;
	ld.shared.u32 	%r151, [%r150+512];
	setp.eq.s32 	%p101, %r151, 0;
	shl.b32 	%r437, %r514, 8;
	add.s32 	%r438, %r437, %r432;
	mul.wide.u32 	%rd90, %r438, 8;
	add.s64 	%rd15, %rd2, %rd90;
	@%p101 bra 	$L__BB20_116;
	cvt.u64.u32 	%rd91, %r151;
	atom.global.add.u64 	%rd92, [%rd15+1024], %rd91;
$L__BB20_116:
	ld.shared.u32 	%r152, [%r150+1536];
	setp.eq.s32 	%p102, %r152, 0;
	@%p102 bra 	$L__BB20_118;
	cvt.u64.u32 	%rd93, %r152;
	atom.global.add.u64 	%rd94, [%rd15+3072], %rd93;
$L__BB20_118:
	ld.shared.u32 	%r153, [%r150+2560];
	setp.eq.s32 	%p103, %r153, 0;
	@%p103 bra 	$L__BB20_120;
	cvt.u64.u32 	%rd95, %r153;
	atom.global.add.u64 	%rd96, [%rd15+5120], %rd95;
$L__BB20_120:
	ld.shared.u32 	%r154, [%r150+3584];
	setp.eq.s32 	%p104, %r154, 0;
	@%p104 bra 	$L__BB20_122;
	cvt.u64.u32 	%rd97, %r154;
	atom.global.add.u64 	%rd98, [%rd15+7168], %rd97;
$L__BB20_122:
	ld.shared.u32 	%r155, [%r150+4608];
	setp.eq.s32 	%p105, %r155, 0;
	@%p105 bra 	$L__BB20_124;
	cvt.u64.u32 	%rd99, %r155;
	atom.global.add.u64 	%rd100, [%rd15+9216], %rd99;
$L__BB20_124:
	ld.shared.u32 	%r156, [%r150+5632];
	setp.eq.s32 	%p106, %r156, 0;
	@%p106 bra 	$L__BB20_126;
	cvt.u64.u32 	%rd101, %r156;
	atom.global.add.u64 	%rd102, [%rd15+11264], %rd101;
$L__BB20_126:
	ld.shared.u32 	%r157, [%r150+6656];
	setp.eq.s32 	%p107, %r157, 0;
	@%p107 bra 	$L__BB20_128;
	cvt.u64.u32 	%rd103, %r157;
	atom.global.add.u64 	%rd104, [%rd15+13312], %rd103;
$L__BB20_128:
	ld.shared.u32 	%r158, [%r150+7680];
	setp.eq.s32 	%p108, %r158, 0;
	@%p108 bra 	$L__BB20_130;
	cvt.u64.u32 	%rd105, %r158;
	atom.global.add.u64 	%rd106, [%rd15+15360], %rd105;
$L__BB20_130:
	add.s32 	%r514, %r514, 8;
	setp.ne.s32 	%p109, %r514, %r16;
	mov.u32 	%r516, %r16;
	@%p109 bra 	$L__BB20_114;
$L__BB20_131:
	setp.eq.s32 	%p110, %r3, 0;
	@%p110 bra 	$L__BB20_152;
	setp.lt.u32 	%p111, %r4, 3;
	@%p111 bra 	$L__BB20_142;
	shl.b32 	%r439, %r516, 10;
	add.s32 	%r161, %r6, %r439;
	ld.shared.u32 	%r162, [%r161+512];
	setp.eq.s32 	%p112, %r162, 0;
	@%p112 bra 	$L__BB20_135;
	shl.b32 	%r441, %r516, 8;
	add.s32 	%r442, %r441, %r432;
	mul.wide.u32 	%rd107, %r442, 8;
	add.s64 	%rd108, %rd2, %rd107;
	cvt.u64.u32 	%rd109, %r162;
	atom.global.add.u64 	%rd110, [%rd108+1024], %rd109;
$L__BB20_135:
	ld.shared.u32 	%r163, [%r161+1536];
	setp.eq.s32 	%p113, %r163, 0;
	@%p113 bra 	$L__BB20_137;
	shl.b32 	%r444, %r516, 8;
	add.s32 	%r445, %r444, %r432;
	add.s32 	%r446, %r445, 256;
	mul.wide.u32 	%rd111, %r446, 8;
	add.s64 	%rd112, %rd2, %rd111;
	cvt.u64.u32 	%rd113, %r163;
	atom.global.add.u64 	%rd114, [%rd112+1024], %rd113;
$L__BB20_137:
	ld.shared.u32 	%r164, [%r161+2560];
	setp.eq.s32 	%p114, %r164, 0;
	@%p114 bra 	$L__BB20_139;
	shl.b32 	%r448, %r516, 8;
	add.s32 	%r449, %r448, %r432;
	add.s32 	%r450, %r449, 512;
	mul.wide.u32 	%rd115, %r450, 8;
	add.s64 	%rd116, %rd2, %rd115;
	cvt.u64.u32 	%rd117, %r164;
	atom.global.add.u64 	%rd118, [%rd116+1024], %rd117;
$L__BB20_139:
	ld.shared.u32 	%r165, [%r161+3584];
	setp.eq.s32 	%p115, %r165, 0;
	@%p115 bra 	$L__BB20_141;
	shl.b32 	%r452, %r516, 8;
	add.s32 	%r453, %r452, %r432;
	add.s32 	%r454, %r453, 768;
	mul.wide.u32 	%rd119, %r454, 8;
	add.s64 	%rd120, %rd2, %rd119;
	cvt.u64.u32 	%rd121, %r165;
	atom.global.add.u64 	%rd122, [%rd120+1024], %rd121;
$L__BB20_141:
	add.s32 	%r516, %r516, 4;
$L__BB20_142:
	setp.eq.s32 	%p116, %r5, 0;
	@%p116 bra 	$L__BB20_152;
	setp.eq.s32 	%p117, %r135, 0;
	@%p117 bra 	$L__BB20_149;
	shl.b32 	%r455, %r516, 10;
	add.s32 	%r168, %r6, %r455;
	ld.shared.u32 	%r169, [%r168+512];
	setp.eq.s32 	%p118, %r169, 0;
	@%p118 bra 	$L__BB20_146;
	shl.b32 	%r457, %r516, 8;
	add.s32 	%r458, %r457, %r432;
	mul.wide.u32 	%rd123, %r458, 8;
	add.s64 	%rd124, %rd2, %rd123;
	cvt.u64.u32 	%rd125, %r169;
	atom.global.add.u64 	%rd126, [%rd124+1024], %rd125;
$L__BB20_146:
	ld.shared.u32 	%r170, [%r168+1536];
	setp.eq.s32 	%p119, %r170, 0;
	@%p119 bra 	$L__BB20_148;
	shl.b32 	%r460, %r516, 8;
	add.s32 	%r461, %r460, %r432;
	add.s32 	%r462, %r461, 256;
	mul.wide.u32 	%rd127, %r462, 8;
	add.s64 	%rd128, %rd2, %rd127;
	cvt.u64.u32 	%rd129, %r170;
	atom.global.add.u64 	%rd130, [%rd128+1024], %rd129;
$L__BB20_148:
	add.s32 	%r516, %r516, 2;
$L__BB20_149:
	setp.eq.s32 	%p120, %r17, 0;
	@%p120 bra 	$L__BB20_152;
	shl.b32 	%r463, %r516, 10;
	add.s32 	%r464, %r6, %r463;
	ld.shared.u32 	%r173, [%r464+512];
	setp.eq.s32 	%p121, %r173, 0;
	@%p121 bra 	$L__BB20_152;
	shl.b32 	%r466, %r516, 8;
	add.s32 	%r467, %r466, %r432;
	mul.wide.u32 	%rd131, %r467, 8;
	add.s64 	%rd132, %rd2, %rd131;
	cvt.u64.u32 	%rd133, %r173;
	atom.global.add.u64 	%rd134, [%rd132+1024], %rd133;
$L__BB20_152:
	bar.sync 	0;
	add.s64 	%rd135, %rd135, 1;
	setp.ne.s64 	%p122, %rd135, %rd6;
	@%p122 bra 	$L__BB20_2;
$L__BB20_153:
	ret;

}
	// .globl	_ZN3cub18CUB_300001_SM_10006detail10radix_sort33DeviceRadixSortExclusiveSumKernelINS1_5radix10policy_hubIffyE10Policy1000EyEEvPT0_
.visible .entry _ZN3cub18CUB_300001_SM_10006detail10radix_sort33DeviceRadixSortExclusiveSumKernelINS1_5radix10policy_hubIffyE10Policy1000EyEEvPT0_(
	.param .u64 .ptr .align 1 _ZN3cub18CUB_300001_SM_10006detail10radix_sort33DeviceRadixSortExclusiveSumKernelINS1_5radix10policy_hubIffyE10Policy1000EyEEvPT0__param_0
)
{
	.reg .pred 	%p<4>;
	.reg .b32 	%r<28>;
	.reg .b64 	%rd<54>;
	// demoted variable
	.shared .align 16 .b8 _ZZN3cub18CUB_300001_SM_10006detail10radix_sort33DeviceRadixSortExclusiveSumKernelINS1_5radix10policy_hubIffyE10Policy1000EyEEvPT0_E12temp_storage[2336];
	ld.param.u64 	%rd5, [_ZN3cub18CUB_300001_SM_10006detail10radix_sort33DeviceRadixSortExclusiveSumKernelINS1_5radix10policy_hubIffyE10Policy1000EyEEvPT0__param_0];
	cvta.to.global.u64 	%rd6, %rd5;
	mov.u32 	%r3, %ctaid.x;
	shl.b32 	%r4, %r3, 8;
	mov.u32 	%r1, %tid.x;
	setp.gt.u32 	%p1, %r1, 255;
	add.s32 	%r5, %r4, %r1;
	mul.wide.s32 	%rd7, %r5, 8;
	add.s64 	%rd1, %rd6, %rd7;
	@%p1 bra 	$L__BB21_2;
	ld.global.u64 	%rd53, [%rd1];
$L__BB21_2:
	shr.u32 	%r6, %r1, 3;
	add.s32 	%r7, %r6, %r1;
	shl.b32 	%r8, %r7, 3;
	mov.u32 	%r9, _ZZN3cub18CUB_300001_SM_10006detail10radix_sort33DeviceRadixSortExclusiveSumKernelINS1_5radix10policy_hubIffyE10Policy1000EyEEvPT0_E12temp_storage;
	add.s32 	%r10, %r9, %r8;
	add.s32 	%r2, %r10, 16;
	st.shared.u64 	[%r10+16], %rd53;
	bar.sync 	0;
	setp.gt.u32 	%p2, %r1, 31;
	@%p2 bra 	$L__BB21_4;
	mad.lo.s32 	%r27, %r1, 72, %r9;
	ld.shared.u64 	%rd23, [%r27+16];
	ld.shared.u64 	%rd24, [%r27+24];
	ld.shared.u64 	%rd25, [%r27+32];
	ld.shared.u64 	%rd26, [%r27+40];
	ld.shared.u64 	%rd27, [%r27+48];
	ld.shared.u64 	%rd28, [%r27+56];
	ld.shared.u64 	%rd29, [%r27+64];
	ld.shared.u64 	%rd30, [%r27+72];
	add.s64 	%rd31, %rd24, %rd23;
	add.s64 	%rd32, %rd31, %rd25;
	add.s64 	%rd33, %rd32, %rd26;
	add.s64 	%rd34, %rd33, %rd27;
	add.s64 	%rd35, %rd34, %rd28;
	add.s64 	%rd36, %rd35, %rd29;
	add.s64 	%rd10, %rd36, %rd30;
	mov.b32 	%r11, 1;
	mov.b32 	%r24, 0;
	mov.b32 	%r25, -1;
	// begin inline asm
	{  .reg .u64 r0;  .reg .u32 lo;  .reg .u32 hi;  .reg .pred p;  mov.b64 {lo, hi}, %rd10;  shfl.sync.up.b32 lo|p, lo, %r11, %r24, %r25;  shfl.sync.up.b32 hi|p, hi, %r11, %r24, %r25;  mov.b64 r0, {lo, hi};  @p add.u64 r0, r0, %rd10;  mov.u64 %rd8, r0;}
	// end inline asm
	mov.b32 	%r14, 2;
	// begin inline asm
	{  .reg .u64 r0;  .reg .u32 lo;  .reg .u32 hi;  .reg .pred p;  mov.b64 {lo, hi}, %rd8;  shfl.sync.up.b32 lo|p, lo, %r14, %r24, %r25;  shfl.sync.up.b32 hi|p, hi, %r14, %r24, %r25;  mov.b64 r0, {lo, hi};  @p add.u64 r0, r0, %rd8;  mov.u64 %rd11, r0;}
	// end inline asm
	mov.b32 	%r17, 4;
	// begin inline asm
	{  .reg .u64 r0;  .reg .u32 lo;  .reg .u32 hi;  .reg .pred p;  mov.b64 {lo, hi}, %rd11;  shfl.sync.up.b32 lo|p, lo, %r17, %r24, %r25;  shfl.sync.up.b32 hi|p, hi, %r17, %r24, %r25;  mov.b64 r0, {lo, hi};  @p add.u64 r0, r0, %rd11;  mov.u64 %rd14, r0;}
	// end inline asm
	mov.b32 	%r20, 8;
	// begin inline asm
	{  .reg .u64 r0;  .reg .u32 lo;  .reg .u32 hi;  .reg .pred p;  mov.b64 {lo, hi}, %rd14;  shfl.sync.up.b32 lo|p, lo, %r20, %r24, %r25;  shfl.sync.up.b32 hi|p, hi, %r20, %r24, %r25;  mov.b64 r0, {lo, hi};  @p add.u64 r0, r0, %rd14;  mov.u64 %rd17, r0;}
	// end inline asm
	mov.b32 	%r23, 16;
	// begin inline asm
	{  .reg .u64 r0;  .reg .u32 lo;  .reg .u32 hi;  .reg .pred p;  mov.b64 {lo, hi}, %rd17;  shfl.sync.up.b32 lo|p, lo, %r23, %r24, %r25;  shfl.sync.up.b32 hi|p, hi, %r23, %r24, %r25;  mov.b64 r0, {lo, hi};  @p add.u64 r0, r0, %rd17;  mov.u64 %rd20, r0;}
	// end inline asm
	sub.s64 	%rd37, %rd20, %rd10;
	ld.shared.u64 	%rd38, [%r27+16];
	ld.shared.u64 	%rd39, [%r27+24];
	ld.shared.u64 	%rd40, [%r27+32];
	ld.shared.u64 	%rd41, [%r27+40];
	ld.shared.u64 	%rd42, [%r27+48];
	ld.shared.u64 	%rd43, [%r27+56];
	ld.shared.u64 	%rd44, [%r27+64];
	add.s64 	%rd45, %rd38, %rd37;
	add.s64 	%rd46, %rd39, %rd45;
	add.s64 	%rd47, %rd40, %rd46;
	add.s64 	%rd48, %rd41, %rd47;
	add.s64 	%rd49, %rd42, %rd48;
	add.s64 	%rd50, %rd43, %rd49;
	add.s64 	%rd51, %rd44, %rd50;
	st.shared.u64 	[%r27+16], %rd37;
	st.shared.u64 	[%r27+24], %rd45;
	st.shared.u64 	[%r27+32], %rd46;
	st.shared.u64 	[%r27+40], %rd47;
	st.shared.u64 	[%r27+48], %rd48;
	st.shared.u64 	[%r27+56], %rd49;
	st.shared.u64 	[%r27+64], %rd50;
	st.shared.u64 	[%r27+72], %rd51;
$L__BB21_4:
	setp.gt.u32 	%p3, %r1, 255;
	bar.sync 	0;
	@%p3 bra 	$L__BB21_6;
	ld.shared.u64 	%rd52, [%r2];
	st.global.u64 	[%rd1], %rd52;
$L__BB21_6:
	ret;

}
	// .globl	_ZN3cub18CUB_300001_SM_10006detail10radix_sort29DeviceRadixSortOnesweepKernelINS1_5radix10policy_hubIffyE10Policy1000ELNS0_9SortOrderE0EffyiiNS1_21identity_decomposer_tEEEvPT5_SB_PT3_PKSC_PT1_PKSG_PT2_PKSK_T4_iiT6_
.visible .entry _ZN3cub18CUB_300001_SM_10006detail10radix_sort29DeviceRadixSortOnesweepKernelINS1_5radix10policy_hubIffyE10Policy1000ELNS0_9SortOrderE0EffyiiNS1_21identity_decomposer_tEEEvPT5_SB_PT3_PKSC_PT1_PKSG_PT2_PKSK_T4_iiT6_(
	.param .u64 .ptr .align 1 _ZN3cub18CUB_300001_SM_10006detail10radix_sort29DeviceRadixSortOnesweepKernelINS1_5radix10policy_hubIffyE10Policy1000ELNS0_9SortOrderE0EffyiiNS1_21identity_decomposer_tEEEvPT5_SB_PT3_PKSC_PT1_PKSG_PT2_PKSK_T4_iiT6__param_0,
	.param .u64 .ptr .align 1 _ZN3cub18CUB_300001_SM_10006detail10radix_sort29DeviceRadixSortOnesweepKernelINS1_5radix10policy_hubIffyE10Policy1000ELNS0_9SortOrderE0EffyiiNS1_21identity_decomposer_tEEEvPT5_SB_PT3_PKSC_PT1_PKSG_PT2_PKSK_T4_iiT6__param_1,
	.param .u64 .ptr .align 1 _ZN3cub18CUB_300001_SM_10006detail10radix_sort29DeviceRadixSortOnesweepKernelINS1_5radix10policy_hubIffyE10Policy1000ELNS0_9SortOrderE0EffyiiNS1_21identity_decomposer_tEEEvPT5_SB_PT3_PKSC_PT1_PKSG_PT2_PKSK_T4_iiT6__param_2,
	.param .u64 .ptr .align 1 _ZN3cub18CUB_300001_SM_10006detail10radix_sort29DeviceRadixSortOnesweepKernelINS1_5radix10policy_hubIffyE10Policy1000ELNS0_9SortOrderE0EffyiiNS1_21identity_decomposer_tEEEvPT5_SB_PT3_PKSC_PT1_PKSG_PT2_PKSK_T4_iiT6__param_3,
	.param .u64 .ptr .align 1 _ZN3cub18CUB_300001_SM_10006detail10radix_sort29DeviceRadixSortOnesweepKernelINS1_5radix10policy_hubIffyE10Policy1000ELNS0_9SortOrderE0EffyiiNS1_21identity_decomposer_tEEEvPT5_SB_PT3_PKSC_PT1_PKSG_PT2_PKSK_T4_iiT6__param_4,
	.param .u64 .ptr .align 1 _ZN3cub18CUB_300001_SM_10006detail10radix_sort29DeviceRadixSortOnesweepKernelINS1_5radix10policy_hubIffyE10Policy1000ELNS0_9SortOrderE0EffyiiNS1_21identity_decomposer_tEEEvPT5_SB_PT3_PKSC_PT1_PKSG_PT2_PKSK_T4_iiT6__param_5,
	.param .u64 .ptr .align 1 _ZN3cub18CUB_300001_SM_10006detail10radix_sort29DeviceRadixSortOnesweepKernelINS1_5radix10policy_hubIffyE10Policy1000ELNS0_9SortOrderE0EffyiiNS1_21identity_decomposer_tEEEvPT5_SB_PT3_PKSC_PT1_PKSG_PT2_PKSK_T4_iiT6__param_6,
	.param .u64 .ptr .align 1 _ZN3cub18CUB_300001_SM_10006detail10radix_sort29DeviceRadixSortOnesweepKernelINS1_5radix10policy_hubIffyE10Policy1000ELNS0_9SortOrderE0EffyiiNS1_21identity_decomposer_tEEEvPT5_SB_PT3_PKSC_PT1_PKSG_PT2_PKSK_T4_iiT6__param_7,
	.param .u32 _ZN3cub18CUB_300001_SM_10006detail10radix_sort29DeviceRadixSortOnesweepKernelINS1_5radix10policy_hubIffyE10Policy1000ELNS0_9SortOrderE0EffyiiNS1_21identity_decomposer_tEEEvPT5_SB_PT3_PKSC_PT1_PKSG_PT2_PKSK_T4_iiT6__param_8,
	.param .u32 _ZN3cub18CUB_300001_SM_10006detail10radix_sort29DeviceRadixSortOnesweepKernelINS1_5radix10policy_hubIffyE10Policy1000ELNS0_9SortOrderE0EffyiiNS1_21identity_decomposer_tEEEvPT5_SB_PT3_PKSC_PT1_PKSG_PT2_PKSK_T4_iiT6__param_9,
	.param .u32 _ZN3cub18CUB_300001_SM_10006detail10radix_sort29DeviceRadixSortOnesweepKernelINS1_5radix10policy_hubIffyE10Policy1000ELNS0_9SortOrderE0EffyiiNS1_21identity_decomposer_tEEEvPT5_SB_PT3_PKSC_PT1_PKSG_PT2_PKSK_T4_iiT6__param_10,
	.param .align 1 .b8 _ZN3cub18CUB_300001_SM_10006detail10radix_sort29DeviceRadixSortOnesweepKernelINS1_5radix10policy_hubIffyE10Policy1000ELNS0_9SortOrderE0EffyiiNS1_21identity_decomposer_tEEEvPT5_SB_PT3_PKSC_PT1_PKSG_PT2_PKSK_T4_iiT6__param_11[1]
)
.maxntid 384
{
	.reg .pred 	%p<358>;
	.reg .b32 	%r<2170>;
	.reg .b32 	%f<269>;
	.reg .b64 	%rd<457>;
	// demoted variable
	.shared .align 16 .b8 _ZZN3cub18CUB_300001_SM_10006detail10radix_sort29DeviceRadixSortOnesweepKernelINS1_5radix10policy_hubIffyE10Policy1000ELNS0_9SortOrderE0EffyiiNS1_21identity_decomposer_tEEEvPT5_SB_PT3_PKSC_PT1_PKSG_PT2_PKSK_T4_iiT6_E1s[28160];
	ld.param.u64 	%rd43, [_ZN3cub18CUB_300001_SM_10006detail10radix_sort29DeviceRadixSortOnesweepKernelINS1_5radix10policy_hubIffyE10Policy1000ELNS0_9SortOrderE0EffyiiNS1_21identity_decomposer_tEEEvPT5_SB_PT3_PKSC_PT1_PKSG_PT2_PKSK_T4_iiT6__param_0];
	ld.param.u64 	%rd44, [_ZN3cub18CUB_300001_SM_10006detail10radix_sort29DeviceRadixSortOnesweepKernelINS1_5radix10policy_hubIffyE10Policy1000ELNS0_9SortOrderE0EffyiiNS1_21identity_decomposer_tEEEvPT5_SB_PT3_PKSC_PT1_PKSG_PT2_PKSK_T4_iiT6__param_1];
	ld.param.u64 	%rd47, [_ZN3cub18CUB_300001_SM_10006detail10radix_sort29DeviceRadixSortOnesweepKernelINS1_5radix10policy_hubIffyE10Policy1000ELNS0_9SortOrderE0EffyiiNS1_21identity_decomposer_tEEEvPT5_SB_PT3_PKSC_PT1_PKSG_PT2_PKSK_T4_iiT6__param_4];
	ld.param.u64 	%rd50, [_ZN3cub18CUB_300001_SM_10006detail10radix_sort29DeviceRadixSortOnesweepKernelINS1_5radix10policy_hubIffyE10Policy1000ELNS0_9SortOrderE0EffyiiNS1_21identity_decomposer_tEEEvPT5_SB_PT3_PKSC_PT1_PKSG_PT2_PKSK_T4_iiT6__param_5];
	cvta.to.global.u64 	%rd1, %rd47;
	cvta.to.global.u64 	%rd2, %rd43;
	cvta.to.global.u64 	%rd3, %rd50;
	mov.u32 	%r1, %tid.x;
	shr.u32 	%r2, %r1, 5;
	// begin inline asm
	mov.u32 %r326, %laneid;
	// end inline asm
	setp.ne.s32 	%p1, %r1, 0;
	@%p1 bra 	$L__BB22_2;
	cvta.to.global.u64 	%rd51, %rd44;
	atom.global.add.u32 	%r327, [%rd51], 1;
	st.shared.u32 	[_ZZN3cub18CUB_300001_SM_10006detail10radix_sort29DeviceRadixSortOnesweepKernelINS1_5radix10policy_hubIffyE10Policy1000ELNS0_9SortOrderE0EffyiiNS1_21identity_decomposer_tEEEvPT5_SB_PT3_PKSC_PT1_PKSG_PT2_PKSK_T4_iiT6_E1s+26112], %r327;
$L__BB22_2:
	ld.param.u32 	%r2031, [_ZN3cub18CUB_300001_SM_10006detail10radix_sort29DeviceRadixSortOnesweepKernelINS1_5radix10policy_hubIffyE10Policy1000ELNS0_9SortOrderE0EffyiiNS1_21identity_decomposer_tEEEvPT5_SB_PT3_PKSC_PT1_PKSG_PT2_PKSK_T4_iiT6__param_8];
	bar.sync 	0;
	ld.shared.u32 	%r4, [_ZZN3cub18CUB_300001_SM_10006detail10radix_sort29DeviceRadixSortOnesweepKernelINS1_5radix10policy_hubIffyE10Policy1000ELNS0_9SortOrderE0EffyiiNS1_21identity_decomposer_tEEEvPT5_SB_PT3_PKSC_PT1_PKSG_PT2_PKSK_T4_iiT6_E1s+26112];
	mul.lo.s32 	%r328, %r4, 6528;
	add.s32 	%r5, %r328, 6528;
	setp.gt.s32 	%p2, %r5, %r2031;
	cvt.s64.s32 	%rd4, %r328;
	@%p2 bra 	$L__BB22_4;
	and.b32  	%r329, %r1, 31;
	and.b32  	%r330, %r1, 992;
	mul.lo.s32 	%r331, %r330, 17;
	or.b32  	%r332, %r331, %r329;
	cvt.u64.u32 	%rd52, %r332;
	add.s64 	%rd53, %rd52, %rd4;
	shl.b64 	%rd54, %rd53, 2;
	add.s64 	%rd55, %rd3, %rd54;
	ld.global.u32 	%r2118, [%rd55];
	ld.global.u32 	%r2117, [%rd55+128];
	ld.global.u32 	%r2116, [%rd55+256];
	ld.global.u32 	%r2115, [%rd55+384];
	ld.global.u32 	%r2114, [%rd55+512];
	ld.global.u32 	%r2113, [%rd55+640];
	ld.global.u32 	%r2112, [%rd55+768];
	ld.global.u32 	%r2111, [%rd55+896];
	ld.global.u32 	%r2110, [%rd55+1024];
	ld.global.u32 	%r2109, [%rd55+1152];
	ld.global.u32 	%r2108, [%rd55+1280];
	ld.global.u32 	%r2107, [%rd55+1408];
	ld.global.u32 	%r2106, [%rd55+1536];
	ld.global.u32 	%r2105, [%rd55+1664];
	ld.global.u32 	%r2104, [%rd55+1792];
	ld.global.u32 	%r2103, [%rd55+1920];
	ld.global.u32 	%r2102, [%rd55+2048];
	bra.uni 	$L__BB22_38;
$L__BB22_4:
	ld.param.u32 	%r2032, [_ZN3cub18CUB_300001_SM_10006detail10radix_sort29DeviceRadixSortOnesweepKernelINS1_5radix10policy_hubIffyE10Policy1000ELNS0_9SortOrderE0EffyiiNS1_21identity_decomposer_tEEEvPT5_SB_PT3_PKSC_PT1_PKSG_PT2_PKSK_T4_iiT6__param_8];
	cvt.u32.u64 	%r334, %rd4;
	sub.s32 	%r23, %r2032, %r334;
	and.b32  	%r335, %r1, 31;
	and.b32  	%r336, %r1, 992;
	mul.lo.s32 	%r337, %r336, 17;
	or.b32  	%r24, %r337, %r335;
	setp.ge.s32 	%p3, %r24, %r23;
	cvt.u64.u32 	%rd56, %r24;
	add.s64 	%rd57, %rd56, %rd4;
	shl.b64 	%rd58, %rd57, 2;
	add.s64 	%rd5, %rd3, %rd58;
	mov.b32 	%r2118, 2147483647;
	@%p3 bra 	$L__BB22_6;
	ld.global.u32 	%r2118, [%rd5];
$L__BB22_6:
	add.s32 	%r339, %r24, 32;
	setp.ge.s32 	%p4, %r339, %r23;
	mov.b32 	%r2117, 2147483647;
	@%p4 bra 	$L__BB22_8;
	ld.global.u32 	%r2117, [%rd5+128];
$L__BB22_8:
	add.s32 	%r341, %r24, 64;
	setp.ge.s32 	%p5, %r341, %r23;
	mov.b32 	%r2116, 2147483647;
	@%p5 bra 	$L__BB22_10;
	ld.global.u32 	%r2116, [%rd5+256];
$L__BB22_10:
	add.s32 	%r343, %r24, 96;
	setp.ge.s32 	%p6, %r343, %r23;
	mov.b32 	%r2115, 2147483647;
	@%p6 bra 	$L__BB22_12;
	ld.global.u32 	%r2115, [%rd5+384];
$L__BB22_12:
	add.s32 	%r345, %r24, 128;
	setp.ge.s32 	%p7, %r345, %r23;
	mov.b32 	%r2114, 2147483647;
	@%p7 bra 	$L__BB22_14;
	ld.global.u32 	%r2114, [%rd5+512];
$L__BB22_14:
	add.s32 	%r347, %r24, 160;
	setp.ge.s32 	%p8, %r347, %r23;
	mov.b32 	%r2113, 2147483647;
	@%p8 bra 	$L__BB22_16;
	ld.global.u32 	%r2113, [%rd5+640];
$L__BB22_16:
	add.s32 	%r349, %r24, 192;
	setp.ge.s32 	%p9, %r349, %r23;
	mov.b32 	%r2112, 2147483647;
	@%p9 bra 	$L__BB22_18;
	ld.global.u32 	%r2112, [%rd5+768];
$L__BB22_18:
	add.s32 	%r351, %r24, 224;
	setp.ge.s32 	%p10, %r351, %r23;
	mov.b32 	%r2111, 2147483647;
	@%p10 bra 	$L__BB22_20;
	ld.global.u32 	%r2111, [%rd5+896];
$L__BB22_20:
	add.s32 	%r353, %r24, 256;
	setp.ge.s32 	%p11, %r353, %r23;
	mov.b32 	%r2110, 2147483647;
	@%p11 bra 	$L__BB22_22;
	ld.global.u32 	%r2110, [%rd5+1024];
$L__BB22_22:
	add.s32 	%r355, %r24, 288;
	setp.ge.s32 	%p12, %r355, %r23;
	mov.b32 	%r2109, 2147483647;
	@%p12 bra 	$L__BB22_24;
	ld.global.u32 	%r2109, [%rd5+1152];
$L__BB22_24:
	add.s32 	%r357, %r24, 320;
	setp.ge.s32 	%p13, %r357, %r23;
	mov.b32 	%r2108, 2147483647;
	@%p13 bra 	$L__BB22_26;
	ld.global.u32 	%r2108, [%rd5+1280];
$L__BB22_26:
	add.s32 	%r359, %r24, 352;
	setp.ge.s32 	%p14, %r359, %r23;
	mov.b32 	%r2107, 2147483647;
	@%p14 bra 	$L__BB22_28;
	ld.global.u32 	%r2107, [%rd5+1408];
$L__BB22_28:
	add.s32 	%r361, %r24, 384;
	setp.ge.s32 	%p15, %r361, %r23;
	mov.b32 	%r2106, 2147483647;
	@%p15 bra 	$L__BB22_30;
	ld.global.u32 	%r2106, [%rd5+1536];
$L__BB22_30:
	add.s32 	%r363, %r24, 416;
	setp.ge.s32 	%p16, %r363, %r23;
	mov.b32 	%r2105, 2147483647;
	@%p16 bra 	$L__BB22_32;
	ld.global.u32 	%r2105, [%rd5+1664];
$L__BB22_32:
	add.s32 	%r365, %r24, 448;
	setp.ge.s32 	%p17, %r365, %r23;
	mov.b32 	%r2104, 2147483647;
	@%p17 bra 	$L__BB22_34;
	ld.global.u32 	%r2104, [%rd5+1792];
$L__BB22_34:
	add.s32 	%r367, %r24, 480;
	setp.ge.s32 	%p18, %r367, %r23;
	mov.b32 	%r2103, 2147483647;
	@%p18 bra 	$L__BB22_36;
	ld.global.u32 	%r2103, [%rd5+1920];
$L__BB22_36:
	add.s32 	%r369, %r24, 512;
	setp.ge.s32 	%p19, %r369, %r23;
	mov.b32 	%r2102, 2147483647;
	@%p19 bra 	$L__BB22_38;
	ld.global.u32 	%r2102, [%rd5+2048];
$L__BB22_38:
	ld.param.u32 	%r2084, [_ZN3cub18CUB_300001_SM_10006detail10radix_sort29DeviceRadixSortOnesweepKernelINS1_5radix10policy_hubIffyE10Policy1000ELNS0_9SortOrderE0EffyiiNS1_21identity_decomposer_tEEEvPT5_SB_PT3_PKSC_PT1_PKSG_PT2_PKSK_T4_iiT6__param_10];
	setp.gt.s32 	%p20, %r2118, -1;
	selp.b32 	%r370, -2147483648, -1, %p20;
	xor.b32  	%r2148, %r370, %r2118;
	setp.gt.s32 	%p21, %r2117, -1;
	selp.b32 	%r371, -2147483648, -1, %p21;
	xor.b32  	%r2147, %r371, %r2117;
	setp.gt.s32 	%p22, %r2116, -1;
	selp.b32 	%r372, -2147483648, -1, %p22;
	xor.b32  	%r2146, %r372, %r2116;
	setp.gt.s32 	%p23, %r2115, -1;
	selp.b32 	%r373, -2147483648, -1, %p23;
	xor.b32  	%r2145, %r373, %r2115;
	setp.gt.s32 	%p24, %r2114, -1;
	selp.b32 	%r374, -2147483648, -1, %p24;
	xor.b32  	%r2144, %r374, %r2114;
	setp.gt.s32 	%p25, %r2113, -1;
	selp.b32 	%r375, -2147483648, -1, %p25;
	xor.b32  	%r2143, %r375, %r2113;
	setp.gt.s32 	%p26, %r2112, -1;
	selp.b32 	%r376, -2147483648, -1, %p26;
	xor.b32  	%r2142, %r376, %r2112;
	setp.gt.s32 	%p27, %r2111, -1;
	selp.b32 	%r377, -2147483648, -1, %p27;
	xor.b32  	%r2141, %r377, %r2111;
	setp.gt.s32 	%p28, %r2110, -1;
	selp.b32 	%r378, -2147483648, -1, %p28;
	xor.b32  	%r2140, %r378, %r2110;
	setp.gt.s32 	%p29, %r2109, -1;
	selp.b32 	%r379, -2147483648, -1, %p29;
	xor.b32  	%r2139, %r379, %r2109;
	setp.gt.s32 	%p30, %r2108, -1;
	selp.b32 	%r380, -2147483648, -1, %p30;
	xor.b32  	%r2138, %r380, %r2108;
	setp.gt.s32 	%p31, %r2107, -1;
	selp.b32 	%r381, -2147483648, -1, %p31;
	xor.b32  	%r2137, %r381, %r2107;
	setp.gt.s32 	%p32, %r2106, -1;
	selp.b32 	%r382, -2147483648, -1, %p32;
	xor.b32  	%r2136, %r382, %r2106;
	setp.gt.s32 	%p33, %r2105, -1;
	selp.b32 	%r383, -2147483648, -1, %p33;
	xor.b32  	%r2135, %r383, %r2105;
	setp.gt.s32 	%p34, %r2104, -1;
	selp.b32 	%r384, -2147483648, -1, %p34;
	xor.b32  	%r2134, %r384, %r2104;
	setp.gt.s32 	%p35, %r2103, -1;
	selp.b32 	%r385, -2147483648, -1, %p35;
	xor.b32  	%r2133, %r385, %r2103;
	setp.gt.s32 	%p36, %r2102, -1;
	selp.b32 	%r386, -2147483648, -1, %p36;
	xor.b32  	%r2132, %r386, %r2102;
	mov.b32 	%r387, -1;
	shl.b32 	%r388, %r387, %r2084;
	not.b32 	%r92, %r388;
	shl.b32 	%r389, %r2, 10;
	mov.u32 	%r390, _ZZN3cub18CUB_300001_SM_10006detail10radix_sort29DeviceRadixSortOnesweepKernelINS1_5radix10policy_hubIffyE10Policy1000ELNS0_9SortOrderE0EffyiiNS1_21identity_decomposer_tEEEvPT5_SB_PT3_PKSC_PT1_PKSG_PT2_PKSK_T4_iiT6_E1s;
	add.s32 	%r93, %r390, %r389;
	setp.gt.s32 	%p37, %r326, 255;
	@%p37 bra 	$L__BB22_51;
	max.s32 	%r391, %r326, 224;
	sub.s32 	%r392, %r391, %r326;
	add.s32 	%r393, %r392, 31;
	shr.u32 	%r394, %r393, 5;
	add.s32 	%r94, %r394, 1;
	and.b32  	%r95, %r94, 15;
	setp.lt.u32 	%p38, %r393, 480;
	mov.u32 	%r2122, %r326;
	@%p38 bra 	$L__BB22_42;
	and.b32  	%r395, %r94, 268435440;
	neg.s32 	%r2120, %r395;
	shl.b32 	%r397, %r326, 2;
	add.s32 	%r398, %r389, %r397;
	add.s32 	%r400, %r398, %r390;
	add.s32 	%r2119, %r400, 1024;
	mov.u32 	%r2122, %r326;
$L__BB22_41:
	.pragma "nounroll";
	mov.b32 	%r401, 0;
	st.shared.u32 	[%r2119+-1024], %r401;
	st.shared.u32 	[%r2119+-896], %r401;
	st.shared.u32 	[%r2119+-768], %r401;
	st.shared.u32 	[%r2119+-640], %r401;
	st.shared.u32 	[%r2119+-512], %r401;
	st.shared.u32 	[%r2119+-384], %r401;
	st.shared.u32 	[%r2119+-256], %r401;
	st.shared.u32 	[%r2119+-128], %r401;
	st.shared.u32 	[%r2119], %r401;
	st.shared.u32 	[%r2119+128], %r401;
	st.shared.u32 	[%r2119+256], %r401;
	st.shared.u32 	[%r2119+384], %r401;
	st.shared.u32 	[%r2119+512], %r401;
	st.shared.u32 	[%r2119+640], %r401;
	st.shared.u32 	[%r2119+768], %r401;
	st.shared.u32 	[%r2119+896], %r401;
	add.s32 	%r2122, %r2122, 512;
	add.s32 	%r2120, %r2120, 16;
	add.s32 	%r2119, %r2119, 2048;
	setp.ne.s32 	%p39, %r2120, 0;
	@%p39 bra 	$L__BB22_41;
$L__BB22_42:
	setp.eq.s32 	%p40, %r95, 0;
	@%p40 bra 	$L__BB22_51;
	and.b32  	%r105, %r94, 7;
	setp.lt.u32 	%p41, %r95, 8;
	@%p41 bra 	$L__BB22_45;
	shl.b32 	%r402, %r2122, 2;
	add.s32 	%r403, %r93, %r402;
	mov.b32 	%r404, 0;
	st.shared.u32 	[%r403], %r404;
	st.shared.u32 	[%r403+128], %r404;
	st.shared.u32 	[%r403+256], %r404;
	st.shared.u32 	[%r403+384], %r404;
	st.shared.u32 	[%r403+512], %r404;
	st.shared.u32 	[%r403+640], %r404;
	st.shared.u32 	[%r403+768], %r404;
	st.shared.u32 	[%r403+896], %r404;
	add.s32 	%r2122, %r2122, 256;
$L__BB22_45:
	setp.eq.s32 	%p42, %r105, 0;
	@%p42 bra 	$L__BB22_51;
	and.b32  	%r108, %r94, 3;
	setp.lt.u32 	%p43, %r105, 4;
	@%p43 bra 	$L__BB22_48;
	shl.b32 	%r405, %r2122, 2;
	add.s32 	%r406, %r93, %r405;
	mov.b32 	%r407, 0;
	st.shared.u32 	[%r406], %r407;
	st.shared.u32 	[%r406+128], %r407;
	st.shared.u32 	[%r406+256], %r407;
	st.shared.u32 	[%r406+384], %r407;
	add.s32 	%r2122, %r2122, 128;
$L__BB22_48:
	setp.eq.s32 	%p44, %r108, 0;
	@%p44 bra 	$L__BB22_51;
	shl.b32 	%r409, %r2122, 2;
	add.s32 	%r410, %r389, %r409;
	add.s32 	%r2126, %r390, %r410;
	neg.s32 	%r2125, %r108;
$L__BB22_50:
	.pragma "nounroll";
	mov.b32 	%r412, 0;
	st.shared.u32 	[%r2126], %r412;
	add.s32 	%r2126, %r2126, 128;
	add.s32 	%r2125, %r2125, 1;
	setp.ne.s32 	%p45, %r2125, 0;
	@%p45 bra 	$L__BB22_50;
$L__BB22_51:
	ld.param.u32 	%r2047, [_ZN3cub18CUB_300001_SM_10006detail10radix_sort29DeviceRadixSortOnesweepKernelINS1_5radix10policy_hubIffyE10Policy1000ELNS0_9SortOrderE0EffyiiNS1_21identity_decomposer_tEEEvPT5_SB_PT3_PKSC_PT1_PKSG_PT2_PKSK_T4_iiT6__param_9];
	bar.warp.sync 	-1;
	setp.eq.s32 	%p46, %r2148, 2147483647;
	selp.b32 	%r414, -2147483648, %r2148, %p46;
	shr.u32 	%r415, %r414, %r2047;
	and.b32  	%r117, %r415, %r92;
	shl.b32 	%r416, %r117, 2;
	add.s32 	%r417, %r93, %r416;
	atom.shared.add.u32 	%r418, [%r417], 1;
	setp.eq.s32 	%p47, %r2147, 2147483647;
	selp.b32 	%r419, -2147483648, %r2147, %p47;
	shr.u32 	%r420, %r419, %r2047;
	and.b32  	%r421, %r420, %r92;
	shl.b32 	%r422, %r421, 2;
	add.s32 	%r423, %r93, %r422;
	atom.shared.add.u32 	%r424, [%r423], 1;
	setp.eq.s32 	%p48, %r2146, 2147483647;
	selp.b32 	%r425, -2147483648, %r2146, %p48;
	shr.u32 	%r426, %r425, %r2047;
	and.b32  	%r427, %r426, %r92;
	shl.b32 	%r428, %r427, 2;
	add.s32 	%r429, %r93, %r428;
	atom.shared.add.u32 	%r430, [%r429], 1;
	setp.eq.s32 	%p49, %r2145, 2147483647;
	selp.b32 	%r431, -2147483648, %r2145, %p49;
	shr.u32 	%r432, %r431, %r2047;
	and.b32  	%r433, %r432, %r92;
	shl.b32 	%r434, %r433, 2;
	add.s32 	%r435, %r93, %r434;
	atom.shared.add.u32 	%r436, [%r435], 1;
	setp.eq.s32 	%p50, %r2144, 2147483647;
	selp.b32 	%r437, -2147483648, %r2144, %p50;
	shr.u32 	%r438, %r437, %r2047;
	and.b32  	%r439, %r438, %r92;
	shl.b32 	%r440, %r439, 2;
	add.s32 	%r441, %r93, %r440;
	atom.shared.add.u32 	%r442, [%r441], 1;
	setp.eq.s32 	%p51, %r2143, 2147483647;
	selp.b32 	%r443, -2147483648, %r2143, %p51;
	shr.u32 	%r444, %r443, %r2047;
	and.b32  	%r445, %r444, %r92;
	shl.b32 	%r446, %r445, 2;
	add.s32 	%r447, %r93, %r446;
	atom.shared.add.u32 	%r448, [%r447], 1;
	setp.eq.s32 	%p52, %r2142, 2147483647;
	selp.b32 	%r449, -2147483648, %r2142, %p52;
	shr.u32 	%r450, %r449, %r2047;
	and.b32  	%r451, %r450, %r92;
	shl.b32 	%r452, %r451, 2;
	add.s32 	%r453, %r93, %r452;
	atom.shared.add.u32 	%r454, [%r453], 1;
	setp.eq.s32 	%p53, %r2141, 2147483647;
	selp.b32 	%r455, -2147483648, %r2141, %p53;
	shr.u32 	%r456, %r455, %r2047;
	and.b32  	%r457, %r456, %r92;
	shl.b32 	%r458, %r457, 2;
	add.s32 	%r459, %r93, %r458;
	atom.shared.add.u32 	%r460, [%r459], 1;
	setp.eq.s32 	%p54, %r2140, 2147483647;
	selp.b32 	%r461, -2147483648, %r2140, %p54;
	shr.u32 	%r462, %r461, %r2047;
	and.b32  	%r463, %r462, %r92;
	shl.b32 	%r464, %r463, 2;
	add.s32 	%r465, %r93, %r464;
	atom.shared.add.u32 	%r466, [%r465], 1;
	setp.eq.s32 	%p55, %r2139, 2147483647;
	selp.b32 	%r467, -2147483648, %r2139, %p55;
	shr.u32 	%r468, %r467, %r2047;
	and.b32  	%r469, %r468, %r92;
	shl.b32 	%r470, %r469, 2;
	add.s32 	%r471, %r93, %r470;
	atom.shared.add.u32 	%r472, [%r471], 1;
	setp.eq.s32 	%p56, %r2138, 2147483647;
	selp.b32 	%r473, -2147483648, %r2138, %p56;
	shr.u32 	%r474, %r473, %r2047;
	and.b32  	%r475, %r474, %r92;
	shl.b32 	%r476, %r475, 2;
	add.s32 	%r477, %r93, %r476;
	atom.shared.add.u32 	%r478, [%r477], 1;
	setp.eq.s32 	%p57, %r2137, 2147483647;
	selp.b32 	%r479, -2147483648, %r2137, %p57;
	shr.u32 	%r480, %r479, %r2047;
	and.b32  	%r481, %r480, %r92;
	shl.b32 	%r482, %r481, 2;
	add.s32 	%r483, %r93, %r482;
	atom.shared.add.u32 	%r484, [%r483], 1;
	setp.eq.s32 	%p58, %r2136, 2147483647;
	selp.b32 	%r485, -2147483648, %r2136, %p58;
	shr.u32 	%r486, %r485, %r2047;
	and.b32  	%r487, %r486, %r92;
	shl.b32 	%r488, %r487, 2;
	add.s32 	%r489, %r93, %r488;
	atom.shared.add.u32 	%r490, [%r489], 1;
	setp.eq.s32 	%p59, %r2135, 2147483647;
	selp.b32 	%r491, -2147483648, %r2135, %p59;
	shr.u32 	%r492, %r491, %r2047;
	and.b32  	%r493, %r492, %r92;
	shl.b32 	%r494, %r493, 2;
	add.s32 	%r495, %r93, %r494;
	atom.shared.add.u32 	%r496, [%r495], 1;
	setp.eq.s32 	%p60, %r2134, 2147483647;
	selp.b32 	%r497, -2147483648, %r2134, %p60;
	shr.u32 	%r498, %r497, %r2047;
	and.b32  	%r499, %r498, %r92;
	shl.b32 	%r500, %r499, 2;
	add.s32 	%r501, %r93, %r500;
	atom.shared.add.u32 	%r502, [%r501], 1;
	setp.eq.s32 	%p61, %r2133, 2147483647;
	selp.b32 	%r503, -2147483648, %r2133, %p61;
	shr.u32 	%r504, %r503, %r2047;
	and.b32  	%r505, %r504, %r92;
	shl.b32 	%r506, %r505, 2;
	add.s32 	%r507, %r93, %r506;
	atom.shared.add.u32 	%r508, [%r507], 1;
	setp.eq.s32 	%p62, %r2132, 2147483647;
	selp.b32 	%r509, -2147483648, %r2132, %p62;
	shr.u32 	%r510, %r509, %r2047;
	and.b32  	%r511, %r510, %r92;
	shl.b32 	%r512, %r511, 2;
	add.s32 	%r513, %r93, %r512;
	atom.shared.add.u32 	%r514, [%r513], 1;
	bar.sync 	0;
	setp.gt.u32 	%p63, %r1, 255;
	shl.b32 	%r515, %r1, 2;
	add.s32 	%r118, %r390, %r515;
	mov.b32 	%r2127, 0;
	@%p63 bra 	$L__BB22_53;
	ld.shared.u32 	%r517, [%r118];
	mov.b32 	%r518, 0;
	st.shared.u32 	[%r118], %r518;
	ld.shared.u32 	%r519, [%r118+1024];
	st.shared.u32 	[%r118+1024], %r517;
	add.s32 	%r520, %r519, %r517;
	ld.shared.u32 	%r521, [%r118+2048];
	st.shared.u32 	[%r118+2048], %r520;
	add.s32 	%r522, %r521, %r520;
	ld.shared.u32 	%r523, [%r118+3072];
	st.shared.u32 	[%r118+3072], %r522;
	add.s32 	%r524, %r523, %r522;
	ld.shared.u32 	%r525, [%r118+4096];
	st.shared.u32 	[%r118+4096], %r524;
	add.s32 	%r526, %r525, %r524;
	ld.shared.u32 	%r527, [%r118+5120];
	st.shared.u32 	[%r118+5120], %r526;
	add.s32 	%r528, %r527, %r526;
	ld.shared.u32 	%r529, [%r118+6144];
	st.shared.u32 	[%r118+6144], %r528;
	add.s32 	%r530, %r529, %r528;
	ld.shared.u32 	%r531, [%r118+7168];
	st.shared.u32 	[%r118+7168], %r530;
	add.s32 	%r532, %r531, %r530;
	ld.shared.u32 	%r533, [%r118+8192];
	st.shared.u32 	[%r118+8192], %r532;
	add.s32 	%r534, %r533, %r532;
	ld.shared.u32 	%r535, [%r118+9216];
	st.shared.u32 	[%r118+9216], %r534;
	add.s32 	%r536, %r535, %r534;
	ld.shared.u32 	%r537, [%r118+10240];
	st.shared.u32 	[%r118+10240], %r536;
	add.s32 	%r538, %r537, %r536;
	ld.shared.u32 	%r539, [%r118+11264];
	st.shared.u32 	[%r118+11264], %r538;
	add.s32 	%r2127, %r539, %r538;
$L__BB22_53:
	setp.gt.u32 	%p64, %r1, 255;
	shl.b32 	%r540, %r4, 8;
	add.s32 	%r541, %r540, %r1;
	mul.wide.s32 	%rd59, %r541, 4;
	add.s64 	%rd6, %rd2, %rd59;
	@%p64 bra 	$L__BB22_55;
	or.b32  	%r542, %r2127, 1073741824;
	st.volatile.global.u32 	[%rd6], %r542;
$L__BB22_55:
	ld.param.u64 	%rd442, [_ZN3cub18CUB_300001_SM_10006detail10radix_sort29DeviceRadixSortOnesweepKernelINS1_5radix10policy_hubIffyE10Policy1000ELNS0_9SortOrderE0EffyiiNS1_21identity_decomposer_tEEEvPT5_SB_PT3_PKSC_PT1_PKSG_PT2_PKSK_T4_iiT6__param_7];
	setp.lt.u32 	%p65, %r1, 256;
	setp.eq.s32 	%p66, %r2127, 6528;
	and.pred  	%p67, %p65, %p66;
	selp.u32 	%r543, 1, 0, %p67;
	{ 
	.reg .pred 	%p1; 
	.reg .pred 	%p2; 
	setp.ne.u32 	%p1, %r543, 0; 
	bar.red.or.pred 	%p2, 0, %p1; 
	selp.u32 	%r544, 1, 0, %p2; 
	}
	setp.eq.s32 	%p68, %r544, 0;
	and.b32  	%r545, %r1, 992;
	and.b32  	%r546, %r1, 31;
	mul.lo.s32 	%r547, %r545, 17;
	or.b32  	%r548, %r547, %r546;
	cvt.u64.u32 	%rd7, %r548;
	add.s64 	%rd61, %rd7, %rd4;
	cvta.to.global.u64 	%rd62, %rd442;
	shl.b64 	%rd63, %rd61, 2;
	add.s64 	%rd8, %rd62, %rd63;
	cvt.u64.u32 	%rd9, %r1;
	@%p68 bra 	$L__BB22_175;
	setp.gt.u32 	%p69, %r1, 255;
	shl.b32 	%r550, %r1, 3;
	add.s32 	%r552, %r390, %r550;
	add.s32 	%r121, %r552, 26112;
	@%p69 bra 	$L__BB22_64;
	ld.param.u64 	%rd436, [_ZN3cub18CUB_300001_SM_10006detail10radix_sort29DeviceRadixSortOnesweepKernelINS1_5radix10policy_hubIffyE10Policy1000ELNS0_9SortOrderE0EffyiiNS1_21identity_decomposer_tEEEvPT5_SB_PT3_PKSC_PT1_PKSG_PT2_PKSK_T4_iiT6__param_3];
	cvta.to.global.u64 	%rd64, %rd436;
	shl.b64 	%rd65, %rd9, 3;
	add.s64 	%rd66, %rd64, %rd65;
	ld.global.u64 	%rd67, [%rd66];
	setp.gt.u32 	%p70, %r1, %r117;
	selp.b64 	%rd68, 6528, 0, %p70;
	sub.s64 	%rd455, %rd67, %rd68;
	st.shared.u64 	[%r121], %rd455;
	setp.lt.s32 	%p71, %r4, 1;
	mov.u32 	%r2131, %r2127;
	@%p71 bra 	$L__BB22_63;
	mov.b32 	%r2129, -1;
	mov.u32 	%r2128, %r4;
	mov.u32 	%r2131, %r2127;
$L__BB22_59:
	add.s32 	%r125, %r2128, -1;
	shl.b32 	%r554, %r125, 8;
	add.s32 	%r555, %r554, %r1;
	mul.wide.s32 	%rd69, %r555, 4;
	add.s64 	%rd11, %rd2, %rd69;
$L__BB22_60:
	membar.cta;
	ld.volatile.global.u32 	%r126, [%rd11];
	setp.eq.s32 	%p72, %r126, 0;
	@%p72 bra 	$L__BB22_60;
	and.b32  	%r556, %r126, 1073741823;
	add.s32 	%r2131, %r556, %r2131;
	setp.gt.s32 	%p73, %r126, -1;
	vote.sync.ballot.b32 	%r2129, %p73, %r2129;
	setp.gt.u32 	%p75, %r2128, 1;
	and.pred  	%p76, %p73, %p75;
	mov.u32 	%r2128, %r125;
	@%p76 bra 	$L__BB22_59;
	ld.shared.u64 	%rd455, [%r121];
$L__BB22_63:
	or.b32  	%r557, %r2131, -2147483648;
	st.volatile.global.u32 	[%rd6], %r557;
	sub.s32 	%r560, %r2131, %r2127;
	cvt.s64.s32 	%rd72, %r560;
	add.s64 	%rd73, %rd455, %rd72;
	st.shared.u64 	[%r121], %rd73;
$L__BB22_64:
	ld.param.u32 	%r2033, [_ZN3cub18CUB_300001_SM_10006detail10radix_sort29DeviceRadixSortOnesweepKernelINS1_5radix10policy_hubIffyE10Policy1000ELNS0_9SortOrderE0EffyiiNS1_21identity_decomposer_tEEEvPT5_SB_PT3_PKSC_PT1_PKSG_PT2_PKSK_T4_iiT6__param_8];
	ld.param.u64 	%rd432, [_ZN3cub18CUB_300001_SM_10006detail10radix_sort29DeviceRadixSortOnesweepKernelINS1_5radix10policy_hubIffyE10Policy1000ELNS0_9SortOrderE0EffyiiNS1_21identity_decomposer_tEEEvPT5_SB_PT3_PKSC_PT1_PKSG_PT2_PKSK_T4_iiT6__param_2];
	setp.gt.u32 	%p77, %r1, 255;
	setp.lt.s32 	%p78, %r5, %r2033;
	setp.eq.s64 	%p79, %rd432, 0;
	or.pred  	%p80, %p79, %p78;
	or.pred  	%p81, %p77, %p80;
	@%p81 bra 	$L__BB22_66;
	ld.param.u64 	%rd433, [_ZN3cub18CUB_300001_SM_10006detail10radix_sort29DeviceRadixSortOnesweepKernelINS1_5radix10policy_hubIffyE10Policy1000ELNS0_9SortOrderE0EffyiiNS1_21identity_decomposer_tEEEvPT5_SB_PT3_PKSC_PT1_PKSG_PT2_PKSK_T4_iiT6__param_2];
	ld.shared.u64 	%rd74, [%r121];
	setp.gt.u32 	%p82, %r1, %r117;
	selp.b64 	%rd75, 6528, 0, %p82;
	cvt.s64.s32 	%rd76, %r2127;
	add.s64 	%rd77, %rd75, %rd76;
	add.s64 	%rd78, %rd77, %rd74;
	cvta.to.global.u64 	%rd79, %rd433;
	shl.b64 	%rd80, %rd9, 3;
	add.s64 	%rd81, %rd79, %rd80;
	st.global.u64 	[%rd81], %rd78;
$L__BB22_66:
	ld.param.u32 	%r2034, [_ZN3cub18CUB_300001_SM_10006detail10radix_sort29DeviceRadixSortOnesweepKernelINS1_5radix10policy_hubIffyE10Policy1000ELNS0_9SortOrderE0EffyiiNS1_21identity_decomposer_tEEEvPT5_SB_PT3_PKSC_PT1_PKSG_PT2_PKSK_T4_iiT6__param_8];
	setp.gt.s32 	%p83, %r5, %r2034;
	bar.sync 	0;
	shl.b32 	%r561, %r117, 3;
	add.s32 	%r563, %r390, %r561;
	ld.shared.u64 	%rd14, [%r563+26112];
	setp.gt.s32 	%p84, %r2148, -1;
	selp.b32 	%r564, -1, -2147483648, %p84;
	xor.b32  	%r2148, %r564, %r2148;
	setp.gt.s32 	%p85, %r2147, -1;
	selp.b32 	%r565, -1, -2147483648, %p85;
	xor.b32  	%r2147, %r565, %r2147;
	setp.gt.s32 	%p86, %r2146, -1;
	selp.b32 	%r566, -1, -2147483648, %p86;
	xor.b32  	%r2146, %r566, %r2146;
	setp.gt.s32 	%p87, %r2145, -1;
	selp.b32 	%r567, -1, -2147483648, %p87;
	xor.b32  	%r2145, %r567, %r2145;
	setp.gt.s32 	%p88, %r2144, -1;
	selp.b32 	%r568, -1, -2147483648, %p88;
	xor.b32  	%r2144, %r568, %r2144;
	setp.gt.s32 	%p89, %r2143, -1;
	selp.b32 	%r569, -1, -2147483648, %p89;
	xor.b32  	%r2143, %r569, %r2143;
	setp.gt.s32 	%p90, %r2142, -1;
	selp.b32 	%r570, -1, -2147483648, %p90;
	xor.b32  	%r2142, %r570, %r2142;
	setp.gt.s32 	%p91, %r2141, -1;
	selp.b32 	%r571, -1, -2147483648, %p91;
	xor.b32  	%r2141, %r571, %r2141;
	setp.gt.s32 	%p92, %r2140, -1;
	selp.b32 	%r572, -1, -2147483648, %p92;
	xor.b32  	%r2140, %r572, %r2140;
	setp.gt.s32 	%p93, %r2139, -1;
	selp.b32 	%r573, -1, -2147483648, %p93;
	xor.b32  	%r2139, %r573, %r2139;
	setp.gt.s32 	%p94, %r2138, -1;
	selp.b32 	%r574, -1, -2147483648, %p94;
	xor.b32  	%r2138, %r574, %r2138;
	setp.gt.s32 	%p95, %r2137, -1;
	selp.b32 	%r575, -1, -2147483648, %p95;
	xor.b32  	%r2137, %r575, %r2137;
	setp.gt.s32 	%p96, %r2136, -1;
	selp.b32 	%r576, -1, -2147483648, %p96;
	xor.b32  	%r2136, %r576, %r2136;
	setp.gt.s32 	%p97, %r2135, -1;
	selp.b32 	%r577, -1, -2147483648, %p97;
	xor.b32  	%r2135, %r577, %r2135;
	setp.gt.s32 	%p98, %r2134, -1;
	selp.b32 	%r578, -1, -2147483648, %p98;
	xor.b32  	%r2134, %r578, %r2134;
	setp.gt.s32 	%p99, %r2133, -1;
	selp.b32 	%r579, -1, -2147483648, %p99;
	xor.b32  	%r2133, %r579, %r2133;
	setp.gt.s32 	%p100, %r2132, -1;
	selp.b32 	%r580, -1, -2147483648, %p100;
	xor.b32  	%r2132, %r580, %r2132;
	@%p83 bra 	$L__BB22_68;
	add.s64 	%rd82, %rd14, %rd7;
	shl.b64 	%rd83, %rd82, 2;
	add.s64 	%rd84, %rd1, %rd83;
	st.global.u32 	[%rd84], %r2148;
	st.global.u32 	[%rd84+128], %r2147;
	st.global.u32 	[%rd84+256], %r2146;
	st.global.u32 	[%rd84+384], %r2145;
	st.global.u32 	[%rd84+512], %r2144;
	st.global.u32 	[%rd84+640], %r2143;
	st.global.u32 	[%rd84+768], %r2142;
	st.global.u32 	[%rd84+896], %r2141;
	st.global.u32 	[%rd84+1024], %r2140;
	st.global.u32 	[%rd84+1152], %r2139;
	st.global.u32 	[%rd84+1280], %r2138;
	st.global.u32 	[%rd84+1408], %r2137;
	st.global.u32 	[%rd84+1536], %r2136;
	st.global.u32 	[%rd84+1664], %r2135;
	st.global.u32 	[%rd84+1792], %r2134;
	st.global.u32 	[%rd84+1920], %r2133;
	st.global.u32 	[%rd84+2048], %r2132;
	bra.uni 	$L__BB22_102;
$L__BB22_68:
	ld.param.u32 	%r2035, [_ZN3cub18CUB_300001_SM_10006detail10radix_sort29DeviceRadixSortOnesweepKernelINS1_5radix10policy_hubIffyE10Policy1000ELNS0_9SortOrderE0EffyiiNS1_21identity_decomposer_tEEEvPT5_SB_PT3_PKSC_PT1_PKSG_PT2_PKSK_T4_iiT6__param_8];
	cvt.u32.u64 	%r581, %rd7;
	mad.lo.s32 	%r147, %r4, -6528, %r2035;
	setp.ge.s32 	%p101, %r581, %r147;
	add.s64 	%rd85, %rd14, %rd7;
	shl.b64 	%rd86, %rd85, 2;
	add.s64 	%rd15, %rd1, %rd86;
	@%p101 bra 	$L__BB22_70;
	st.global.u32 	[%rd15], %r2148;
$L__BB22_70:
	add.s32 	%r583, %r581, 32;
	setp.ge.s32 	%p102, %r583, %r147;
	@%p102 bra 	$L__BB22_72;
	st.global.u32 	[%rd15+128], %r2147;
$L__BB22_72:
	add.s32 	%r585, %r581, 64;
	setp.ge.s32 	%p103, %r585, %r147;
	@%p103 bra 	$L__BB22_74;
	st.global.u32 	[%rd15+256], %r2146;
$L__BB22_74:
	add.s32 	%r587, %r581, 96;
	setp.ge.s32 	%p104, %r587, %r147;
	@%p104 bra 	$L__BB22_76;
	st.global.u32 	[%rd15+384], %r2145;
$L__BB22_76:
	add.s32 	%r589, %r581, 128;
	setp.ge.s32 	%p105, %r589, %r147;
	@%p105 bra 	$L__BB22_78;
	st.global.u32 	[%rd15+512], %r2144;
$L__BB22_78:
	add.s32 	%r591, %r581, 160;
	setp.ge.s32 	%p106, %r591, %r147;
	@%p106 bra 	$L__BB22_80;
	st.global.u32 	[%rd15+640], %r2143;
$L__BB22_80:
	add.s32 	%r593, %r581, 192;
	setp.ge.s32 	%p107, %r593, %r147;
	@%p107 bra 	$L__BB22_82;
	st.global.u32 	[%rd15+768], %r2142;
$L__BB22_82:
	add.s32 	%r595, %r581, 224;
	setp.ge.s32 	%p108, %r595, %r147;
	@%p108 bra 	$L__BB22_84;
	st.global.u32 	[%rd15+896], %r2141;
$L__BB22_84:
	add.s32 	%r597, %r581, 256;
	setp.ge.s32 	%p109, %r597, %r147;
	@%p109 bra 	$L__BB22_86;
	st.global.u32 	[%rd15+1024], %r2140;
$L__BB22_86:
	add.s32 	%r599, %r581, 288;
	setp.ge.s32 	%p110, %r599, %r147;
	@%p110 bra 	$L__BB22_88;
	st.global.u32 	[%rd15+1152], %r2139;
$L__BB22_88:
	add.s32 	%r601, %r581, 320;
	setp.ge.s32 	%p111, %r601, %r147;
	@%p111 bra 	$L__BB22_90;
	st.global.u32 	[%rd15+1280], %r2138;
$L__BB22_90:
	add.s32 	%r603, %r581, 352;
	setp.ge.s32 	%p112, %r603, %r147;
	@%p112 bra 	$L__BB22_92;
	st.global.u32 	[%rd15+1408], %r2137;
$L__BB22_92:
	add.s32 	%r605, %r581, 384;
	setp.ge.s32 	%p113, %r605, %r147;
	@%p113 bra 	$L__BB22_94;
	st.global.u32 	[%rd15+1536], %r2136;
$L__BB22_94:
	add.s32 	%r607, %r581, 416;
	setp.ge.s32 	%p114, %r607, %r147;
	@%p114 bra 	$L__BB22_96;
	st.global.u32 	[%rd15+1664], %r2135;
$L__BB22_96:
	add.s32 	%r609, %r581, 448;
	setp.ge.s32 	%p115, %r609, %r147;
	@%p115 bra 	$L__BB22_98;
	st.global.u32 	[%rd15+1792], %r2134;
$L__BB22_98:
	add.s32 	%r611, %r581, 480;
	setp.ge.s32 	%p116, %r611, %r147;
	@%p116 bra 	$L__BB22_100;
	st.global.u32 	[%rd15+1920], %r2133;
$L__BB22_100:
	add.s32 	%r613, %r581, 512;
	setp.ge.s32 	%p117, %r613, %r147;
	@%p117 bra 	$L__BB22_102;
	st.global.u32 	[%rd15+2048], %r2132;
$L__BB22_102:
	ld.param.u32 	%r2036, [_ZN3cub18CUB_300001_SM_10006detail10radix_sort29DeviceRadixSortOnesweepKernelINS1_5radix10policy_hubIffyE10Policy1000ELNS0_9SortOrderE0EffyiiNS1_21identity_decomposer_tEEEvPT5_SB_PT3_PKSC_PT1_PKSG_PT2_PKSK_T4_iiT6__param_8];
	setp.gt.s32 	%p118, %r5, %r2036;
	@%p118 bra 	$L__BB22_104;
	ld.global.f32 	%f235, [%rd8];
	ld.global.f32 	%f234, [%rd8+128];
	ld.global.f32 	%f233, [%rd8+256];
	ld.global.f32 	%f232, [%rd8+384];
	ld.global.f32 	%f231, [%rd8+512];
	ld.global.f32 	%f230, [%rd8+640];
	ld.global.f32 	%f229, [%rd8+768];
	ld.global.f32 	%f228, [%rd8+896];
	ld.global.f32 	%f227, [%rd8+1024];
	ld.global.f32 	%f226, [%rd8+1152];
	ld.global.f32 	%f225, [%rd8+1280];
	ld.global.f32 	%f224, [%rd8+1408];
	ld.global.f32 	%f223, [%rd8+1536];
	ld.global.f32 	%f222, [%rd8+1664];
	ld.global.f32 	%f221, [%rd8+1792];
	ld.global.f32 	%f220, [%rd8+1920];
	ld.global.f32 	%f219, [%rd8+2048];
	bra.uni 	$L__BB22_138;
$L__BB22_104:
	ld.param.u32 	%r2037, [_ZN3cub18CUB_300001_SM_10006detail10radix_sort29DeviceRadixSortOnesweepKernelINS1_5radix10policy_hubIffyE10Policy1000ELNS0_9SortOrderE0EffyiiNS1_21identity_decomposer_tEEEvPT5_SB_PT3_PKSC_PT1_PKSG_PT2_PKSK_T4_iiT6__param_8];
	cvt.u32.u64 	%r614, %rd7;
	sub.s32 	%r148, %r2037, %r328;
	setp.ge.s32 	%p119, %r614, %r148;
	@%p119 bra 	$L__BB22_106;
	ld.global.f32 	%f235, [%rd8];
$L__BB22_106:
	add.s32 	%r617, %r614, 32;
	setp.ge.s32 	%p120, %r617, %r148;
	@%p120 bra 	$L__BB22_108;
	ld.global.f32 	%f234, [%rd8+128];
$L__BB22_108:
	add.s32 	%r619, %r614, 64;
	setp.ge.s32 	%p121, %r619, %r148;
	@%p121 bra 	$L__BB22_110;
	ld.global.f32 	%f233, [%rd8+256];
$L__BB22_110:
	add.s32 	%r621, %r614, 96;
	setp.ge.s32 	%p122, %r621, %r148;
	@%p122 bra 	$L__BB22_112;
	ld.global.f32 	%f232, [%rd8+384];
$L__BB22_112:
	add.s32 	%r623, %r614, 128;
	setp.ge.s32 	%p123, %r623, %r148;
	@%p123 bra 	$L__BB22_114;
	ld.global.f32 	%f231, [%rd8+512];
$L__BB22_114:
	add.s32 	%r625, %r614, 160;
	setp.ge.s32 	%p124, %r625, %r148;
	@%p124 bra 	$L__BB22_116;
	ld.global.f32 	%f230, [%rd8+640];
$L__BB22_116:
	add.s32 	%r627, %r614, 192;
	setp.ge.s32 	%p125, %r627, %r148;
	@%p125 bra 	$L__BB22_118;
	ld.global.f32 	%f229, [%rd8+768];
$L__BB22_118:
	add.s32 	%r629, %r614, 224;
	setp.ge.s32 	%p126, %r629, %r148;
	@%p126 bra 	$L__BB22_120;
	ld.global.f32 	%f228, [%rd8+896];
$L__BB22_120:
	add.s32 	%r631, %r614, 256;
	setp.ge.s32 	%p127, %r631, %r148;
	@%p127 bra 	$L__BB22_122;
	ld.global.f32 	%f227, [%rd8+1024];
$L__BB22_122:
	add.s32 	%r633, %r614, 288;
	setp.ge.s32 	%p128, %r633, %r148;
	@%p128 bra 	$L__BB22_124;
	ld.global.f32 	%f226, [%rd8+1152];
$L__BB22_124:
	add.s32 	%r635, %r614, 320;
	setp.ge.s32 	%p129, %r635, %r148;
	@%p129 bra 	$L__BB22_126;
	ld.global.f32 	%f225, [%rd8+1280];
$L__BB22_126:
	add.s32 	%r637, %r614, 352;
	setp.ge.s32 	%p130, %r637, %r148;
	@%p130 bra 	$L__BB22_128;
	ld.global.f32 	%f224, [%rd8+1408];
$L__BB22_128:
	add.s32 	%r639, %r614, 384;
	setp.ge.s32 	%p131, %r639, %r148;
	@%p131 bra 	$L__BB22_130;
	ld.global.f32 	%f223, [%rd8+1536];
$L__BB22_130:
	add.s32 	%r641, %r614, 416;
	setp.ge.s32 	%p132, %r641, %r148;
	@%p132 bra 	$L__BB22_132;
	ld.global.f32 	%f222, [%rd8+1664];
$L__BB22_132:
	add.s32 	%r643, %r614, 448;
	setp.ge.s32 	%p133, %r643, %r148;
	@%p133 bra 	$L__BB22_134;
	ld.global.f32 	%f221, [%rd8+1792];
$L__BB22_134:
	add.s32 	%r645, %r614, 480;
	setp.ge.s32 	%p134, %r645, %r148;
	@%p134 bra 	$L__BB22_136;
	ld.global.f32 	%f220, [%rd8+1920];
$L__BB22_136:
	add.s32 	%r647, %r614, 512;
	setp.ge.s32 	%p135, %r647, %r148;
	@%p135 bra 	$L__BB22_138;
	ld.global.f32 	%f219, [%rd8+2048];
$L__BB22_138:
	ld.param.u32 	%r2038, [_ZN3cub18CUB_300001_SM_10006detail10radix_sort29DeviceRadixSortOnesweepKernelINS1_5radix10policy_hubIffyE10Policy1000ELNS0_9SortOrderE0EffyiiNS1_21identity_decomposer_tEEEvPT5_SB_PT3_PKSC_PT1_PKSG_PT2_PKSK_T4_iiT6__param_8];
	mad.lo.s32 	%r648, %r4, 6528, 6528;
	setp.gt.s32 	%p136, %r648, %r2038;
	@%p136 bra 	$L__BB22_140;
	ld.param.u64 	%rd439, [_ZN3cub18CUB_300001_SM_10006detail10radix_sort29DeviceRadixSortOnesweepKernelINS1_5radix10policy_hubIffyE10Policy1000ELNS0_9SortOrderE0EffyiiNS1_21identity_decomposer_tEEEvPT5_SB_PT3_PKSC_PT1_PKSG_PT2_PKSK_T4_iiT6__param_6];
	add.s64 	%rd87, %rd14, %rd7;
	cvta.to.global.u64 	%rd88, %rd439;
	shl.b64 	%rd89, %rd87, 2;
	add.s64 	%rd90, %rd88, %rd89;
	st.global.f32 	[%rd90], %f235;
	st.global.f32 	[%rd90+128], %f234;
	st.global.f32 	[%rd90+256], %f233;
	st.global.f32 	[%rd90+384], %f232;
	st.global.f32 	[%rd90+512], %f231;
	st.global.f32 	[%rd90+640], %f230;
	st.global.f32 	[%rd90+768], %f229;
	st.global.f32 	[%rd90+896], %f228;
	st.global.f32 	[%rd90+1024], %f227;
	st.global.f32 	[%rd90+1152], %f226;
	st.global.f32 	[%rd90+1280], %f225;
	st.global.f32 	[%rd90+1408], %f224;
	st.global.f32 	[%rd90+1536], %f223;
	st.global.f32 	[%rd90+1664], %f222;
	st.global.f32 	[%rd90+1792], %f221;
	st.global.f32 	[%rd90+1920], %f220;
	st.global.f32 	[%rd90+2048], %f219;
	bra.uni 	$L__BB22_174;
$L__BB22_140:
	ld.param.u32 	%r2039, [_ZN3cub18CUB_300001_SM_10006detail10radix_sort29DeviceRadixSortOnesweepKernelINS1_5radix10policy_hubIffyE10Policy1000ELNS0_9SortOrderE0EffyiiNS1_21identity_decomposer_tEEEvPT5_SB_PT3_PKSC_PT1_PKSG_PT2_PKSK_T4_iiT6__param_8];
	ld.param.u64 	%rd440, [_ZN3cub18CUB_300001_SM_10006detail10radix_sort29DeviceRadixSortOnesweepKernelINS1_5radix10policy_hubIffyE10Policy1000ELNS0_9SortOrderE0EffyiiNS1_21identity_decomposer_tEEEvPT5_SB_PT3_PKSC_PT1_PKSG_PT2_PKSK_T4_iiT6__param_6];
	cvt.u32.u64 	%r649, %rd7;
	mad.lo.s32 	%r149, %r4, -6528, %r2039;
	setp.ge.s32 	%p137, %r649, %r149;
	add.s64 	%rd91, %rd14, %rd7;
	cvta.to.global.u64 	%rd92, %rd440;
	shl.b64 	%rd93, %rd91, 2;
	add.s64 	%rd16, %rd92, %rd93;
	@%p137 bra 	$L__BB22_142;
	st.global.f32 	[%rd16], %f235;
$L__BB22_142:
	add.s32 	%r651, %r649, 32;
	setp.ge.s32 	%p138, %r651, %r149;
	@%p138 bra 	$L__BB22_144;
	st.global.f32 	[%rd16+128], %f234;
$L__BB22_144:
	add.s32 	%r653, %r649, 64;
	setp.ge.s32 	%p139, %r653, %r149;
	@%p139 bra 	$L__BB22_146;
	st.global.f32 	[%rd16+256], %f233;
$L__BB22_146:
	add.s32 	%r655, %r649, 96;
	setp.ge.s32 	%p140, %r655, %r149;
	@%p140 bra 	$L__BB22_148;
	st.global.f32 	[%rd16+384], %f232;
$L__BB22_148:
	add.s32 	%r657, %r649, 128;
	setp.ge.s32 	%p141, %r657, %r149;
	@%p141 bra 	$L__BB22_150;
	st.global.f32 	[%rd16+512], %f231;
$L__BB22_150:
	add.s32 	%r659, %r649, 160;
	setp.ge.s32 	%p142, %r659, %r149;
	@%p142 bra 	$L__BB22_152;
	st.global.f32 	[%rd16+640], %f230;
$L__BB22_152:
	add.s32 	%r661, %r649, 192;
	setp.ge.s32 	%p143, %r661, %r149;
	@%p143 bra 	$L__BB22_154;
	st.global.f32 	[%rd16+768], %f229;
$L__BB22_154:
	add.s32 	%r663, %r649, 224;
	setp.ge.s32 	%p144, %r663, %r149;
	@%p144 bra 	$L__BB22_156;
	st.global.f32 	[%rd16+896], %f228;
$L__BB22_156:
	add.s32 	%r665, %r649, 256;
	setp.ge.s32 	%p145, %r665, %r149;
	@%p145 bra 	$L__BB22_158;
	st.global.f32 	[%rd16+1024], %f227;
$L__BB22_158:
	add.s32 	%r667, %r649, 288;
	setp.ge.s32 	%p146, %r667, %r149;
	@%p146 bra 	$L__BB22_160;
	st.global.f32 	[%rd16+1152], %f226;
$L__BB22_160:
	add.s32 	%r669, %r649, 320;
	setp.ge.s32 	%p147, %r669, %r149;
	@%p147 bra 	$L__BB22_162;
	st.global.f32 	[%rd16+1280], %f225;
$L__BB22_162:
	add.s32 	%r671, %r649, 352;
	setp.ge.s32 	%p148, %r671, %r149;
	@%p148 bra 	$L__BB22_164;
	st.global.f32 	[%rd16+1408], %f224;
$L__BB22_164:
	add.s32 	%r673, %r649, 384;
	setp.ge.s32 	%p149, %r673, %r149;
	@%p149 bra 	$L__BB22_166;
	st.global.f32 	[%rd16+1536], %f223;
$L__BB22_166:
	add.s32 	%r675, %r649, 416;
	setp.ge.s32 	%p150, %r675, %r149;
	@%p150 bra 	$L__BB22_168;
	st.global.f32 	[%rd16+1664], %f222;
$L__BB22_168:
	add.s32 	%r677, %r649, 448;
	setp.ge.s32 	%p151, %r677, %r149;
	@%p151 bra 	$L__BB22_170;
	st.global.f32 	[%rd16+1792], %f221;
$L__BB22_170:
	add.s32 	%r679, %r649, 480;
	setp.ge.s32 	%p152, %r679, %r149;
	@%p152 bra 	$L__BB22_172;
	st.global.f32 	[%rd16+1920], %f220;
$L__BB22_172:
	add.s32 	%r681, %r649, 512;
	setp.ge.s32 	%p153, %r681, %r149;
	@%p153 bra 	$L__BB22_174;
	st.global.f32 	[%rd16+2048], %f219;
$L__BB22_174:
	// begin inline asm
	exit;
	// end inline asm
$L__BB22_175:
	mul.hi.u32 	%r682, %r1, 357913942;
	add.s32 	%r683, %r682, %r1;
	shl.b32 	%r684, %r683, 2;
	add.s32 	%r686, %r390, %r684;
	add.s32 	%r167, %r686, 13328;
	st.shared.u32 	[%r686+13328], %r2127;
	bar.sync 	0;
	setp.gt.u32 	%p154, %r1, 31;
	@%p154 bra 	$L__BB22_177;
	mad.lo.s32 	%r718, %r1, 52, %r390;
	ld.shared.u32 	%r719, [%r718+13328];
	ld.shared.u32 	%r720, [%r718+13332];
	ld.shared.u32 	%r721, [%r718+13336];
	ld.shared.u32 	%r722, [%r718+13340];
	ld.shared.u32 	%r723, [%r718+13344];
	ld.shared.u32 	%r724, [%r718+13348];
	ld.shared.u32 	%r725, [%r718+13352];
	ld.shared.u32 	%r726, [%r718+13356];
	ld.shared.u32 	%r727, [%r718+13360];
	ld.shared.u32 	%r728, [%r718+13364];
	ld.shared.u32 	%r729, [%r718+13368];
	ld.shared.u32 	%r730, [%r718+13372];
	add.s32 	%r731, %r720, %r719;
	add.s32 	%r732, %r731, %r721;
	add.s32 	%r733, %r732, %r722;
	add.s32 	%r734, %r733, %r723;
	add.s32 	%r735, %r734, %r724;
	add.s32 	%r736, %r735, %r725;
	add.s32 	%r737, %r736, %r726;
	add.s32 	%r738, %r737, %r727;
	add.s32 	%r739, %r738, %r728;
	add.s32 	%r740, %r739, %r729;
	add.s32 	%r691, %r740, %r730;
	mov.b32 	%r689, 1;
	mov.b32 	%r714, 0;
	mov.b32 	%r716, -1;
	// begin inline asm
	{  .reg .s32 r0;  .reg .pred p;  shfl.sync.up.b32 r0|p, %r691, %r689, %r714, %r716;  @p add.s32 r0, r0, %r691;  mov.s32 %r687, r0;}
	// end inline asm
	mov.b32 	%r695, 2;
	// begin inline asm
	{  .reg .s32 r0;  .reg .pred p;  shfl.sync.up.b32 r0|p, %r687, %r695, %r714, %r716;  @p add.s32 r0, r0, %r687;  mov.s32 %r693, r0;}
	// end inline asm
	mov.b32 	%r701, 4;
	// begin inline asm
	{  .reg .s32 r0;  .reg .pred p;  shfl.sync.up.b32 r0|p, %r693, %r701, %r714, %r716;  @p add.s32 r0, r0, %r693;  mov.s32 %r699, r0;}
	// end inline asm
	mov.b32 	%r707, 8;
	// begin inline asm
	{  .reg .s32 r0;  .reg .pred p;  shfl.sync.up.b32 r0|p, %r699, %r707, %r714, %r716;  @p add.s32 r0, r0, %r699;  mov.s32 %r705, r0;}
	// end inline asm
	mov.b32 	%r713, 16;
	// begin inline asm
	{  .reg .s32 r0;  .reg .pred p;  shfl.sync.up.b32 r0|p, %r705, %r713, %r714, %r716;  @p add.s32 r0, r0, %r705;  mov.s32 %r711, r0;}
	// end inline asm
	sub.s32 	%r741, %r711, %r691;
	add.s32 	%r742, %r719, %r741;
	add.s32 	%r743, %r720, %r742;
	add.s32 	%r744, %r721, %r743;
	add.s32 	%r745, %r722, %r744;
	add.s32 	%r746, %r723, %r745;
	add.s32 	%r747, %r724, %r746;
	add.s32 	%r748, %r725, %r747;
	add.s32 	%r749, %r726, %r748;
	add.s32 	%r750, %r727, %r749;
	add.s32 	%r751, %r728, %r750;
	add.s32 	%r752, %r729, %r751;
	st.shared.u32 	[%r718+13328], %r741;
	st.shared.u32 	[%r718+13332], %r742;
	st.shared.u32 	[%r718+13336], %r743;
	st.shared.u32 	[%r718+13340], %r744;
	st.shared.u32 	[%r718+13344], %r745;
	st.shared.u32 	[%r718+13348], %r746;
	st.shared.u32 	[%r718+13352], %r747;
	st.shared.u32 	[%r718+13356], %r748;
	st.shared.u32 	[%r718+13360], %r749;
	st.shared.u32 	[%r718+13364], %r750;
	st.shared.u32 	[%r718+13368], %r751;
	st.shared.u32 	[%r718+13372], %r752;
$L__BB22_177:
	setp.gt.u32 	%p155, %r1, 255;
	bar.sync 	0;
	ld.shared.u32 	%r168, [%r167];
	@%p155 bra 	$L__BB22_179;
	ld.shared.u32 	%r756, [%r118];
	add.s32 	%r757, %r756, %r168;
	st.shared.u32 	[%r118], %r757;
	ld.shared.u32 	%r758, [%r118+1024];
	add.s32 	%r759, %r758, %r168;
	st.shared.u32 	[%r118+1024], %r759;
	ld.shared.u32 	%r760, [%r118+2048];
	add.s32 	%r761, %r760, %r168;
	st.shared.u32 	[%r118+2048], %r761;
	ld.shared.u32 	%r762, [%r118+3072];
	add.s32 	%r763, %r762, %r168;
	st.shared.u32 	[%r118+3072], %r763;
	ld.shared.u32 	%r764, [%r118+4096];
	add.s32 	%r765, %r764, %r168;
	st.shared.u32 	[%r118+4096], %r765;
	ld.shared.u32 	%r766, [%r118+5120];
	add.s32 	%r767, %r766, %r168;
	st.shared.u32 	[%r118+5120], %r767;
	ld.shared.u32 	%r768, [%r118+6144];
	add.s32 	%r769, %r768, %r168;
	st.shared.u32 	[%r118+6144], %r769;
	ld.shared.u32 	%r770, [%r118+7168];
	add.s32 	%r771, %r770, %r168;
	st.shared.u32 	[%r118+7168], %r771;
	ld.shared.u32 	%r772, [%r118+8192];
	add.s32 	%r773, %r772, %r168;
	st.shared.u32 	[%r118+8192], %r773;
	ld.shared.u32 	%r774, [%r118+9216];
	add.s32 	%r775, %r774, %r168;
	st.shared.u32 	[%r118+9216], %r775;
	ld.shared.u32 	%r776, [%r118+10240];
	add.s32 	%r777, %r776, %r168;
	st.shared.u32 	[%r118+10240], %r777;
	ld.shared.u32 	%r778, [%r118+11264];
	add.s32 	%r779, %r778, %r168;
	st.shared.u32 	[%r118+11264], %r779;
$L__BB22_179:
	ld.param.u32 	%r2085, [_ZN3cub18CUB_300001_SM_10006detail10radix_sort29DeviceRadixSortOnesweepKernelINS1_5radix10policy_hubIffyE10Policy1000ELNS0_9SortOrderE0EffyiiNS1_21identity_decomposer_tEEEvPT5_SB_PT3_PKSC_PT1_PKSG_PT2_PKSK_T4_iiT6__param_10];
	ld.param.u32 	%r2048, [_ZN3cub18CUB_300001_SM_10006detail10radix_sort29DeviceRadixSortOnesweepKernelINS1_5radix10policy_hubIffyE10Policy1000ELNS0_9SortOrderE0EffyiiNS1_21identity_decomposer_tEEEvPT5_SB_PT3_PKSC_PT1_PKSG_PT2_PKSK_T4_iiT6__param_9];
	shl.b32 	%r806, %r1, 5;
	and.b32  	%r807, %r806, 31744;
	add.s32 	%r169, %r390, %r807;
	bar.sync 	0;
	// begin inline asm
	mov.u32 %r780, %lanemask_le;
	// end inline asm
	setp.eq.s32 	%p156, %r2148, 2147483647;
	selp.b32 	%r809, -2147483648, %r2148, %p156;
	shr.u32 	%r810, %r809, %r2048;
	mov.b32 	%r811, -1;
	shl.b32 	%r812, %r811, %r2085;
	not.b32 	%r171, %r812;
	and.b32  	%r803, %r810, %r171;
	mov.b32 	%r783, 1;
	// begin inline asm
	{
    .reg .pred p;
    and.b32 %r781, %r803, %r783;    setp.ne.u32 p, %r781, 0;
    vote.ballot.sync.b32 %r781, p, 0xffffffff;
    @!p not.b32 %r781, %r781;
}

	// end inline asm
	mov.b32 	%r786, 2;
	// begin inline asm
	{
    .reg .pred p;
    and.b32 %r784, %r803, %r786;    setp.ne.u32 p, %r784, 0;
    vote.ballot.sync.b32 %r784, p, 0xffffffff;
    @!p not.b32 %r784, %r784;
}

	// end inline asm
	and.b32  	%r813, %r784, %r781;
	mov.b32 	%r789, 4;
	// begin inline asm
	{
    .reg .pred p;
    and.b32 %r787, %r803, %r789;    setp.ne.u32 p, %r787, 0;
    vote.ballot.sync.b32 %r787, p, 0xffffffff;
    @!p not.b32 %r787, %r787;
}

	// end inline asm
	and.b32  	%r814, %r787, %r813;
	mov.b32 	%r792, 8;
	// begin inline asm
	{
    .reg .pred p;
    and.b32 %r790, %r803, %r792;    setp.ne.u32 p, %r790, 0;
    vote.ballot.sync.b32 %r790, p, 0xffffffff;
    @!p not.b32 %r790, %r790;
}

	// end inline asm
	and.b32  	%r815, %r790, %r814;
	mov.b32 	%r795, 16;
	// begin inline asm
	{
    .reg .pred p;
    and.b32 %r793, %r803, %r795;    setp.ne.u32 p, %r793, 0;
    vote.ballot.sync.b32 %r793, p, 0xffffffff;
    @!p not.b32 %r793, %r793;
}

	// end inline asm
	and.b32  	%r816, %r793, %r815;
	mov.b32 	%r798, 32;
	// begin inline asm
	{
    .reg .pred p;
    and.b32 %r796, %r803, %r798;    setp.ne.u32 p, %r796, 0;
    vote.ballot.sync.b32 %r796, p, 0xffffffff;
    @!p not.b32 %r796, %r796;
}

	// end inline asm
	and.b32  	%r817, %r796, %r816;
	mov.b32 	%r801, 64;
	// begin inline asm
	{
    .reg .pred p;
    and.b32 %r799, %r803, %r801;    setp.ne.u32 p, %r799, 0;
    vote.ballot.sync.b32 %r799, p, 0xffffffff;
    @!p not.b32 %r799, %r799;
}

	// end inline asm
	and.b32  	%r818, %r799, %r817;
	mov.b32 	%r804, 128;
	// begin inline asm
	{
    .reg .pred p;
    and.b32 %r802, %r803, %r804;    setp.ne.u32 p, %r802, 0;
    vote.ballot.sync.b32 %r802, p, 0xffffffff;
    @!p not.b32 %r802, %r802;
}

	// end inline asm
	and.b32  	%r819, %r802, %r818;
	clz.b32 	%r820, %r819;
	sub.s32 	%r173, 31, %r820;
	and.b32  	%r821, %r780, %r819;
	popc.b32 	%r174, %r821;
	setp.ne.s32 	%p157, %r326, %r173;
	mov.b32 	%r2149, 0;
	@%p157 bra 	$L__BB22_181;
	shl.b32 	%r822, %r803, 2;
	add.s32 	%r823, %r169, %r822;
	atom.shared.add.u32 	%r2149, [%r823], %r174;
$L__BB22_181:
	ld.param.u32 	%r2049, [_ZN3cub18CUB_300001_SM_10006detail10radix_sort29DeviceRadixSortOnesweepKernelINS1_5radix10policy_hubIffyE10Policy1000ELNS0_9SortOrderE0EffyiiNS1_21identity_decomposer_tEEEvPT5_SB_PT3_PKSC_PT1_PKSG_PT2_PKSK_T4_iiT6__param_9];
	shfl.sync.idx.b32	%r849|%p158, %r2149, %r173, 31, -1;
	add.s32 	%r177, %r174, %r849;
	setp.eq.s32 	%p159, %r2147, 2147483647;
	selp.b32 	%r850, -2147483648, %r2147, %p159;
	shr.u32 	%r851, %r850, %r2049;
	and.b32  	%r846, %r851, %r171;
	mov.b32 	%r826, 1;
	// begin inline asm
	{
    .reg .pred p;
    and.b32 %r824, %r846, %r826;    setp.ne.u32 p, %r824, 0;
    vote.ballot.sync.b32 %r824, p, 0xffffffff;
    @!p not.b32 %r824, %r824;
}

	// end inline asm
	mov.b32 	%r829, 2;
	// begin inline asm
	{
    .reg .pred p;
    and.b32 %r827, %r846, %r829;    setp.ne.u32 p, %r827, 0;
    vote.ballot.sync.b32 %r827, p, 0xffffffff;
    @!p not.b32 %r827, %r827;
}

	// end inline asm
	and.b32  	%r852, %r827, %r824;
	mov.b32 	%r832, 4;
	// begin inline asm
	{
    .reg .pred p;
    and.b32 %r830, %r846, %r832;    setp.ne.u32 p, %r830, 0;
    vote.ballot.sync.b32 %r830, p, 0xffffffff;
    @!p not.b32 %r830, %r830;
}

	// end inline asm
	and.b32  	%r853, %r830, %r852;
	mov.b32 	%r835, 8;
	// begin inline asm
	{
    .reg .pred p;
    and.b32 %r833, %r846, %r835;    setp.ne.u32 p, %r833, 0;
    vote.ballot.sync.b32 %r833, p, 0xffffffff;
    @!p not.b32 %r833, %r833;
}

	// end inline asm
	and.b32  	%r854, %r833, %r853;
	mov.b32 	%r838, 16;
	// begin inline asm
	{
    .reg .pred p;
    and.b32 %r836, %r846, %r838;    setp.ne.u32 p, %r836, 0;
    vote.ballot.sync.b32 %r836, p, 0xffffffff;
    @!p not.b32 %r836, %r836;
}

	// end inline asm
	and.b32  	%r855, %r836, %r854;
	mov.b32 	%r841, 32;
	// begin inline asm
	{
    .reg .pred p;
    and.b32 %r839, %r846, %r841;    setp.ne.u32 p, %r839, 0;
    vote.ballot.sync.b32 %r839, p, 0xffffffff;
    @!p not.b32 %r839, %r839;
}

	// end inline asm
	and.b32  	%r856, %r839, %r855;
	mov.b32 	%r844, 64;
	// begin inline asm
	{
    .reg .pred p;
    and.b32 %r842, %r846, %r844;    setp.ne.u32 p, %r842, 0;
    vote.ballot.sync.b32 %r842, p, 0xffffffff;
    @!p not.b32 %r842, %r842;
}

	// end inline asm
	and.b32  	%r857, %r842, %r856;
	mov.b32 	%r847, 128;
	// begin inline asm
	{
    .reg .pred p;
    and.b32 %r845, %r846, %r847;    setp.ne.u32 p, %r845, 0;
    vote.ballot.sync.b32 %r845, p, 0xffffffff;
    @!p not.b32 %r845, %r845;
}

	// end inline asm
	and.b32  	%r858, %r845, %r857;
	clz.b32 	%r859, %r858;
	sub.s32 	%r179, 31, %r859;
	and.b32  	%r860, %r780, %r858;
	popc.b32 	%r180, %r860;
	setp.ne.s32 	%p160, %r326, %r179;
	mov.b32 	%r2150, 0;
	@%p160 bra 	$L__BB22_183;
	shl.b32 	%r861, %r846, 2;
	add.s32 	%r862, %r169, %r861;
	atom.shared.add.u32 	%r2150, [%r862], %r180;
$L__BB22_183:
	ld.param.u32 	%r2050, [_ZN3cub18CUB_300001_SM_10006detail10radix_sort29DeviceRadixSortOnesweepKernelINS1_5radix10policy_hubIffyE10Policy1000ELNS0_9SortOrderE0EffyiiNS1_21identity_decomposer_tEEEvPT5_SB_PT3_PKSC_PT1_PKSG_PT2_PKSK_T4_iiT6__param_9];
	shfl.sync.idx.b32	%r888|%p161, %r2150, %r179, 31, -1;
	add.s32 	%r183, %r180, %r888;
	setp.eq.s32 	%p162, %r2146, 2147483647;
	selp.b32 	%r889, -2147483648, %r2146, %p162;
	shr.u32 	%r890, %r889, %r2050;
	and.b32  	%r885, %r890, %r171;
	mov.b32 	%r865, 1;
	// begin inline asm
	{
    .reg .pred p;
    and.b32 %r863, %r885, %r865;    setp.ne.u32 p, %r863, 0;
    vote.ballot.sync.b32 %r863, p, 0xffffffff;
    @!p not.b32 %r863, %r863;
}

	// end inline asm
	mov.b32 	%r868, 2;
	// begin inline asm
	{
    .reg .pred p;
    and.b32 %r866, %r885, %r868;    setp.ne.u32 p, %r866, 0;
    vote.ballot.sync.b32 %r866, p, 0xffffffff;
    @!p not.b32 %r866, %r866;
}

	// end inline asm
	and.b32  	%r891, %r866, %r863;
	mov.b32 	%r871, 4;
	// begin inline asm
	{
    .reg .pred p;
    and.b32 %r869, %r885, %r871;    setp.ne.u32 p, %r869, 0;
    vote.ballot.sync.b32 %r869, p, 0xffffffff;
    @!p not.b32 %r869, %r869;
}

	// end inline asm
	and.b32  	%r892, %r869, %r891;
	mov.b32 	%r874, 8;
	// begin inline asm
	{
    .reg .pred p;
    and.b32 %r872, %r885, %r874;    setp.ne.u32 p, %r872, 0;
    vote.ballot.sync.b32 %r872, p, 0xffffffff;
    @!p not.b32 %r872, %r872;
}

	// end inline asm
	and.b32  	%r893, %r872, %r892;
	mov.b32 	%r877, 16;
	// begin inline asm
	{
    .reg .pred p;
    and.b32 %r875, %r885, %r877;    setp.ne.u32 p, %r875, 0;
    vote.ballot.sync.b32 %r875, p, 0xffffffff;
    @!p not.b32 %r875, %r875;
}

	// end inline asm
	and.b32  	%r894, %r875, %r893;
	mov.b32 	%r880, 32;
	// begin inline asm
	{
    .reg .pred p;
    and.b32 %r878, %r885, %r880;    setp.ne.u32 p, %r878, 0;
    vote.ballot.sync.b32 %r878, p, 0xffffffff;
    @!p not.b32 %r878, %r878;
}

	// end inline asm
	and.b32  	%r895, %r878, %r894;
	mov.b32 	%r883, 64;
	// begin inline asm
	{
    .reg .pred p;
    and.b32 %r881, %r885, %r883;    setp.ne.u32 p, %r881, 0;
    vote.ballot.sync.b32 %r881, p, 0xffffffff;
    @!p not.b32 %r881, %r881;
}

	// end inline asm
	and.b32  	%r896, %r881, %r895;
	mov.b32 	%r886, 128;
	// begin inline asm
	{
    .reg .pred p;
    and.b32 %r884, %r885, %r886;    setp.ne.u32 p, %r884, 0;
    vote.ballot.sync.b32 %r884, p, 0xffffffff;
    @!p not.b32 %r884, %r884;
}

	// end inline asm
	and.b32  	%r897, %r884, %r896;
	clz.b32 	%r898, %r897;
	sub.s32 	%r185, 31, %r898;
	and.b32  	%r899, %r780, %r897;
	popc.b32 	%r186, %r899;
	setp.ne.s32 	%p163, %r326, %r185;
	mov.b32 	%r2151, 0;
	@%p163 bra 	$L__BB22_185;
	shl.b32 	%r900, %r885, 2;
	add.s32 	%r901, %r169, %r900;
	atom.shared.add.u32 	%r2151, [%r901], %r186;
$L__BB22_185:
	ld.param.u32 	%r2051, [_ZN3cub18CUB_300001_SM_10006detail10radix_sort29DeviceRadixSortOnesweepKernelINS1_5radix10policy_hubIffyE10Policy1000ELNS0_9SortOrderE0EffyiiNS1_21identity_decomposer_tEEEvPT5_SB_PT3_PKSC_PT1_PKSG_PT2_PKSK_T4_iiT6__param_9];
	shfl.sync.idx.b32	%r927|%p164, %r2151, %r185, 31, -1;
	add.s32 	%r189, %r186, %r927;
	setp.eq.s32 	%p165, %r2145, 2147483647;
	selp.b32 	%r928, -2147483648, %r2145, %p165;
	shr.u32 	%r929, %r928, %r2051;
	and.b32  	%r924, %r929, %r171;
	mov.b32 	%r904, 1;
	// begin inline asm
	{
    .reg .pred p;
    and.b32 %r902, %r924, %r904;    setp.ne.u32 p, %r902, 0;
    vote.ballot.sync.b32 %r902, p, 0xffffffff;
    @!p not.b32 %r902, %r902;
}

	// end inline asm
	mov.b32 	%r907, 2;
	// begin inline asm
	{
    .reg .pred p;
    and.b32 %r905, %r924, %r907;    setp.ne.u32 p, %r905, 0;
    vote.ballot.sync.b32 %r905, p, 0xffffffff;
    @!p not.b32 %r905, %r905;
}

	// end inline asm
	and.b32  	%r930, %r905, %r902;
	mov.b32 	%r910, 4;
	// begin inline asm
	{
    .reg .pred p;
    and.b32 %r908, %r924, %r910;    setp.ne.u32 p, %r908, 0;
    vote.ballot.sync.b32 %r908, p, 0xffffffff;
    @!p not.b32 %r908, %r908;
}

	// end inline asm
	and.b32  	%r931, %r908, %r930;
	mov.b32 	%r913, 8;
	// begin inline asm
	{
    .reg .pred p;
    and.b32 %r911, %r924, %r913;    setp.ne.u32 p, %r911, 0;
    vote.ballot.sync.b32 %r911, p, 0xffffffff;
    @!p not.b32 %r911, %r911;
}

	// end inline asm
	and.b32  	%r932, %r911, %r931;
	mov.b32 	%r916, 16;
	// begin inline asm
	{
    .reg .pred p;
    and.b32 %r914, %r924, %r916;    setp.ne.u32 p, %r914, 0;
    vote.ballot.sync.b32 %r914, p, 0xffffffff;
    @!p not.b32 %r914, %r914;
}

	// end inline asm
	and.b32  	%r933, %r914, %r932;
	mov.b32 	%r919, 32;
	// begin inline asm
	{
    .reg .pred p;
    and.b32 %r917, %r924, %r919;    setp.ne.u32 p, %r917, 0;
    vote.ballot.sync.b32 %r917, p, 0xffffffff;
    @!p not.b32 %r917, %r917;
}

	// end inline asm
	and.b32  	%r934, %r917, %r933;
	mov.b32 	%r922, 64;
	// begin inline asm
	{
    .reg .pred p;
    and.b32 %r920, %r924, %r922;    setp.ne.u32 p, %r920, 0;
    vote.ballot.sync.b32 %r920, p, 0xffffffff;
    @!p not.b32 %r920, %r920;
}

	// end inline asm
	and.b32  	%r935, %r920, %r934;
	mov.b32 	%r925, 128;
	// begin inline asm
	{
    .reg .pred p;
    and.b32 %r923, %r924, %r925;    setp.ne.u32 p, %r923, 0;
    vote.ballot.sync.b32 %r923, p, 0xffffffff;
    @!p not.b32 %r923, %r923;
}

	// end inline asm
	and.b32  	%r936, %r923, %r935;
	clz.b32 	%r937, %r936;
	sub.s32 	%r191, 31, %r937;
	and.b32  	%r938, %r780, %r936;
	popc.b32 	%r192, %r938;
	setp.ne.s32 	%p166, %r326, %r191;
	mov.b32 	%r2152, 0;
	@%p166 bra 	$L__BB22_187;
	shl.b32 	%r939, %r924, 2;
	add.s32 	%r940, %r169, %r939;
	atom.shared.add.u32 	%r2152, [%r940], %r192;
$L__BB22_187:
	ld.param.u32 	%r2052, [_ZN3cub18CUB_300001_SM_10006detail10radix_sort29DeviceRadixSortOnesweepKernelINS1_5radix10policy_hubIffyE10Policy1000ELNS0_9SortOrderE0EffyiiNS1_21identity_decomposer_tEEEvPT5_SB_PT3_PKSC_PT1_PKSG_PT2_PKSK_T4_iiT6__param_9];
	shfl.sync.idx.b32	%r966|%p167, %r2152, %r191, 31, -1;
	add.s32 	%r195, %r192, %r966;
	setp.eq.s32 	%p168, %r2144, 2147483647;
	selp.b32 	%r967, -2147483648, %r2144, %p168;
	shr.u32 	%r968, %r967, %r2052;
	and.b32  	%r963, %r968, %r171;
	mov.b32 	%r943, 1;
	// begin inline asm
	{
    .reg .pred p;
    and.b32 %r941, %r963, %r943;    setp.ne.u32 p, %r941, 0;
    vote.ballot.sync.b32 %r941, p, 0xffffffff;
    @!p not.b32 %r941, %r941;
}

	// end inline asm
	mov.b32 	%r946, 2;
	// begin inline asm
	{
    .reg .pred p;
    and.b32 %r944, %r963, %r946;    setp.ne.u32 p, %r944, 0;
    vote.ballot.sync.b32 %r944, p, 0xffffffff;
    @!p not.b32 %r944, %r944;
}

	// end inline asm
	and.b32  	%r969, %r944, %r941;
	mov.b32 	%r949, 4;
	// begin inline asm
	{
    .reg .pred p;
    and.b32 %r947, %r963, %r949;    setp.ne.u32 p, %r947, 0;
    vote.ballot.sync.b32 %r947, p, 0xffffffff;
    @!p not.b32 %r947, %r947;
}

	// end inline asm
	and.b32  	%r970, %r947, %r969;
	mov.b32 	%r952, 8;
	// begin inline asm
	{
    .reg .pred p;
    and.b32 %r950, %r963, %r952;    setp.ne.u32 p, %r950, 0;
    vote.ballot.sync.b32 %r950, p, 0xffffffff;
    @!p not.b32 %r950, %r950;
}

	// end inline asm
	and.b32  	%r971, %r950, %r970;
	mov.b32 	%r955, 16;
	// begin inline asm
	{
    .reg .pred p;
    and.b32 %r953, %r963, %r955;    setp.ne.u32 p, %r953, 0;
    vote.ballot.sync.b32 %r953, p, 0xffffffff;
    @!p not.b32 %r953, %r953;
}

	// end inline asm
	and.b32  	%r972, %r953, %r971;
	mov.b32 	%r958, 32;
	// begin inline asm
	{
    .reg .pred p;
    and.b32 %r956, %r963, %r958;    setp.ne.u32 p, %r956, 0;
    vote.ballot.sync.b32 %r956, p, 0xffffffff;
    @!p not.b32 %r956, %r956;
}

	// end inline asm
	and.b32  	%r973, %r956, %r972;
	mov.b32 	%r961, 64;
	// begin inline asm
	{
    .reg .pred p;
    and.b32 %r959, %r963, %r961;    setp.ne.u32 p, %r959, 0;
    vote.ballot.sync.b32 %r959, p, 0xffffffff;
    @!p not.b32 %r959, %r959;
}

	// end inline asm
	and.b32  	%r974, %r959, %r973;
	mov.b32 	%r964, 128;
	// begin inline asm
	{
    .reg .pred p;
    and.b32 %r962, %r963, %r964;    setp.ne.u32 p, %r962, 0;
    vote.ballot.sync.b32 %r962, p, 0xffffffff;
    @!p not.b32 %r962, %r962;
}

	// end inline asm
	and.b32  	%r975, %r962, %r974;
	clz.b32 	%r976, %r975;
	sub.s32 	%r197, 31, %r976;
	and.b32  	%r977, %r780, %r975;
	popc.b32 	%r198, %r977;
	setp.ne.s32 	%p169, %r326, %r197;
	mov.b32 	%r2153, 0;
	@%p169 bra 	$L__BB22_189;
	shl.b32 	%r978, %r963, 2;
	add.s32 	%r979, %r169, %r978;
	atom.shared.add.u32 	%r2153, [%r979], %r198;
$L__BB22_189:
	ld.param.u32 	%r2053, [_ZN3cub18CUB_300001_SM_10006detail10radix_sort29DeviceRadixSortOnesweepKernelINS1_5radix10policy_hubIffyE10Policy1000ELNS0_9SortOrderE0EffyiiNS1_21identity_decomposer_tEEEvPT5_SB_PT3_PKSC_PT1_PKSG_PT2_PKSK_T4_iiT6__param_9];
	shfl.sync.idx.b32	%r1005|%p170, %r2153, %r197, 31, -1;
	add.s32 	%r201, %r198, %r1005;
	setp.eq.s32 	%p171, %r2143, 2147483647;
	selp.b32 	%r1006, -2147483648, %r2143, %p171;
	shr.u32 	%r1007, %r1006, %r2053;
	and.b32  	%r1002, %r1007, %r171;
	mov.b32 	%r982, 1;
	// begin inline asm
	{
    .reg .pred p;
    and.b32 %r980, %r1002, %r982;    setp.ne.u32 p, %r980, 0;
    vote.ballot.sync.b32 %r980, p, 0xffffffff;
    @!p not.b32 %r980, %r980;
}

	// end inline asm
	mov.b32 	%r985, 2;
	// begin inline asm
	{
    .reg .pred p;
    and.b32 %r983, %r1002, %r985;    setp.ne.u32 p, %r983, 0;
    vote.ballot.sync.b32 %r983, p, 0xffffffff;
    @!p not.b32 %r983, %r983;
}

	// end inline asm
	and.b32  	%r1008, %r983, %r980;
	mov.b32 	%r988, 4;
	// begin inline asm
	{
    .reg .pred p;
    and.b32 %r986, %r1002, %r988;    setp.ne.u32 p, %r986, 0;
    vote.ballot.sync.b32 %r986, p, 0xffffffff;
    @!p not.b32 %r986, %r986;
}

	// end inline asm
	and.b32  	%r1009, %r986, %r1008;
	mov.b32 	%r991, 8;
	// begin inline asm
	{
    .reg .pred p;
    and.b32 %r989, %r1002, %r991;    setp.ne.u32 p, %r989, 0;
    vote.ballot.sync.b32 %r989, p, 0xffffffff;
    @!p not.b32 %r989, %r989;
}

	// end inline asm
	and.b32  	%r1010, %r989, %r1009;
	mov.b32 	%r994, 16;
	// begin inline asm
	{
    .reg .pred p;
    and.b32 %r992, %r1002, %r994;    setp.ne.u32 p, %r992, 0;
    vote.ballot.sync.b32 %r992, p, 0xffffffff;
    @!p not.b32 %r992, %r992;
}

	// end inline asm
	and.b32  	%r1011, %r992, %r1010;
	mov.b32 	%r997, 32;
	// begin inline asm
	{
    .reg .pred p;
    and.b32 %r995, %r1002, %r997;    setp.ne.u32 p, %r995, 0;
    vote.ballot.sync.b32 %r995, p, 0xffffffff;
    @!p not.b32 %r995, %r995;
}

	// end inline asm
	and.b32  	%r1012, %r995, %r1011;
	mov.b32 	%r1000, 64;
	// begin inline asm
	{
    .reg .pred p;
    and.b32 %r998, %r1002, %r1000;    setp.ne.u32 p, %r998, 0;
    vote.ballot.sync.b32 %r998, p, 0xffffffff;
    @!p not.b32 %r998, %r998;
}

	// end inline asm
	and.b32  	%r1013, %r998, %r1012;
	mov.b32 	%r1003, 128;
	// begin inline asm
	{
    .reg .pred p;
    and.b32 %r1001, %r1002, %r1003;    setp.ne.u32 p, %r1001, 0;
    vote.ballot.sync.b32 %r1001, p, 0xffffffff;
    @!p not.b32 %r1001, %r1001;
}

	// end inline asm
	and.b32  	%r1014, %r1001, %r1013;
	clz.b32 	%r1015, %r1014;
	sub.s32 	%r203, 31, %r1015;
	and.b32  	%r1016, %r780, %r1014;
	popc.b32 	%r204, %r1016;
	setp.ne.s32 	%p172, %r326, %r203;
	mov.b32 	%r2154, 0;
	@%p172 bra 	$L__BB22_191;
	shl.b32 	%r1017, %r1002, 2;
	add.s32 	%r1018, %r169, %r1017;
	atom.shared.add.u32 	%r2154, [%r1018], %r204;
$L__BB22_191:
	ld.param.u32 	%r2054, [_ZN3cub18CUB_300001_SM_10006detail10radix_sort29DeviceRadixSortOnesweepKernelINS1_5radix10policy_hubIffyE10Policy1000ELNS0_9SortOrderE0EffyiiNS1_21identity_decomposer_tEEEvPT5_SB_PT3_PKSC_PT1_PKSG_PT2_PKSK_T4_iiT6__param_9];
	shfl.sync.idx.b32	%r1044|%p173, %r2154, %r203, 31, -1;
	add.s32 	%r207, %r204, %r1044;
	setp.eq.s32 	%p174, %r2142, 2147483647;
	selp.b32 	%r1045, -2147483648, %r2142, %p174;
	shr.u32 	%r1046, %r1045, %r2054;
	and.b32  	%r1041, %r1046, %r171;
	mov.b32 	%r1021, 1;
	// begin inline asm
	{
    .reg .pred p;
    and.b32 %r1019, %r1041, %r1021;    setp.ne.u32 p, %r1019, 0;
    vote.ballot.sync.b32 %r1019, p, 0xffffffff;
    @!p not.b32 %r1019, %r1019;
}

	// end inline asm
	mov.b32 	%r1024, 2;
	// begin inline asm
	{
    .reg .pred p;
    and.b32 %r1022, %r1041, %r1024;    setp.ne.u32 p, %r1022, 0;
    vote.ballot.sync.b32 %r1022, p, 0xffffffff;
    @!p not.b32 %r1022, %r1022;
}

	// end inline asm
	and.b32  	%r1047, %r1022, %r1019;
	mov.b32 	%r1027, 4;
	// begin inline asm
	{
    .reg .pred p;
    and.b32 %r1025, %r1041, %r1027;    setp.ne.u32 p, %r1025, 0;
    vote.ballot.sync.b32 %r1025, p, 0xffffffff;
    @!p not.b32 %r1025, %r1025;
}

	// end inline asm
	and.b32  	%r1048, %r1025, %r1047;
	mov.b32 	%r1030, 8;
	// begin inline asm
	{
    .reg .pred p;
    and.b32 %r1028, %r1041, %r1030;    setp.ne.u32 p, %r1028, 0;
    vote.ballot.sync.b32 %r1028, p, 0xffffffff;
    @!p not.b32 %r1028, %r1028;
}

	// end inline asm
	and.b32  	%r1049, %r1028, %r1048;
	mov.b32 	%r1033, 16;
	// begin inline asm
	{
    .reg .pred p;
    and.b32 %r1031, %r1041, %r1033;    setp.ne.u32 p, %r1031, 0;
    vote.ballot.sync.b32 %r1031, p, 0xffffffff;
    @!p not.b32 %r1031, %r1031;
}

	// end inline asm
	and.b32  	%r1050, %r1031, %r1049;
	mov.b32 	%r1036, 32;
	// begin inline asm
	{
    .reg .pred p;
    and.b32 %r1034, %r1041, %r1036;    setp.ne.u32 p, %r1034, 0;
    vote.ballot.sync.b32 %r1034, p, 0xffffffff;
    @!p not.b32 %r1034, %r1034;
}

	// end inline asm
	and.b32  	%r1051, %r1034, %r1050;
	mov.b32 	%r1039, 64;
	// begin inline asm
	{
    .reg .pred p;
    and.b32 %r1037, %r1041, %r1039;    setp.ne.u32 p, %r1037, 0;
    vote.ballot.sync.b32 %r1037, p, 0xffffffff;
    @!p not.b32 %r1037, %r1037;
}

	// end inline asm
	and.b32  	%r1052, %r1037, %r1051;
	mov.b32 	%r1042, 128;
	// begin inline asm
	{
    .reg .pred p;
    and.b32 %r1040, %r1041, %r1042;    setp.ne.u32 p, %r1040, 0;
    vote.ballot.sync.b32 %r1040, p, 0xffffffff;
    @!p not.b32 %r1040, %r1040;
}

	// end inline asm
	and.b32  	%r1053, %r1040, %r1052;
	clz.b32 	%r1054, %r1053;
	sub.s32 	%r209, 31, %r1054;
	and.b32  	%r1055, %r780, %r1053;
	popc.b32 	%r210, %r1055;
	setp.ne.s32 	%p175, %r326, %r209;
	mov.b32 	%r2155, 0;
	@%p175 bra 	$L__BB22_193;
	shl.b32 	%r1056, %r1041, 2;
	add.s32 	%r1057, %r169, %r1056;
	atom.shared.add.u32 	%r2155, [%r1057], %r210;
$L__BB22_193:
	ld.param.u32 	%r2055, [_ZN3cub18CUB_300001_SM_10006detail10radix_sort29DeviceRadixSortOnesweepKernelINS1_5radix10policy_hubIffyE10Policy1000ELNS0_9SortOrderE0EffyiiNS1_21identity_decomposer_tEEEvPT5_SB_PT3_PKSC_PT1_PKSG_PT2_PKSK_T4_iiT6__param_9];
	shfl.sync.idx.b32	%r1083|%p176, %r2155, %r209, 31, -1;
	add.s32 	%r213, %r210, %r1083;
	setp.eq.s32 	%p177, %r2141, 2147483647;
	selp.b32 	%r1084, -2147483648, %r2141, %p177;
	shr.u32 	%r1085, %r1084, %r2055;
	and.b32  	%r1080, %r1085, %r171;
	mov.b32 	%r1060, 1;
	// begin inline asm
	{
    .reg .pred p;
    and.b32 %r1058, %r1080, %r1060;    setp.ne.u32 p, %r1058, 0;
    vote.ballot.sync.b32 %r1058, p, 0xffffffff;
    @!p not.b32 %r1058, %r1058;
}

	// end inline asm
	mov.b32 	%r1063, 2;
	// begin inline asm
	{
    .reg .pred p;
    and.b32 %r1061, %r1080, %r1063;    setp.ne.u32 p, %r1061, 0;
    vote.ballot.sync.b32 %r1061, p, 0xffffffff;
    @!p not.b32 %r1061, %r1061;
}

	// end inline asm
	and.b32  	%r1086, %r1061, %r1058;
	mov.b32 	%r1066, 4;
	// begin inline asm
	{
    .reg .pred p;
    and.b32 %r1064, %r1080, %r1066;    setp.ne.u32 p, %r1064, 0;
    vote.ballot.sync.b32 %r1064, p, 0xffffffff;
    @!p not.b32 %r1064, %r1064;
}

	// end inline asm
	and.b32  	%r1087, %r1064, %r1086;
	mov.b32 	%r1069, 8;
	// begin inline asm
	{
    .reg .pred p;
    and.b32 %r1067, %r1080, %r1069;    setp.ne.u32 p, %r1067, 0;
    vote.ballot.sync.b32 %r1067, p, 0xffffffff;
    @!p not.b32 %r1067, %r1067;
}

	// end inline asm
	and.b32  	%r1088, %r1067, %r1087;
	mov.b32 	%r1072, 16;
	// begin inline asm
	{
    .reg .pred p;
    and.b32 %r1070, %r1080, %r1072;    setp.ne.u32 p, %r1070, 0;
    vote.ballot.sync.b32 %r1070, p, 0xffffffff;
    @!p not.b32 %r1070, %r1070;
}

	// end inline asm
	and.b32  	%r1089, %r1070, %r1088;
	mov.b32 	%r1075, 32;
	// begin inline asm
	{
    .reg .pred p;
    and.b32 %r1073, %r1080, %r1075;    setp.ne.u32 p, %r1073, 0;
    vote.ballot.sync.b32 %r1073, p, 0xffffffff;
    @!p not.b32 %r1073, %r1073;
}

	// end inline asm
	and.b32  	%r1090, %r1073, %r1089;
	mov.b32 	%r1078, 64;
	// begin inline asm
	{
    .reg .pred p;
    and.b32 %r1076, %r1080, %r1078;    setp.ne.u32 p, %r1076, 0;
    vote.ballot.sync.b32 %r1076, p, 0xffffffff;
    @!p not.b32 %r1076, %r1076;
}

	// end inline asm
	and.b32  	%r1091, %r1076, %r1090;
	mov.b32 	%r1081, 128;
	// begin inline asm
	{
    .reg .pred p;
    and.b32 %r1079, %r1080, %r1081;    setp.ne.u32 p, %r1079, 0;
    vote.ballot.sync.b32 %r1079, p, 0xffffffff;
    @!p not.b32 %r1079, %r1079;
}

	// end inline asm
	and.b32  	%r1092, %r1079, %r1091;
	clz.b32 	%r1093, %r1092;
	sub.s32 	%r215, 31, %r1093;
	and.b32  	%r1094, %r780, %r1092;
	popc.b32 	%r216, %r1094;
	setp.ne.s32 	%p178, %r326, %r215;
	mov.b32 	%r2156, 0;
	@%p178 bra 	$L__BB22_195;
	shl.b32 	%r1095, %r1080, 2;
	add.s32 	%r1096, %r169, %r1095;
	atom.shared.add.u32 	%r2156, [%r1096], %r216;
$L__BB22_195:
	ld.param.u32 	%r2056, [_ZN3cub18CUB_300001_SM_10006detail10radix_sort29DeviceRadixSortOnesweepKernelINS1_5radix10policy_hubIffyE10Policy1000ELNS0_9SortOrderE0EffyiiNS1_21identity_decomposer_tEEEvPT5_SB_PT3_PKSC_PT1_PKSG_PT2_PKSK_T4_iiT6__param_9];
	shfl.sync.idx.b32	%r1122|%p179, %r2156, %r215, 31, -1;
	add.s32 	%r219, %r216, %r1122;
	setp.eq.s32 	%p180, %r2140, 2147483647;
	selp.b32 	%r1123, -2147483648, %r2140, %p180;
	shr.u32 	%r1124, %r1123, %r2056;
	and.b32  	%r1119, %r1124, %r171;
	mov.b32 	%r1099, 1;
	// begin inline asm
	{
    .reg .pred p;
    and.b32 %r1097, %r1119, %r1099;    setp.ne.u32 p, %r1097, 0;
    vote.ballot.sync.b32 %r1097, p, 0xffffffff;
    @!p not.b32 %r1097, %r1097;
}

	// end inline asm
	mov.b32 	%r1102, 2;
	// begin inline asm
	{
    .reg .pred p;
    and.b32 %r1100, %r1119, %r1102;    setp.ne.u32 p, %r1100, 0;
    vote.ballot.sync.b32 %r1100, p, 0xffffffff;
    @!p not.b32 %r1100, %r1100;
}

	// end inline asm
	and.b32  	%r1125, %r1100, %r1097;
	mov.b32 	%r1105, 4;
	// begin inline asm
	{
    .reg .pred p;
    and.b32 %r1103, %r1119, %r1105;    setp.ne.u32 p, %r1103, 0;
    vote.ballot.sync.b32 %r1103, p, 0xffffffff;
    @!p not.b32 %r1103, %r1103;
}

	// end inline asm
	and.b32  	%r1126, %r1103, %r1125;
	mov.b32 	%r1108, 8;
	// begin inline asm
	{
    .reg .pred p;
    and.b32 %r1106, %r1119, %r1108;    setp.ne.u32 p, %r1106, 0;
    vote.ballot.sync.b32 %r1106, p, 0xffffffff;
    @!p not.b32 %r1106, %r1106;
}

	// end inline asm
	and.b32  	%r1127, %r1106, %r1126;
	mov.b32 	%r1111, 16;
	// begin inline asm
	{
    .reg .pred p;
    and.b32 %r1109, %r1119, %r1111;    setp.ne.u32 p, %r1109, 0;
    vote.ballot.sync.b32 %r1109, p, 0xffffffff;
    @!p not.b32 %r1109, %r1109;
}

	// end inline asm
	and.b32  	%r1128, %r1109, %r1127;
	mov.b32 	%r1114, 32;
	// begin inline asm
	{
    .reg .pred p;
    and.b32 %r1112, %r1119, %r1114;    setp.ne.u32 p, %r1112, 0;
    vote.ballot.sync.b32 %r1112, p, 0xffffffff;
    @!p not.b32 %r1112, %r1112;
}

	// end inline asm
	and.b32  	%r1129, %r1112, %r1128;
	mov.b32 	%r1117, 64;
	// begin inline asm
	{
    .reg .pred p;
    and.b32 %r1115, %r1119, %r1117;    setp.ne.u32 p, %r1115, 0;
    vote.ballot.sync.b32 %r1115, p, 0xffffffff;
    @!p not.b32 %r1115, %r1115;
}

	// end inline asm
	and.b32  	%r1130, %r1115, %r1129;
	mov.b32 	%r1120, 128;
	// begin inline asm
	{
    .reg .pred p;
    and.b32 %r1118, %r1119, %r1120;    setp.ne.u32 p, %r1118, 0;
    vote.ballot.sync.b32 %r1118, p, 0xffffffff;
    @!p not.b32 %r1118, %r1118;
}

	// end inline asm
	and.b32  	%r1131, %r1118, %r1130;
	clz.b32 	%r1132, %r1131;
	sub.s32 	%r221, 31, %r1132;
	and.b32  	%r1133, %r780, %r1131;
	popc.b32 	%r222, %r1133;
	setp.ne.s32 	%p181, %r326, %r221;
	mov.b32 	%r2157, 0;
	@%p181 bra 	$L__BB22_197;
	shl.b32 	%r1134, %r1119, 2;
	add.s32 	%r1135, %r169, %r1134;
	atom.shared.add.u32 	%r2157, [%r1135], %r222;
$L__BB22_197:
	ld.param.u32 	%r2057, [_ZN3cub18CUB_300001_SM_10006detail10radix_sort29DeviceRadixSortOnesweepKernelINS1_5radix10policy_hubIffyE10Policy1000ELNS0_9SortOrderE0EffyiiNS1_21identity_decomposer_tEEEvPT5_SB_PT3_PKSC_PT1_PKSG_PT2_PKSK_T4_iiT6__param_9];
	shfl.sync.idx.b32	%r1161|%p182, %r2157, %r221, 31, -1;
	add.s32 	%r225, %r222, %r1161;
	setp.eq.s32 	%p183, %r2139, 2147483647;
	selp.b32 	%r1162, -2147483648, %r2139, %p183;
	shr.u32 	%r1163, %r1162, %r2057;
	and.b32  	%r1158, %r1163, %r171;
	mov.b32 	%r1138, 1;
	// begin inline asm
	{
    .reg .pred p;
    and.b32 %r1136, %r1158, %r1138;    setp.ne.u32 p, %r1136, 0;
    vote.ballot.sync.b32 %r1136, p, 0xffffffff;
    @!p not.b32 %r1136, %r1136;
}

	// end inline asm
	mov.b32 	%r1141, 2;
	// begin inline asm
	{
    .reg .pred p;
    and.b32 %r1139, %r1158, %r1141;    setp.ne.u32 p, %r1139, 0;
    vote.ballot.sync.b32 %r1139, p, 0xffffffff;
    @!p not.b32 %r1139, %r1139;
}

	// end inline asm
	and.b32  	%r1164, %r1139, %r1136;
	mov.b32 	%r1144, 4;
	// begin inline asm
	{
    .reg .pred p;
    and.b32 %r1142, %r1158, %r1144;    setp.ne.u32 p, %r1142, 0;
    vote.ballot.sync.b32 %r1142, p, 0xffffffff;
    @!p not.b32 %r1142, %r1142;
}

	// end inline asm
	and.b32  	%r1165, %r1142, %r1164;
	mov.b32 	%r1147, 8;
	// begin inline asm
	{
    .reg .pred p;
    and.b32 %r1145, %r1158, %r1147;    setp.ne.u32 p, %r1145, 0;
    vote.ballot.sync.b32 %r1145, p, 0xffffffff;
    @!p not.b32 %r1145, %r1145;
}

	// end inline asm
	and.b32  	%r1166, %r1145, %r1165;
	mov.b32 	%r1150, 16;
	// begin inline asm
	{
    .reg .pred p;
    and.b32 %r1148, %r1158, %r1150;    setp.ne.u32 p, %r1148, 0;
    vote.ballot.sync.b32 %r1148, p, 0xffffffff;
    @!p not.b32 %r1148, %r1148;
}

	// end inline asm
	and.b32  	%r1167, %r1148, %r1166;
	mov.b32 	%r1153, 32;
	// begin inline asm
	{
    .reg .pred p;
    and.b32 %r1151, %r1158, %r1153;    setp.ne.u32 p, %r1151, 0;
    vote.ballot.sync.b32 %r1151, p, 0xffffffff;
    @!p not.b32 %r1151, %r1151;
}

	// end inline asm
	and.b32  	%r1168, %r1151, %r1167;
	mov.b32 	%r1156, 64;
	// begin inline asm
	{
    .reg .pred p;
    and.b32 %r1154, %r1158, %r1156;    setp.ne.u32 p, %r1154, 0;
    vote.ballot.sync.b32 %r1154, p, 0xffffffff;
    @!p not.b32 %r1154, %r1154;
}

	// end inline asm
	and.b32  	%r1169, %r1154, %r1168;
	mov.b32 	%r1159, 128;
	// begin inline asm
	{
    .reg .pred p;
    and.b32 %r1157, %r1158, %r1159;    setp.ne.u32 p, %r1157, 0;
    vote.ballot.sync.b32 %r1157, p, 0xffffffff;
    @!p not.b32 %r1157, %r1157;
}

	// end inline asm
	and.b32  	%r1170, %r1157, %r1169;
	clz.b32 	%r1171, %r1170;
	sub.s32 	%r227, 31, %r1171;
	and.b32  	%r1172, %r780, %r1170;
	popc.b32 	%r228, %r1172;
	setp.ne.s32 	%p184, %r326, %r227;
	mov.b32 	%r2158, 0;
	@%p184 bra 	$L__BB22_199;
	shl.b32 	%r1177, %r1158, 2;
	add.s32 	%r1178, %r169, %r1177;
	atom.shared.add.u32 	%r2158, [%r1178], %r228;
$L__BB22_199:
	ld.param.u32 	%r2058, [_ZN3cub18CUB_300001_SM_10006detail10radix_sort29DeviceRadixSortOnesweepKernelINS1_5radix10policy_hubIffyE10Policy1000ELNS0_9SortOrderE0EffyiiNS1_21identity_decomposer_tEEEvPT5_SB_PT3_PKSC_PT1_PKSG_PT2_PKSK_T4_iiT6__param_9];
	shfl.sync.idx.b32	%r1204|%p185, %r2158, %r227, 31, -1;
	add.s32 	%r231, %r228, %r1204;
	setp.eq.s32 	%p186, %r2138, 2147483647;
	selp.b32 	%r1205, -2147483648, %r2138, %p186;
	shr.u32 	%r1206, %r1205, %r2058;
	and.b32  	%r1201, %r1206, %r171;
	mov.b32 	%r1181, 1;
	// begin inline asm
	{
    .reg .pred p;
    and.b32 %r1179, %r1201, %r1181;    setp.ne.u32 p, %r1179, 0;
    vote.ballot.sync.b32 %r1179, p, 0xffffffff;
    @!p not.b32 %r1179, %r1179;
}

	// end inline asm
	mov.b32 	%r1184, 2;
	// begin inline asm
	{
    .reg .pred p;
    and.b32 %r1182, %r1201, %r1184;    setp.ne.u32 p, %r1182, 0;
    vote.ballot.sync.b32 %r1182, p, 0xffffffff;
    @!p not.b32 %r1182, %r1182;
}

	// end inline asm
	and.b32  	%r1207, %r1182, %r1179;
	mov.b32 	%r1187, 4;
	// begin inline asm
	{
    .reg .pred p;
    and.b32 %r1185, %r1201, %r1187;    setp.ne.u32 p, %r1185, 0;
    vote.ballot.sync.b32 %r1185, p, 0xffffffff;
    @!p not.b32 %r1185, %r1185;
}

	// end inline asm
	and.b32  	%r1208, %r1185, %r1207;
	mov.b32 	%r1190, 8;
	// begin inline asm
	{
    .reg .pred p;
    and.b32 %r1188, %r1201, %r1190;    setp.ne.u32 p, %r1188, 0;
    vote.ballot.sync.b32 %r1188, p, 0xffffffff;
    @!p not.b32 %r1188, %r1188;
}

	// end inline asm
	and.b32  	%r1209, %r1188, %r1208;
	mov.b32 	%r1193, 16;
	// begin inline asm
	{
    .reg .pred p;
    and.b32 %r1191, %r1201, %r1193;    setp.ne.u32 p, %r1191, 0;
    vote.ballot.sync.b32 %r1191, p, 0xffffffff;
    @!p not.b32 %r1191, %r1191;
}

	// end inline asm
	and.b32  	%r1210, %r1191, %r1209;
	mov.b32 	%r1196, 32;
	// begin inline asm
	{
    .reg .pred p;
    and.b32 %r1194, %r1201, %r1196;    setp.ne.u32 p, %r1194, 0;
    vote.ballot.sync.b32 %r1194, p, 0xffffffff;
    @!p not.b32 %r1194, %r1194;
}

	// end inline asm
	and.b32  	%r1211, %r1194, %r1210;
	mov.b32 	%r1199, 64;
	// begin inline asm
	{
    .reg .pred p;
    and.b32 %r1197, %r1201, %r1199;    setp.ne.u32 p, %r1197, 0;
    vote.ballot.sync.b32 %r1197, p, 0xffffffff;
    @!p not.b32 %r1197, %r1197;
}

	// end inline asm
	and.b32  	%r1212, %r1197, %r1211;
	mov.b32 	%r1202, 128;
	// begin inline asm
	{
    .reg .pred p;
    and.b32 %r1200, %r1201, %r1202;    setp.ne.u32 p, %r1200, 0;
    vote.ballot.sync.b32 %r1200, p, 0xffffffff;
    @!p not.b32 %r1200, %r1200;
}

	// end inline asm
	and.b32  	%r1213, %r1200, %r1212;
	clz.b32 	%r1214, %r1213;
	sub.s32 	%r233, 31, %r1214;
	and.b32  	%r1215, %r780, %r1213;
	popc.b32 	%r234, %r1215;
	setp.ne.s32 	%p187, %r326, %r233;
	mov.b32 	%r2159, 0;
	@%p187 bra 	$L__BB22_201;
	shl.b32 	%r1220, %r1201, 2;
	add.s32 	%r1221, %r169, %r1220;
	atom.shared.add.u32 	%r2159, [%r1221], %r234;
$L__BB22_201:
	ld.param.u32 	%r2059, [_ZN3cub18CUB_300001_SM_10006detail10radix_sort29DeviceRadixSortOnesweepKernelINS1_5radix10policy_hubIffyE10Policy1000ELNS0_9SortOrderE0EffyiiNS1_21identity_decomposer_tEEEvPT5_SB_PT3_PKSC_PT1_PKSG_PT2_PKSK_T4_iiT6__param_9];
	shfl.sync.idx.b32	%r1247|%p188, %r2159, %r233, 31, -1;
	add.s32 	%r237, %r234, %r1247;
	setp.eq.s32 	%p189, %r2137, 2147483647;
	selp.b32 	%r1248, -2147483648, %r2137, %p189;
	shr.u32 	%r1249, %r1248, %r2059;
	and.b32  	%r1244, %r1249, %r171;
	mov.b32 	%r1224, 1;
	// begin inline asm
	{
    .reg .pred p;
    and.b32 %r1222, %r1244, %r1224;    setp.ne.u32 p, %r1222, 0;
    vote.ballot.sync.b32 %r1222, p, 0xffffffff;
    @!p not.b32 %r1222, %r1222;
}

	// end inline asm
	mov.b32 	%r1227, 2;
	// begin inline asm
	{
    .reg .pred p;
    and.b32 %r1225, %r1244, %r1227;    setp.ne.u32 p, %r1225, 0;
    vote.ballot.sync.b32 %r1225, p, 0xffffffff;
    @!p not.b32 %r1225, %r1225;
}

	// end inline asm
	and.b32  	%r1250, %r1225, %r1222;
	mov.b32 	%r1230, 4;
	// begin inline asm
	{
    .reg .pred p;
    and.b32 %r1228, %r1244, %r1230;    setp.ne.u32 p, %r1228, 0;
    vote.ballot.sync.b32 %r1228, p, 0xffffffff;
    @!p not.b32 %r1228, %r1228;
}

	// end inline asm
	and.b32  	%r1251, %r1228, %r1250;
	mov.b32 	%r1233, 8;
	// begin inline asm
	{
    .reg .pred p;
    and.b32 %r1231, %r1244, %r1233;    setp.ne.u32 p, %r1231, 0;
    vote.ballot.sync.b32 %r1231, p, 0xffffffff;
    @!p not.b32 %r1231, %r1231;
}

	// end inline asm
	and.b32  	%r1252, %r1231, %r1251;
	mov.b32 	%r1236, 16;
	// begin inline asm
	{
    .reg .pred p;
    and.b32 %r1234, %r1244, %r1236;    setp.ne.u32 p, %r1234, 0;
    vote.ballot.sync.b32 %r1234, p, 0xffffffff;
    @!p not.b32 %r1234, %r1234;
}

	// end inline asm
	and.b32  	%r1253, %r1234, %r1252;
	mov.b32 	%r1239, 32;
	// begin inline asm
	{
    .reg .pred p;
    and.b32 %r1237, %r1244, %r1239;    setp.ne.u32 p, %r1237, 0;
    vote.ballot.sync.b32 %r1237, p, 0xffffffff;
    @!p not.b32 %r1237, %r1237;
}

	// end inline asm
	and.b32  	%r1254, %r1237, %r1253;
	mov.b32 	%r1242, 64;
	// begin inline asm
	{
    .reg .pred p;
    and.b32 %r1240, %r1244, %r1242;    setp.ne.u32 p, %r1240, 0;
    vote.ballot.sync.b32 %r1240, p, 0xffffffff;
    @!p not.b32 %r1240, %r1240;
}

	// end inline asm
	and.b32  	%r1255, %r1240, %r1254;
	mov.b32 	%r1245, 128;
	// begin inline asm
	{
    .reg .pred p;
    and.b32 %r1243, %r1244, %r1245;    setp.ne.u32 p, %r1243, 0;
    vote.ballot.sync.b32 %r1243, p, 0xffffffff;
    @!p not.b32 %r1243, %r1243;
}

	// end inline asm
	and.b32  	%r1256, %r1243, %r1255;
	clz.b32 	%r1257, %r1256;
	sub.s32 	%r239, 31, %r1257;
	and.b32  	%r1258, %r780, %r1256;
	popc.b32 	%r240, %r1258;
	setp.ne.s32 	%p190, %r326, %r239;
	mov.b32 	%r2160, 0;
	@%p190 bra 	$L__BB22_203;
	shl.b32 	%r1263, %r1244, 2;
	add.s32 	%r1264, %r169, %r1263;
	atom.shared.add.u32 	%r2160, [%r1264], %r240;
$L__BB22_203:
	ld.param.u32 	%r2060, [_ZN3cub18CUB_300001_SM_10006detail10radix_sort29DeviceRadixSortOnesweepKernelINS1_5radix10policy_hubIffyE10Policy1000ELNS0_9SortOrderE0EffyiiNS1_21identity_decomposer_tEEEvPT5_SB_PT3_PKSC_PT1_PKSG_PT2_PKSK_T4_iiT6__param_9];
	shfl.sync.idx.b32	%r1290|%p191, %r2160, %r239, 31, -1;
	add.s32 	%r243, %r240, %r1290;
	setp.eq.s32 	%p192, %r2136, 2147483647;
	selp.b32 	%r1291, -2147483648, %r2136, %p192;
	shr.u32 	%r1292, %r1291, %r2060;
	and.b32  	%r1287, %r1292, %r171;
	mov.b32 	%r1267, 1;
	// begin inline asm
	{
    .reg .pred p;
    and.b32 %r1265, %r1287, %r1267;    setp.ne.u32 p, %r1265, 0;
    vote.ballot.sync.b32 %r1265, p, 0xffffffff;
    @!p not.b32 %r1265, %r1265;
}

	// end inline asm
	mov.b32 	%r1270, 2;
	// begin inline asm
	{
    .reg .pred p;
    and.b32 %r1268, %r1287, %r1270;    setp.ne.u32 p, %r1268, 0;
    vote.ballot.sync.b32 %r1268, p, 0xffffffff;
    @!p not.b32 %r1268, %r1268;
}

	// end inline asm
	and.b32  	%r1293, %r1268, %r1265;
	mov.b32 	%r1273, 4;
	// begin inline asm
	{
    .reg .pred p;
    and.b32 %r1271, %r1287, %r1273;    setp.ne.u32 p, %r1271, 0;
    vote.ballot.sync.b32 %r1271, p, 0xffffffff;
    @!p not.b32 %r1271, %r1271;
}

	// end inline asm
	and.b32  	%r1294, %r1271, %r1293;
	mov.b32 	%r1276, 8;
	// begin inline asm
	{
    .reg .pred p;
    and.b32 %r1274, %r1287, %r1276;    setp.ne.u32 p, %r1274, 0;
    vote.ballot.sync.b32 %r1274, p, 0xffffffff;
    @!p not.b32 %r1274, %r1274;
}

	// end inline asm
	and.b32  	%r1295, %r1274, %r1294;
	mov.b32 	%r1279, 16;
	// begin inline asm
	{
    .reg .pred p;
    and.b32 %r1277, %r1287, %r1279;    setp.ne.u32 p, %r1277, 0;
    vote.ballot.sync.b32 %r1277, p, 0xffffffff;
    @!p not.b32 %r1277, %r1277;
}

	// end inline asm
	and.b32  	%r1296, %r1277, %r1295;
	mov.b32 	%r1282, 32;
	// begin inline asm
	{
    .reg .pred p;
    and.b32 %r1280, %r1287, %r1282;    setp.ne.u32 p, %r1280, 0;
    vote.ballot.sync.b32 %r1280, p, 0xffffffff;
    @!p not.b32 %r1280, %r1280;
}

	// end inline asm
	and.b32  	%r1297, %r1280, %r1296;
	mov.b32 	%r1285, 64;
	// begin inline asm
	{
    .reg .pred p;
    and.b32 %r1283, %r1287, %r1285;    setp.ne.u32 p, %r1283, 0;
    vote.ballot.sync.b32 %r1283, p, 0xffffffff;
    @!p not.b32 %r1283, %r1283;
}

	// end inline asm
	and.b32  	%r1298, %r1283, %r1297;
	mov.b32 	%r1288, 128;
	// begin inline asm
	{
    .reg .pred p;
    and.b32 %r1286, %r1287, %r1288;    setp.ne.u32 p, %r1286, 0;
    vote.ballot.sync.b32 %r1286, p, 0xffffffff;
    @!p not.b32 %r1286, %r1286;
}

	// end inline asm
	and.b32  	%r1299, %r1286, %r1298;
	clz.b32 	%r1300, %r1299;
	sub.s32 	%r245, 31, %r1300;
	and.b32  	%r1301, %r780, %r1299;
	popc.b32 	%r246, %r1301;
	setp.ne.s32 	%p193, %r326, %r245;
	mov.b32 	%r2161, 0;
	@%p193 bra 	$L__BB22_205;
	shl.b32 	%r1306, %r1287, 2;
	add.s32 	%r1307, %r169, %r1306;
	atom.shared.add.u32 	%r2161, [%r1307], %r246;
$L__BB22_205:
	ld.param.u32 	%r2061, [_ZN3cub18CUB_300001_SM_10006detail10radix_sort29DeviceRadixSortOnesweepKernelINS1_5radix10policy_hubIffyE10Policy1000ELNS0_9SortOrderE0EffyiiNS1_21identity_decomposer_tEEEvPT5_SB_PT3_PKSC_PT1_PKSG_PT2_PKSK_T4_iiT6__param_9];
	shfl.sync.idx.b32	%r1333|%p194, %r2161, %r245, 31, -1;
	add.s32 	%r249, %r246, %r1333;
	setp.eq.s32 	%p195, %r2135, 2147483647;
	selp.b32 	%r1334, -2147483648, %r2135, %p195;
	shr.u32 	%r1335, %r1334, %r2061;
	and.b32  	%r1330, %r1335, %r171;
	mov.b32 	%r1310, 1;
	// begin inline asm
	{
    .reg .pred p;
    and.b32 %r1308, %r1330, %r1310;    setp.ne.u32 p, %r1308, 0;
    vote.ballot.sync.b32 %r1308, p, 0xffffffff;
    @!p not.b32 %r1308, %r1308;
}

	// end inline asm
	mov.b32 	%r1313, 2;
	// begin inline asm
	{
    .reg .pred p;
    and.b32 %r1311, %r1330, %r1313;    setp.ne.u32 p, %r1311, 0;
    vote.ballot.sync.b32 %r1311, p, 0xffffffff;
    @!p not.b32 %r1311, %r1311;
}

	// end inline asm
	and.b32  	%r1336, %r1311, %r1308;
	mov.b32 	%r1316, 4;
	// begin inline asm
	{
    .reg .pred p;
    and.b32 %r1314, %r1330, %r1316;    setp.ne.u32 p, %r1314, 0;
    vote.ballot.sync.b32 %r1314, p, 0xffffffff;
    @!p not.b32 %r1314, %r1314;
}

	// end inline asm
	and.b32  	%r1337, %r1314, %r1336;
	mov.b32 	%r1319, 8;
	// begin inline asm
	{
    .reg .pred p;
    and.b32 %r1317, %r1330, %r1319;    setp.ne.u32 p, %r1317, 0;
    vote.ballot.sync.b32 %r1317, p, 0xffffffff;
    @!p not.b32 %r1317, %r1317;
}

	// end inline asm
	and.b32  	%r1338, %r1317, %r1337;
	mov.b32 	%r1322, 16;
	// begin inline asm
	{
    .reg .pred p;
    and.b32 %r1320, %r1330, %r1322;    setp.ne.u32 p, %r1320, 0;
    vote.ballot.sync.b32 %r1320, p, 0xffffffff;
    @!p not.b32 %r1320, %r1320;
}

	// end inline asm
	and.b32  	%r1339, %r1320, %r1338;
	mov.b32 	%r1325, 32;
	// begin inline asm
	{
    .reg .pred p;
    and.b32 %r1323, %r1330, %r1325;    setp.ne.u32 p, %r1323, 0;
    vote.ballot.sync.b32 %r1323, p, 0xffffffff;
    @!p not.b32 %r1323, %r1323;
}

	// end inline asm
	and.b32  	%r1340, %r1323, %r1339;
	mov.b32 	%r1328, 64;
	// begin inline asm
	{
    .reg .pred p;
    and.b32 %r1326, %r1330, %r1328;    setp.ne.u32 p, %r1326, 0;
    vote.ballot.sync.b32 %r1326, p, 0xffffffff;
    @!p not.b32 %r1326, %r1326;
}

	// end inline asm
	and.b32  	%r1341, %r1326, %r1340;
	mov.b32 	%r1331, 128;
	// begin inline asm
	{
    .reg .pred p;
    and.b32 %r1329, %r1330, %r1331;    setp.ne.u32 p, %r1329, 0;
    vote.ballot.sync.b32 %r1329, p, 0xffffffff;
    @!p not.b32 %r1329, %r1329;
}

	// end inline asm
	and.b32  	%r1342, %r1329, %r1341;
	clz.b32 	%r1343, %r1342;
	sub.s32 	%r251, 31, %r1343;
	and.b32  	%r1344, %r780, %r1342;
	popc.b32 	%r252, %r1344;
	setp.ne.s32 	%p196, %r326, %r251;
	mov.b32 	%r2162, 0;
	@%p196 bra 	$L__BB22_207;
	shl.b32 	%r1349, %r1330, 2;
	add.s32 	%r1350, %r169, %r1349;
	atom.shared.add.u32 	%r2162, [%r1350], %r252;
$L__BB22_207:
	ld.param.u32 	%r2062, [_ZN3cub18CUB_300001_SM_10006detail10radix_sort29DeviceRadixSortOnesweepKernelINS1_5radix10policy_hubIffyE10Policy1000ELNS0_9SortOrderE0EffyiiNS1_21identity_decomposer_tEEEvPT5_SB_PT3_PKSC_PT1_PKSG_PT2_PKSK_T4_iiT6__param_9];
	shfl.sync.idx.b32	%r1376|%p197, %r2162, %r251, 31, -1;
	add.s32 	%r255, %r252, %r1376;
	setp.eq.s32 	%p198, %r2134, 2147483647;
	selp.b32 	%r1377, -2147483648, %r2134, %p198;
	shr.u32 	%r1378, %r1377, %r2062;
	and.b32  	%r1373, %r1378, %r171;
	mov.b32 	%r1353, 1;
	// begin inline asm
	{
    .reg .pred p;
    and.b32 %r1351, %r1373, %r1353;    setp.ne.u32 p, %r1351, 0;
    vote.ballot.sync.b32 %r1351, p, 0xffffffff;
    @!p not.b32 %r1351, %r1351;
}

	// end inline asm
	mov.b32 	%r1356, 2;
	// begin inline asm
	{
    .reg .pred p;
    and.b32 %r1354, %r1373, %r1356;    setp.ne.u32 p, %r1354, 0;
    vote.ballot.sync.b32 %r1354, p, 0xffffffff;
    @!p not.b32 %r1354, %r1354;
}

	// end inline asm
	and.b32  	%r1379, %r1354, %r1351;
	mov.b32 	%r1359, 4;
	// begin inline asm
	{
    .reg .pred p;
    and.b32 %r1357, %r1373, %r1359;    setp.ne.u32 p, %r1357, 0;
    vote.ballot.sync.b32 %r1357, p, 0xffffffff;
    @!p not.b32 %r1357, %r1357;
}

	// end inline asm
	and.b32  	%r1380, %r1357, %r1379;
	mov.b32 	%r1362, 8;
	// begin inline asm
	{
    .reg .pred p;
    and.b32 %r1360, %r1373, %r1362;    setp.ne.u32 p, %r1360, 0;
    vote.ballot.sync.b32 %r1360, p, 0xffffffff;
    @!p not.b32 %r1360, %r1360;
}

	// end inline asm
	and.b32  	%r1381, %r1360, %r1380;
	mov.b32 	%r1365, 16;
	// begin inline asm
	{
    .reg .pred p;
    and.b32 %r1363, %r1373, %r1365;    setp.ne.u32 p, %r1363, 0;
    vote.ballot.sync.b32 %r1363, p, 0xffffffff;
    @!p not.b32 %r1363, %r1363;
}

	// end inline asm
	and.b32  	%r1382, %r1363, %r1381;
	mov.b32 	%r1368, 32;
	// begin inline asm
	{
    .reg .pred p;
    and.b32 %r1366, %r1373, %r1368;    setp.ne.u32 p, %r1366, 0;
    vote.ballot.sync.b32 %r1366, p, 0xffffffff;
    @!p not.b32 %r1366, %r1366;
}

	// end inline asm
	and.b32  	%r1383, %r1366, %r1382;
	mov.b32 	%r1371, 64;
	// begin inline asm
	{
    .reg .pred p;
    and.b32 %r1369, %r1373, %r1371;    setp.ne.u32 p, %r1369, 0;
    vote.ballot.sync.b32 %r1369, p, 0xffffffff;
    @!p not.b32 %r1369, %r1369;
}

	// end inline asm
	and.b32  	%r1384, %r1369, %r1383;
	mov.b32 	%r1374, 128;
	// begin inline asm
	{
    .reg .pred p;
    and.b32 %r1372, %r1373, %r1374;    setp.ne.u32 p, %r1372, 0;
    vote.ballot.sync.b32 %r1372, p, 0xffffffff;
    @!p not.b32 %r1372, %r1372;
}

	// end inline asm
	and.b32  	%r1385, %r1372, %r1384;
	clz.b32 	%r1386, %r1385;
	sub.s32 	%r257, 31, %r1386;
	and.b32  	%r1387, %r780, %r1385;
	popc.b32 	%r258, %r1387;
	setp.ne.s32 	%p199, %r326, %r257;
	mov.b32 	%r2163, 0;
	@%p199 bra 	$L__BB22_209;
	shl.b32 	%r1392, %r1373, 2;
	add.s32 	%r1393, %r169, %r1392;
	atom.shared.add.u32 	%r2163, [%r1393], %r258;
$L__BB22_209:
	ld.param.u32 	%r2063, [_ZN3cub18CUB_300001_SM_10006detail10radix_sort29DeviceRadixSortOnesweepKernelINS1_5radix10policy_hubIffyE10Policy1000ELNS0_9SortOrderE0EffyiiNS1_21identity_decomposer_tEEEvPT5_SB_PT3_PKSC_PT1_PKSG_PT2_PKSK_T4_iiT6__param_9];
	shfl.sync.idx.b32	%r1419|%p200, %r2163, %r257, 31, -1;
	add.s32 	%r261, %r258, %r1419;
	setp.eq.s32 	%p201, %r2133, 2147483647;
	selp.b32 	%r1420, -2147483648, %r2133, %p201;
	shr.u32 	%r1421, %r1420, %r2063;
	and.b32  	%r1416, %r1421, %r171;
	mov.b32 	%r1396, 1;
	// begin inline asm
	{
    .reg .pred p;
    and.b32 %r1394, %r1416, %r1396;    setp.ne.u32 p, %r1394, 0;
    vote.ballot.sync.b32 %r1394, p, 0xffffffff;
    @!p not.b32 %r1394, %r1394;
}

	// end inline asm
	mov.b32 	%r1399, 2;
	// begin inline asm
	{
    .reg .pred p;
    and.b32 %r1397, %r1416, %r1399;    setp.ne.u32 p, %r1397, 0;
    vote.ballot.sync.b32 %r1397, p, 0xffffffff;
    @!p not.b32 %r1397, %r1397;
}

	// end inline asm
	and.b32  	%r1422, %r1397, %r1394;
	mov.b32 	%r1402, 4;
	// begin inline asm
	{
    .reg .pred p;
    and.b32 %r1400, %r1416, %r1402;    setp.ne.u32 p, %r1400, 0;
    vote.ballot.sync.b32 %r1400, p, 0xffffffff;
    @!p not.b32 %r1400, %r1400;
}

	// end inline asm
	and.b32  	%r1423, %r1400, %r1422;
	mov.b32 	%r1405, 8;
	// begin inline asm
	{
    .reg .pred p;
    and.b32 %r1403, %r1416, %r1405;    setp.ne.u32 p, %r1403, 0;
    vote.ballot.sync.b32 %r1403, p, 0xffffffff;
    @!p not.b32 %r1403, %r1403;
}

	// end inline asm
	and.b32  	%r1424, %r1403, %r1423;
	mov.b32 	%r1408, 16;
	// begin inline asm
	{
    .reg .pred p;
    and.b32 %r1406, %r1416, %r1408;    setp.ne.u32 p, %r1406, 0;
    vote.ballot.sync.b32 %r1406, p, 0xffffffff;
    @!p not.b32 %r1406, %r1406;
}

	// end inline asm
	and.b32  	%r1425, %r1406, %r1424;
	mov.b32 	%r1411, 32;
	// begin inline asm
	{
    .reg .pred p;
    and.b32 %r1409, %r1416, %r1411;    setp.ne.u32 p, %r1409, 0;
    vote.ballot.sync.b32 %r1409, p, 0xffffffff;
    @!p not.b32 %r1409, %r1409;
}

	// end inline asm
	and.b32  	%r1426, %r1409, %r1425;
	mov.b32 	%r1414, 64;
	// begin inline asm
	{
    .reg .pred p;
    and.b32 %r1412, %r1416, %r1414;    setp.ne.u32 p, %r1412, 0;
    vote.ballot.sync.b32 %r1412, p, 0xffffffff;
    @!p not.b32 %r1412, %r1412;
}

	// end inline asm
	and.b32  	%r1427, %r1412, %r1426;
	mov.b32 	%r1417, 128;
	// begin inline asm
	{
    .reg .pred p;
    and.b32 %r1415, %r1416, %r1417;    setp.ne.u32 p, %r1415, 0;
    vote.ballot.sync.b32 %r1415, p, 0xffffffff;
    @!p not.b32 %r1415, %r1415;
}

	// end inline asm
	and.b32  	%r1428, %r1415, %r1427;
	clz.b32 	%r1429, %r1428;
	sub.s32 	%r263, 31, %r1429;
	and.b32  	%r1430, %r780, %r1428;
	popc.b32 	%r264, %r1430;
	setp.ne.s32 	%p202, %r326, %r263;
	mov.b32 	%r2164, 0;
	@%p202 bra 	$L__BB22_211;
	shl.b32 	%r1431, %r1, 5;
	and.b32  	%r1432, %r1431, 31744;
	add.s32 	%r1434, %r390, %r1432;
	shl.b32 	%r1435, %r1416, 2;
	add.s32 	%r1436, %r1434, %r1435;
	atom.shared.add.u32 	%r2164, [%r1436], %r264;
$L__BB22_211:
	ld.param.u32 	%r2064, [_ZN3cub18CUB_300001_SM_10006detail10radix_sort29DeviceRadixSortOnesweepKernelINS1_5radix10policy_hubIffyE10Policy1000ELNS0_9SortOrderE0EffyiiNS1_21identity_decomposer_tEEEvPT5_SB_PT3_PKSC_PT1_PKSG_PT2_PKSK_T4_iiT6__param_9];
	shfl.sync.idx.b32	%r1462|%p203, %r2164, %r263, 31, -1;
	add.s32 	%r267, %r264, %r1462;
	setp.eq.s32 	%p204, %r2132, 2147483647;
	selp.b32 	%r1463, -2147483648, %r2132, %p204;
	shr.u32 	%r1464, %r1463, %r2064;
	and.b32  	%r1459, %r1464, %r171;
	mov.b32 	%r1439, 1;
	// begin inline asm
	{
    .reg .pred p;
    and.b32 %r1437, %r1459, %r1439;    setp.ne.u32 p, %r1437, 0;
    vote.ballot.sync.b32 %r1437, p, 0xffffffff;
    @!p not.b32 %r1437, %r1437;
}

	// end inline asm
	mov.b32 	%r1442, 2;
	// begin inline asm
	{
    .reg .pred p;
    and.b32 %r1440, %r1459, %r1442;    setp.ne.u32 p, %r1440, 0;
    vote.ballot.sync.b32 %r1440, p, 0xffffffff;
    @!p not.b32 %r1440, %r1440;
}

	// end inline asm
	and.b32  	%r1465, %r1440, %r1437;
	mov.b32 	%r1445, 4;
	// begin inline asm
	{
    .reg .pred p;
    and.b32 %r1443, %r1459, %r1445;    setp.ne.u32 p, %r1443, 0;
    vote.ballot.sync.b32 %r1443, p, 0xffffffff;
    @!p not.b32 %r1443, %r1443;
}

	// end inline asm
	and.b32  	%r1466, %r1443, %r1465;
	mov.b32 	%r1448, 8;
	// begin inline asm
	{
    .reg .pred p;
    and.b32 %r1446, %r1459, %r1448;    setp.ne.u32 p, %r1446, 0;
    vote.ballot.sync.b32 %r1446, p, 0xffffffff;
    @!p not.b32 %r1446, %r1446;
}

	// end inline asm
	and.b32  	%r1467, %r1446, %r1466;
	mov.b32 	%r1451, 16;
	// begin inline asm
	{
    .reg .pred p;
    and.b32 %r1449, %r1459, %r1451;    setp.ne.u32 p, %r1449, 0;
    vote.ballot.sync.b32 %r1449, p, 0xffffffff;
    @!p not.b32 %r1449, %r1449;
}

	// end inline asm
	and.b32  	%r1468, %r1449, %r1467;
	mov.b32 	%r1454, 32;
	// begin inline asm
	{
    .reg .pred p;
    and.b32 %r1452, %r1459, %r1454;    setp.ne.u32 p, %r1452, 0;
    vote.ballot.sync.b32 %r1452, p, 0xffffffff;
    @!p not.b32 %r1452, %r1452;
}

	// end inline asm
	and.b32  	%r1469, %r1452, %r1468;
	mov.b32 	%r1457, 64;
	// begin inline asm
	{
    .reg .pred p;
    and.b32 %r1455, %r1459, %r1457;    setp.ne.u32 p, %r1455, 0;
    vote.ballot.sync.b32 %r1455, p, 0xffffffff;
    @!p not.b32 %r1455, %r1455;
}

	// end inline asm
	and.b32  	%r1470, %r1455, %r1469;
	mov.b32 	%r1460, 128;
	// begin inline asm
	{
    .reg .pred p;
    and.b32 %r1458, %r1459, %r1460;    setp.ne.u32 p, %r1458, 0;
    vote.ballot.sync.b32 %r1458, p, 0xffffffff;
    @!p not.b32 %r1458, %r1458;
}

	// end inline asm
	and.b32  	%r1471, %r1458, %r1470;
	clz.b32 	%r1472, %r1471;
	sub.s32 	%r269, 31, %r1472;
	and.b32  	%r1473, %r780, %r1471;
	popc.b32 	%r270, %r1473;
	setp.ne.s32 	%p205, %r326, %r269;
	mov.b32 	%r2165, 0;
	@%p205 bra 	$L__BB22_213;
	shl.b32 	%r1478, %r1459, 2;
	add.s32 	%r1479, %r169, %r1478;
	atom.shared.add.u32 	%r2165, [%r1479], %r270;
$L__BB22_213:
	setp.gt.u32 	%p206, %r1, 255;
	shfl.sync.idx.b32	%r1480|%p207, %r2165, %r269, 31, -1;
	add.s32 	%r1481, %r270, %r1480;
	bar.sync 	0;
	shl.b32 	%r1482, %r177, 2;
	add.s32 	%r273, %r390, %r1482;
	st.shared.u32 	[%r273+-4], %r2148;
	shl.b32 	%r1484, %r183, 2;
	add.s32 	%r274, %r390, %r1484;
	st.shared.u32 	[%r274+-4], %r2147;
	shl.b32 	%r1485, %r189, 2;
	add.s32 	%r275, %r390, %r1485;
	st.shared.u32 	[%r275+-4], %r2146;
	shl.b32 	%r1486, %r195, 2;
	add.s32 	%r276, %r390, %r1486;
	st.shared.u32 	[%r276+-4], %r2145;
	shl.b32 	%r1487, %r201, 2;
	add.s32 	%r277, %r390, %r1487;
	st.shared.u32 	[%r277+-4], %r2144;
	shl.b32 	%r1488, %r207, 2;
	add.s32 	%r278, %r390, %r1488;
	st.shared.u32 	[%r278+-4], %r2143;
	shl.b32 	%r1489, %r213, 2;
	add.s32 	%r279, %r390, %r1489;
	st.shared.u32 	[%r279+-4], %r2142;
	shl.b32 	%r1490, %r219, 2;
	add.s32 	%r280, %r390, %r1490;
	st.shared.u32 	[%r280+-4], %r2141;
	shl.b32 	%r1491, %r225, 2;
	add.s32 	%r281, %r390, %r1491;
	st.shared.u32 	[%r281+-4], %r2140;
	shl.b32 	%r1492, %r231, 2;
	add.s32 	%r282, %r390, %r1492;
	st.shared.u32 	[%r282+-4], %r2139;
	shl.b32 	%r1493, %r237, 2;
	add.s32 	%r283, %r390, %r1493;
	st.shared.u32 	[%r283+-4], %r2138;
	shl.b32 	%r1494, %r243, 2;
	add.s32 	%r284, %r390, %r1494;
	st.shared.u32 	[%r284+-4], %r2137;
	shl.b32 	%r1495, %r249, 2;
	add.s32 	%r285, %r390, %r1495;
	st.shared.u32 	[%r285+-4], %r2136;
	shl.b32 	%r1496, %r255, 2;
	add.s32 	%r286, %r390, %r1496;
	st.shared.u32 	[%r286+-4], %r2135;
	shl.b32 	%r1497, %r261, 2;
	add.s32 	%r287, %r390, %r1497;
	st.shared.u32 	[%r287+-4], %r2134;
	shl.b32 	%r1498, %r267, 2;
	add.s32 	%r288, %r390, %r1498;
	st.shared.u32 	[%r288+-4], %r2133;
	shl.b32 	%r1499, %r1481, 2;
	add.s32 	%r289, %r390, %r1499;
	st.shared.u32 	[%r289+-4], %r2132;
	shl.b32 	%r1500, %r1, 3;
	add.s32 	%r1501, %r390, %r1500;
	add.s32 	%r290, %r1501, 26112;
	@%p206 bra 	$L__BB22_221;
	ld.param.u64 	%rd437, [_ZN3cub18CUB_300001_SM_10006detail10radix_sort29DeviceRadixSortOnesweepKernelINS1_5radix10policy_hubIffyE10Policy1000ELNS0_9SortOrderE0EffyiiNS1_21identity_decomposer_tEEEvPT5_SB_PT3_PKSC_PT1_PKSG_PT2_PKSK_T4_iiT6__param_3];
	cvta.to.global.u64 	%rd94, %rd437;
	shl.b64 	%rd95, %rd9, 3;
	add.s64 	%rd96, %rd94, %rd95;
	ld.global.u64 	%rd97, [%rd96];
	cvt.s64.s32 	%rd98, %r168;
	sub.s64 	%rd456, %rd97, %rd98;
	st.shared.u64 	[%r290], %rd456;
	setp.lt.s32 	%p208, %r4, 1;
	mov.u32 	%r2169, %r2127;
	@%p208 bra 	$L__BB22_220;
	mov.b32 	%r2167, -1;
	mov.u32 	%r2166, %r4;
	mov.u32 	%r2169, %r2127;
$L__BB22_216:
	ld.param.u64 	%rd430, [_ZN3cub18CUB_300001_SM_10006detail10radix_sort29DeviceRadixSortOnesweepKernelINS1_5radix10policy_hubIffyE10Policy1000ELNS0_9SortOrderE0EffyiiNS1_21identity_decomposer_tEEEvPT5_SB_PT3_PKSC_PT1_PKSG_PT2_PKSK_T4_iiT6__param_0];
	add.s32 	%r294, %r2166, -1;
	shl.b32 	%r1503, %r294, 8;
	add.s32 	%r1504, %r1503, %r1;
	cvta.to.global.u64 	%rd99, %rd430;
	mul.wide.s32 	%rd100, %r1504, 4;
	add.s64 	%rd19, %rd99, %rd100;
$L__BB22_217:
	membar.cta;
	ld.volatile.global.u32 	%r295, [%rd19];
	setp.eq.s32 	%p209, %r295, 0;
	@%p209 bra 	$L__BB22_217;
	and.b32  	%r1505, %r295, 1073741823;
	add.s32 	%r2169, %r1505, %r2169;
	setp.gt.s32 	%p210, %r295, -1;
	vote.sync.ballot.b32 	%r2167, %p210, %r2167;
	setp.gt.u32 	%p212, %r2166, 1;
	and.pred  	%p213, %p210, %p212;
	mov.u32 	%r2166, %r294;
	@%p213 bra 	$L__BB22_216;
	ld.shared.u64 	%rd456, [%r290];
$L__BB22_220:
	ld.param.u64 	%rd431, [_ZN3cub18CUB_300001_SM_10006detail10radix_sort29DeviceRadixSortOnesweepKernelINS1_5radix10policy_hubIffyE10Policy1000ELNS0_9SortOrderE0EffyiiNS1_21identity_decomposer_tEEEvPT5_SB_PT3_PKSC_PT1_PKSG_PT2_PKSK_T4_iiT6__param_0];
	or.b32  	%r1506, %r2169, -2147483648;
	cvta.to.global.u64 	%rd101, %rd431;
	add.s64 	%rd103, %rd101, %rd59;
	st.volatile.global.u32 	[%rd103], %r1506;
	sub.s32 	%r1509, %r2169, %r2127;
	cvt.s64.s32 	%rd104, %r1509;
	add.s64 	%rd105, %rd456, %rd104;
	st.shared.u64 	[%r290], %rd105;
$L__BB22_221:
	ld.param.u32 	%r2040, [_ZN3cub18CUB_300001_SM_10006detail10radix_sort29DeviceRadixSortOnesweepKernelINS1_5radix10policy_hubIffyE10Policy1000ELNS0_9SortOrderE0EffyiiNS1_21identity_decomposer_tEEEvPT5_SB_PT3_PKSC_PT1_PKSG_PT2_PKSK_T4_iiT6__param_8];
	ld.param.u64 	%rd434, [_ZN3cub18CUB_300001_SM_10006detail10radix_sort29DeviceRadixSortOnesweepKernelINS1_5radix10policy_hubIffyE10Policy1000ELNS0_9SortOrderE0EffyiiNS1_21identity_decomposer_tEEEvPT5_SB_PT3_PKSC_PT1_PKSG_PT2_PKSK_T4_iiT6__param_2];
	setp.gt.u32 	%p214, %r1, 255;
	mad.lo.s32 	%r299, %r4, 6528, 6528;
	setp.lt.s32 	%p215, %r299, %r2040;
	setp.eq.s64 	%p216, %rd434, 0;
	or.pred  	%p217, %p216, %p215;
	or.pred  	%p218, %p214, %p217;
	@%p218 bra 	$L__BB22_223;
	ld.param.u64 	%rd435, [_ZN3cub18CUB_300001_SM_10006detail10radix_sort29DeviceRadixSortOnesweepKernelINS1_5radix10policy_hubIffyE10Policy1000ELNS0_9SortOrderE0EffyiiNS1_21identity_decomposer_tEEEvPT5_SB_PT3_PKSC_PT1_PKSG_PT2_PKSK_T4_iiT6__param_2];
	ld.shared.u64 	%rd106, [%r290];
	cvt.s64.s32 	%rd107, %r2127;
	cvt.s64.s32 	%rd108, %r168;
	add.s64 	%rd109, %rd108, %rd107;
	add.s64 	%rd110, %rd109, %rd106;
	cvta.to.global.u64 	%rd111, %rd435;
	shl.b64 	%rd112, %rd9, 3;
	add.s64 	%rd113, %rd111, %rd112;
	st.global.u64 	[%rd113], %rd110;
$L__BB22_223:
	ld.param.u32 	%r2041, [_ZN3cub18CUB_300001_SM_10006detail10radix_sort29DeviceRadixSortOnesweepKernelINS1_5radix10policy_hubIffyE10Policy1000ELNS0_9SortOrderE0EffyiiNS1_21identity_decomposer_tEEEvPT5_SB_PT3_PKSC_PT1_PKSG_PT2_PKSK_T4_iiT6__param_8];
	ld.param.u64 	%rd438, [_ZN3cub18CUB_300001_SM_10006detail10radix_sort29DeviceRadixSortOnesweepKernelINS1_5radix10policy_hubIffyE10Policy1000ELNS0_9SortOrderE0EffyiiNS1_21identity_decomposer_tEEEvPT5_SB_PT3_PKSC_PT1_PKSG_PT2_PKSK_T4_iiT6__param_4];
	cvta.to.global.u64 	%rd22, %rd438;
	setp.gt.s32 	%p219, %r299, %r2041;
	bar.sync 	0;
	@%p219 bra 	$L__BB22_225;
	ld.param.u32 	%r2065, [_ZN3cub18CUB_300001_SM_10006detail10radix_sort29DeviceRadixSortOnesweepKernelINS1_5radix10policy_hubIffyE10Policy1000ELNS0_9SortOrderE0EffyiiNS1_21identity_decomposer_tEEEvPT5_SB_PT3_PKSC_PT1_PKSG_PT2_PKSK_T4_iiT6__param_9];
	ld.shared.u32 	%r1512, [%r118];
	setp.eq.s32 	%p220, %r1512, 2147483647;
	selp.b32 	%r1513, -2147483648, %r1512, %p220;
	shr.u32 	%r1514, %r1513, %r2065;
	and.b32  	%r1515, %r1514, %r171;
	shl.b32 	%r1516, %r1515, 3;
	add.s32 	%r1518, %r390, 26112;
	add.s32 	%r1519, %r1518, %r1516;
	ld.shared.u64 	%rd114, [%r1519];
	add.s64 	%rd115, %rd114, %rd9;
	setp.gt.s32 	%p221, %r1512, -1;
	selp.b32 	%r1520, -1, -2147483648, %p221;
	xor.b32  	%r1521, %r1520, %r1512;
	shl.b64 	%rd116, %rd115, 2;
	add.s64 	%rd117, %rd22, %rd116;
	st.global.u32 	[%rd117], %r1521;
	bar.warp.sync 	-1;
	ld.shared.u32 	%r1522, [%r118+1536];
	setp.eq.s32 	%p222, %r1522, 2147483647;
	selp.b32 	%r1523, -2147483648, %r1522, %p222;
	shr.u32 	%r1524, %r1523, %r2065;
	and.b32  	%r1525, %r1524, %r171;
	shl.b32 	%r1526, %r1525, 3;
	add.s32 	%r1527, %r1518, %r1526;
	ld.shared.u64 	%rd118, [%r1527];
	add.s64 	%rd119, %rd118, %rd9;
	setp.gt.s32 	%p223, %r1522, -1;
	selp.b32 	%r1528, -1, -2147483648, %p223;
	xor.b32  	%r1529, %r1528, %r1522;
	shl.b64 	%rd120, %rd119, 2;
	add.s64 	%rd121, %rd22, %rd120;
	st.global.u32 	[%rd121+1536], %r1529;
	bar.warp.sync 	-1;
	ld.shared.u32 	%r1530, [%r118+3072];
	setp.eq.s32 	%p224, %r1530, 2147483647;
	selp.b32 	%r1531, -2147483648, %r1530, %p224;
	shr.u32 	%r1532, %r1531, %r2065;
	and.b32  	%r1533, %r1532, %r171;
	shl.b32 	%r1534, %r1533, 3;
	add.s32 	%r1535, %r1518, %r1534;
	ld.shared.u64 	%rd122, [%r1535];
	add.s64 	%rd123, %rd122, %rd9;
	setp.gt.s32 	%p225, %r1530, -1;
	selp.b32 	%r1536, -1, -2147483648, %p225;
	xor.b32  	%r1537, %r1536, %r1530;
	shl.b64 	%rd124, %rd123, 2;
	add.s64 	%rd125, %rd22, %rd124;
	st.global.u32 	[%rd125+3072], %r1537;
	bar.warp.sync 	-1;
	ld.shared.u32 	%r1538, [%r118+4608];
	setp.eq.s32 	%p226, %r1538, 2147483647;
	selp.b32 	%r1539, -2147483648, %r1538, %p226;
	shr.u32 	%r1540, %r1539, %r2065;
	and.b32  	%r1541, %r1540, %r171;
	shl.b32 	%r1542, %r1541, 3;
	add.s32 	%r1543, %r1518, %r1542;
	ld.shared.u64 	%rd126, [%r1543];
	add.s64 	%rd127, %rd126, %rd9;
	setp.gt.s32 	%p227, %r1538, -1;
	selp.b32 	%r1544, -1, -2147483648, %p227;
	xor.b32  	%r1545, %r1544, %r1538;
	shl.b64 	%rd128, %rd127, 2;
	add.s64 	%rd129, %rd22, %rd128;
	st.global.u32 	[%rd129+4608], %r1545;
	bar.warp.sync 	-1;
	ld.shared.u32 	%r1546, [%r118+6144];
	setp.eq.s32 	%p228, %r1546, 2147483647;
	selp.b32 	%r1547, -2147483648, %r1546, %p228;
	shr.u32 	%r1548, %r1547, %r2065;
	and.b32  	%r1549, %r1548, %r171;
	shl.b32 	%r1550, %r1549, 3;
	add.s32 	%r1551, %r1518, %r1550;
	ld.shared.u64 	%rd130, [%r1551];
	add.s64 	%rd131, %rd130, %rd9;
	setp.gt.s32 	%p229, %r1546, -1;
	selp.b32 	%r1552, -1, -2147483648, %p229;
	xor.b32  	%r1553, %r1552, %r1546;
	shl.b64 	%rd132, %rd131, 2;
	add.s64 	%rd133, %rd22, %rd132;
	st.global.u32 	[%rd133+6144], %r1553;
	bar.warp.sync 	-1;
	ld.shared.u32 	%r1554, [%r118+7680];
	setp.eq.s32 	%p230, %r1554, 2147483647;
	selp.b32 	%r1555, -2147483648, %r1554, %p230;
	shr.u32 	%r1556, %r1555, %r2065;
	and.b32  	%r1557, %r1556, %r171;
	shl.b32 	%r1558, %r1557, 3;
	add.s32 	%r1559, %r1518, %r1558;
	ld.shared.u64 	%rd134, [%r1559];
	add.s64 	%rd135, %rd134, %rd9;
	setp.gt.s32 	%p231, %r1554, -1;
	selp.b32 	%r1560, -1, -2147483648, %p231;
	xor.b32  	%r1561, %r1560, %r1554;
	shl.b64 	%rd136, %rd135, 2;
	add.s64 	%rd137, %rd22, %rd136;
	st.global.u32 	[%rd137+7680], %r1561;
	bar.warp.sync 	-1;
	ld.shared.u32 	%r1562, [%r118+9216];
	setp.eq.s32 	%p232, %r1562, 2147483647;
	selp.b32 	%r1563, -2147483648, %r1562, %p232;
	shr.u32 	%r1564, %r1563, %r2065;
	and.b32  	%r1565, %r1564, %r171;
	shl.b32 	%r1566, %r1565, 3;
	add.s32 	%r1567, %r1518, %r1566;
	ld.shared.u64 	%rd138, [%r1567];
	add.s64 	%rd139, %rd138, %rd9;
	setp.gt.s32 	%p233, %r1562, -1;
	selp.b32 	%r1568, -1, -2147483648, %p233;
	xor.b32  	%r1569, %r1568, %r1562;
	shl.b64 	%rd140, %rd139, 2;
	add.s64 	%rd141, %rd22, %rd140;
	st.global.u32 	[%rd141+9216], %r1569;
	bar.warp.sync 	-1;
	ld.shared.u32 	%r1570, [%r118+10752];
	setp.eq.s32 	%p234, %r1570, 2147483647;
	selp.b32 	%r1571, -2147483648, %r1570, %p234;
	shr.u32 	%r1572, %r1571, %r2065;
	and.b32  	%r1573, %r1572, %r171;
	shl.b32 	%r1574, %r1573, 3;
	add.s32 	%r1575, %r1518, %r1574;
	ld.shared.u64 	%rd142, [%r1575];
	add.s64 	%rd143, %rd142, %rd9;
	setp.gt.s32 	%p235, %r1570, -1;
	selp.b32 	%r1576, -1, -2147483648, %p235;
	xor.b32  	%r1577, %r1576, %r1570;
	shl.b64 	%rd144, %rd143, 2;
	add.s64 	%rd145, %rd22, %rd144;
	st.global.u32 	[%rd145+10752], %r1577;
	bar.warp.sync 	-1;
	ld.shared.u32 	%r1578, [%r118+12288];
	setp.eq.s32 	%p236, %r1578, 2147483647;
	selp.b32 	%r1579, -2147483648, %r1578, %p236;
	shr.u32 	%r1580, %r1579, %r2065;
	and.b32  	%r1581, %r1580, %r171;
	shl.b32 	%r1582, %r1581, 3;
	add.s32 	%r1583, %r1518, %r1582;
	ld.shared.u64 	%rd146, [%r1583];
	add.s64 	%rd147, %rd146, %rd9;
	setp.gt.s32 	%p237, %r1578, -1;
	selp.b32 	%r1584, -1, -2147483648, %p237;
	xor.b32  	%r1585, %r1584, %r1578;
	shl.b64 	%rd148, %rd147, 2;
	add.s64 	%rd149, %rd22, %rd148;
	st.global.u32 	[%rd149+12288], %r1585;
	bar.warp.sync 	-1;
	ld.shared.u32 	%r1586, [%r118+13824];
	setp.eq.s32 	%p238, %r1586, 2147483647;
	selp.b32 	%r1587, -2147483648, %r1586, %p238;
	shr.u32 	%r1588, %r1587, %r2065;
	and.b32  	%r1589, %r1588, %r171;
	shl.b32 	%r1590, %r1589, 3;
	add.s32 	%r1591, %r1518, %r1590;
	ld.shared.u64 	%rd150, [%r1591];
	add.s64 	%rd151, %rd150, %rd9;
	setp.gt.s32 	%p239, %r1586, -1;
	selp.b32 	%r1592, -1, -2147483648, %p239;
	xor.b32  	%r1593, %r1592, %r1586;
	shl.b64 	%rd152, %rd151, 2;
	add.s64 	%rd153, %rd22, %rd152;
	st.global.u32 	[%rd153+13824], %r1593;
	bar.warp.sync 	-1;
	ld.shared.u32 	%r1594, [%r118+15360];
	setp.eq.s32 	%p240, %r1594, 2147483647;
	selp.b32 	%r1595, -2147483648, %r1594, %p240;
	shr.u32 	%r1596, %r1595, %r2065;
	and.b32  	%r1597, %r1596, %r171;
	shl.b32 	%r1598, %r1597, 3;
	add.s32 	%r1599, %r1518, %r1598;
	ld.shared.u64 	%rd154, [%r1599];
	add.s64 	%rd155, %rd154, %rd9;
	setp.gt.s32 	%p241, %r1594, -1;
	selp.b32 	%r1600, -1, -2147483648, %p241;
	xor.b32  	%r1601, %r1600, %r1594;
	shl.b64 	%rd156, %rd155, 2;
	add.s64 	%rd157, %rd22, %rd156;
	st.global.u32 	[%rd157+15360], %r1601;
	bar.warp.sync 	-1;
	ld.shared.u32 	%r1602, [%r118+16896];
	setp.eq.s32 	%p242, %r1602, 2147483647;
	selp.b32 	%r1603, -2147483648, %r1602, %p242;
	shr.u32 	%r1604, %r1603, %r2065;
	and.b32  	%r1605, %r1604, %r171;
	shl.b32 	%r1606, %r1605, 3;
	add.s32 	%r1607, %r1518, %r1606;
	ld.shared.u64 	%rd158, [%r1607];
	add.s64 	%rd159, %rd158, %rd9;
	setp.gt.s32 	%p243, %r1602, -1;
	selp.b32 	%r1608, -1, -2147483648, %p243;
	xor.b32  	%r1609, %r1608, %r1602;
	shl.b64 	%rd160, %rd159, 2;
	add.s64 	%rd161, %rd22, %rd160;
	st.global.u32 	[%rd161+16896], %r1609;
	bar.warp.sync 	-1;
	ld.shared.u32 	%r1610, [%r118+18432];
	setp.eq.s32 	%p244, %r1610, 2147483647;
	selp.b32 	%r1611, -2147483648, %r1610, %p244;
	shr.u32 	%r1612, %r1611, %r2065;
	and.b32  	%r1613, %r1612, %r171;
	shl.b32 	%r1614, %r1613, 3;
	add.s32 	%r1615, %r1518, %r1614;
	ld.shared.u64 	%rd162, [%r1615];
	add.s64 	%rd163, %rd162, %rd9;
	setp.gt.s32 	%p245, %r1610, -1;
	selp.b32 	%r1616, -1, -2147483648, %p245;
	xor.b32  	%r1617, %r1616, %r1610;
	shl.b64 	%rd164, %rd163, 2;
	add.s64 	%rd165, %rd22, %rd164;
	st.global.u32 	[%rd165+18432], %r1617;
	bar.warp.sync 	-1;
	ld.shared.u32 	%r1618, [%r118+19968];
	setp.eq.s32 	%p246, %r1618, 2147483647;
	selp.b32 	%r1619, -2147483648, %r1618, %p246;
	shr.u32 	%r1620, %r1619, %r2065;
	and.b32  	%r1621, %r1620, %r171;
	shl.b32 	%r1622, %r1621, 3;
	add.s32 	%r1623, %r1518, %r1622;
	ld.shared.u64 	%rd166, [%r1623];
	add.s64 	%rd167, %rd166, %rd9;
	setp.gt.s32 	%p247, %r1618, -1;
	selp.b32 	%r1624, -1, -2147483648, %p247;
	xor.b32  	%r1625, %r1624, %r1618;
	shl.b64 	%rd168, %rd167, 2;
	add.s64 	%rd169, %rd22, %rd168;
	st.global.u32 	[%rd169+19968], %r1625;
	bar.warp.sync 	-1;
	ld.shared.u32 	%r1626, [%r118+21504];
	setp.eq.s32 	%p248, %r1626, 2147483647;
	selp.b32 	%r1627, -2147483648, %r1626, %p248;
	shr.u32 	%r1628, %r1627, %r2065;
	and.b32  	%r1629, %r1628, %r171;
	shl.b32 	%r1630, %r1629, 3;
	add.s32 	%r1631, %r1518, %r1630;
	ld.shared.u64 	%rd170, [%r1631];
	add.s64 	%rd171, %rd170, %rd9;
	setp.gt.s32 	%p249, %r1626, -1;
	selp.b32 	%r1632, -1, -2147483648, %p249;
	xor.b32  	%r1633, %r1632, %r1626;
	shl.b64 	%rd172, %rd171, 2;
	add.s64 	%rd173, %rd22, %rd172;
	st.global.u32 	[%rd173+21504], %r1633;
	bar.warp.sync 	-1;
	ld.shared.u32 	%r1634, [%r118+23040];
	setp.eq.s32 	%p250, %r1634, 2147483647;
	selp.b32 	%r1635, -2147483648, %r1634, %p250;
	shr.u32 	%r1636, %r1635, %r2065;
	and.b32  	%r1637, %r1636, %r171;
	shl.b32 	%r1638, %r1637, 3;
	add.s32 	%r1639, %r1518, %r1638;
	ld.shared.u64 	%rd174, [%r1639];
	add.s64 	%rd175, %rd174, %rd9;
	setp.gt.s32 	%p251, %r1634, -1;
	selp.b32 	%r1640, -1, -2147483648, %p251;
	xor.b32  	%r1641, %r1640, %r1634;
	shl.b64 	%rd176, %rd175, 2;
	add.s64 	%rd177, %rd22, %rd176;
	st.global.u32 	[%rd177+23040], %r1641;
	bar.warp.sync 	-1;
	ld.shared.u32 	%r1642, [%r118+24576];
	setp.eq.s32 	%p252, %r1642, 2147483647;
	selp.b32 	%r1643, -2147483648, %r1642, %p252;
	shr.u32 	%r1644, %r1643, %r2065;
	and.b32  	%r1645, %r1644, %r171;
	shl.b32 	%r1646, %r1645, 3;
	add.s32 	%r1647, %r1518, %r1646;
	ld.shared.u64 	%rd178, [%r1647];
	add.s64 	%rd179, %rd178, %rd9;
	setp.gt.s32 	%p253, %r1642, -1;
	selp.b32 	%r1648, -1, -2147483648, %p253;
	xor.b32  	%r1649, %r1648, %r1642;
	shl.b64 	%rd180, %rd179, 2;
	add.s64 	%rd181, %rd22, %rd180;
	st.global.u32 	[%rd181+24576], %r1649;
	bar.warp.sync 	-1;
	bra.uni 	$L__BB22_260;
$L__BB22_225:
	ld.param.u32 	%r2042, [_ZN3cub18CUB_300001_SM_10006detail10radix_sort29DeviceRadixSortOnesweepKernelINS1_5radix10policy_hubIffyE10Policy1000ELNS0_9SortOrderE0EffyiiNS1_21identity_decomposer_tEEEvPT5_SB_PT3_PKSC_PT1_PKSG_PT2_PKSK_T4_iiT6__param_8];
	mad.lo.s32 	%r301, %r4, -6528, %r2042;
	setp.ge.s32 	%p254, %r1, %r301;
	@%p254 bra 	$L__BB22_227;
	ld.param.u32 	%r2066, [_ZN3cub18CUB_300001_SM_10006detail10radix_sort29DeviceRadixSortOnesweepKernelINS1_5radix10policy_hubIffyE10Policy1000ELNS0_9SortOrderE0EffyiiNS1_21identity_decomposer_tEEEvPT5_SB_PT3_PKSC_PT1_PKSG_PT2_PKSK_T4_iiT6__param_9];
	ld.shared.u32 	%r1650, [%r118];
	setp.eq.s32 	%p255, %r1650, 2147483647;
	selp.b32 	%r1651, -2147483648, %r1650, %p255;
	shr.u32 	%r1652, %r1651, %r2066;
	and.b32  	%r1653, %r1652, %r171;
	shl.b32 	%r1654, %r1653, 3;
	add.s32 	%r1656, %r390, %r1654;
	ld.shared.u64 	%rd182, [%r1656+26112];
	setp.gt.s32 	%p256, %r1650, -1;
	selp.b32 	%r1657, -1, -2147483648, %p256;
	xor.b32  	%r1658, %r1657, %r1650;
	add.s64 	%rd183, %rd182, %rd9;
	shl.b64 	%rd184, %rd183, 2;
	add.s64 	%rd185, %rd22, %rd184;
	st.global.u32 	[%rd185], %r1658;
$L__BB22_227:
	bar.warp.sync 	-1;
	add.s32 	%r1659, %r1, 384;
	setp.ge.s32 	%p257, %r1659, %r301;
	@%p257 bra 	$L__BB22_229;
	ld.param.u32 	%r2067, [_ZN3cub18CUB_300001_SM_10006detail10radix_sort29DeviceRadixSortOnesweepKernelINS1_5radix10policy_hubIffyE10Policy1000ELNS0_9SortOrderE0EffyiiNS1_21identity_decomposer_tEEEvPT5_SB_PT3_PKSC_PT1_PKSG_PT2_PKSK_T4_iiT6__param_9];
	ld.shared.u32 	%r1660, [%r118+1536];
	setp.eq.s32 	%p258, %r1660, 2147483647;
	selp.b32 	%r1661, -2147483648, %r1660, %p258;
	shr.u32 	%r1662, %r1661, %r2067;
	and.b32  	%r1663, %r1662, %r171;
	shl.b32 	%r1664, %r1663, 3;
	add.s32 	%r1666, %r390, %r1664;
	ld.shared.u64 	%rd186, [%r1666+26112];
	setp.gt.s32 	%p259, %r1660, -1;
	selp.b32 	%r1667, -1, -2147483648, %p259;
	xor.b32  	%r1668, %r1667, %r1660;
	add.s64 	%rd187, %rd186, %rd9;
	shl.b64 	%rd188, %rd187, 2;
	add.s64 	%rd189, %rd22, %rd188;
	st.global.u32 	[%rd189+1536], %r1668;
$L__BB22_229:
	bar.warp.sync 	-1;
	add.s32 	%r1669, %r1, 768;
	setp.ge.s32 	%p260, %r1669, %r301;
	@%p260 bra 	$L__BB22_231;
	ld.param.u32 	%r2068, [_ZN3cub18CUB_300001_SM_10006detail10radix_sort29DeviceRadixSortOnesweepKernelINS1_5radix10policy_hubIffyE10Policy1000ELNS0_9SortOrderE0EffyiiNS1_21identity_decomposer_tEEEvPT5_SB_PT3_PKSC_PT1_PKSG_PT2_PKSK_T4_iiT6__param_9];
	ld.shared.u32 	%r1670, [%r118+3072];
	setp.eq.s32 	%p261, %r1670, 2147483647;
	selp.b32 	%r1671, -2147483648, %r1670, %p261;
	shr.u32 	%r1672, %r1671, %r2068;
	and.b32  	%r1673, %r1672, %r171;
	shl.b32 	%r1674, %r1673, 3;
	add.s32 	%r1676, %r390, %r1674;
	ld.shared.u64 	%rd190, [%r1676+26112];
	setp.gt.s32 	%p262, %r1670, -1;
	selp.b32 	%r1677, -1, -2147483648, %p262;
	xor.b32  	%r1678, %r1677, %r1670;
	add.s64 	%rd191, %rd190, %rd9;
	shl.b64 	%rd192, %rd191, 2;
	add.s64 	%rd193, %rd22, %rd192;
	st.global.u32 	[%rd193+3072], %r1678;
$L__BB22_231:
	bar.warp.sync 	-1;
	add.s32 	%r1679, %r1, 1152;
	setp.ge.s32 	%p263, %r1679, %r301;
	@%p263 bra 	$L__BB22_233;
	ld.param.u32 	%r2069, [_ZN3cub18CUB_300001_SM_10006detail10radix_sort29DeviceRadixSortOnesweepKernelINS1_5radix10policy_hubIffyE10Policy1000ELNS0_9SortOrderE0EffyiiNS1_21identity_decomposer_tEEEvPT5_SB_PT3_PKSC_PT1_PKSG_PT2_PKSK_T4_iiT6__param_9];
	ld.shared.u32 	%r1680, [%r118+4608];
	setp.eq.s32 	%p264, %r1680, 2147483647;
	selp.b32 	%r1681, -2147483648, %r1680, %p264;
	shr.u32 	%r1682, %r1681, %r2069;
	and.b32  	%r1683, %r1682, %r171;
	shl.b32 	%r1684, %r1683, 3;
	add.s32 	%r1686, %r390, %r1684;
	ld.shared.u64 	%rd194, [%r1686+26112];
	setp.gt.s32 	%p265, %r1680, -1;
	selp.b32 	%r1687, -1, -2147483648, %p265;
	xor.b32  	%r1688, %r1687, %r1680;
	add.s64 	%rd195, %rd194, %rd9;
	shl.b64 	%rd196, %rd195, 2;
	add.s64 	%rd197, %rd22, %rd196;
	st.global.u32 	[%rd197+4608], %r1688;
$L__BB22_233:
	bar.warp.sync 	-1;
	add.s32 	%r1689, %r1, 1536;
	setp.ge.s32 	%p266, %r1689, %r301;
	@%p266 bra 	$L__BB22_235;
	ld.param.u32 	%r2070, [_ZN3cub18CUB_300001_SM_10006detail10radix_sort29DeviceRadixSortOnesweepKernelINS1_5radix10policy_hubIffyE10Policy1000ELNS0_9SortOrderE0EffyiiNS1_21identity_decomposer_tEEEvPT5_SB_PT3_PKSC_PT1_PKSG_PT2_PKSK_T4_iiT6__param_9];
	ld.shared.u32 	%r1690, [%r118+6144];
	setp.eq.s32 	%p267, %r1690, 2147483647;
	selp.b32 	%r1691, -2147483648, %r1690, %p267;
	shr.u32 	%r1692, %r1691, %r2070;
	and.b32  	%r1693, %r1692, %r171;
	shl.b32 	%r1694, %r1693, 3;
	add.s32 	%r1696, %r390, %r1694;
	ld.shared.u64 	%rd198, [%r1696+26112];
	setp.gt.s32 	%p268, %r1690, -1;
	selp.b32 	%r1697, -1, -2147483648, %p268;
	xor.b32  	%r1698, %r1697, %r1690;
	add.s64 	%rd199, %rd198, %rd9;
	shl.b64 	%rd200, %rd199, 2;
	add.s64 	%rd201, %rd22, %rd200;
	st.global.u32 	[%rd201+6144], %r1698;
$L__BB22_235:
	bar.warp.sync 	-1;
	add.s32 	%r1699, %r1, 1920;
	setp.ge.s32 	%p269, %r1699, %r301;
	@%p269 bra 	$L__BB22_237;
	ld.param.u32 	%r2071, [_ZN3cub18CUB_300001_SM_10006detail10radix_sort29DeviceRadixSortOnesweepKernelINS1_5radix10policy_hubIffyE10Policy1000ELNS0_9SortOrderE0EffyiiNS1_21identity_decomposer_tEEEvPT5_SB_PT3_PKSC_PT1_PKSG_PT2_PKSK_T4_iiT6__param_9];
	ld.shared.u32 	%r1700, [%r118+7680];
	setp.eq.s32 	%p270, %r1700, 2147483647;
	selp.b32 	%r1701, -2147483648, %r1700, %p270;
	shr.u32 	%r1702, %r1701, %r2071;
	and.b32  	%r1703, %r1702, %r171;
	shl.b32 	%r1704, %r1703, 3;
	add.s32 	%r1706, %r390, %r1704;
	ld.shared.u64 	%rd202, [%r1706+26112];
	setp.gt.s32 	%p271, %r1700, -1;
	selp.b32 	%r1707, -1, -2147483648, %p271;
	xor.b32  	%r1708, %r1707, %r1700;
	add.s64 	%rd203, %rd202, %rd9;
	shl.b64 	%rd204, %rd203, 2;
	add.s64 	%rd205, %rd22, %rd204;
	st.global.u32 	[%rd205+7680], %r1708;
$L__BB22_237:
	bar.warp.sync 	-1;
	add.s32 	%r1709, %r1, 2304;
	setp.ge.s32 	%p272, %r1709, %r301;
	@%p272 bra 	$L__BB22_239;
	ld.param.u32 	%r2072, [_ZN3cub18CUB_300001_SM_10006detail10radix_sort29DeviceRadixSortOnesweepKernelINS1_5radix10policy_hubIffyE10Policy1000ELNS0_9SortOrderE0EffyiiNS1_21identity_decomposer_tEEEvPT5_SB_PT3_PKSC_PT1_PKSG_PT2_PKSK_T4_iiT6__param_9];
	ld.shared.u32 	%r1710, [%r118+9216];
	setp.eq.s32 	%p273, %r1710, 2147483647;
	selp.b32 	%r1711, -2147483648, %r1710, %p273;
	shr.u32 	%r1712, %r1711, %r2072;
	and.b32  	%r1713, %r1712, %r171;
	shl.b32 	%r1714, %r1713, 3;
	add.s32 	%r1716, %r390, %r1714;
	ld.shared.u64 	%rd206, [%r1716+26112];
	setp.gt.s32 	%p274, %r1710, -1;
	selp.b32 	%r1717, -1, -2147483648, %p274;
	xor.b32  	%r1718, %r1717, %r1710;
	add.s64 	%rd207, %rd206, %rd9;
	shl.b64 	%rd208, %rd207, 2;
	add.s64 	%rd209, %rd22, %rd208;
	st.global.u32 	[%rd209+9216], %r1718;
$L__BB22_239:
	bar.warp.sync 	-1;
	add.s32 	%r1719, %r1, 2688;
	setp.ge.s32 	%p275, %r1719, %r301;
	@%p275 bra 	$L__BB22_241;
	ld.param.u32 	%r2073, [_ZN3cub18CUB_300001_SM_10006detail10radix_sort29DeviceRadixSortOnesweepKernelINS1_5radix10policy_hubIffyE10Policy1000ELNS0_9SortOrderE0EffyiiNS1_21identity_decomposer_tEEEvPT5_SB_PT3_PKSC_PT1_PKSG_PT2_PKSK_T4_iiT6__param_9];
	ld.shared.u32 	%r1720, [%r118+10752];
	setp.eq.s32 	%p276, %r1720, 2147483647;
	selp.b32 	%r1721, -2147483648, %r1720, %p276;
	shr.u32 	%r1722, %r1721, %r2073;
	and.b32  	%r1723, %r1722, %r171;
	shl.b32 	%r1724, %r1723, 3;
	add.s32 	%r1726, %r390, %r1724;
	ld.shared.u64 	%rd210, [%r1726+26112];
	setp.gt.s32 	%p277, %r1720, -1;
	selp.b32 	%r1727, -1, -2147483648, %p277;
	xor.b32  	%r1728, %r1727, %r1720;
	add.s64 	%rd211, %rd210, %rd9;
	shl.b64 	%rd212, %rd211, 2;
	add.s64 	%rd213, %rd22, %rd212;
	st.global.u32 	[%rd213+10752], %r1728;
$L__BB22_241:
	bar.warp.sync 	-1;
	or.b32  	%r1729, %r1, 3072;
	setp.ge.s32 	%p278, %r1729, %r301;
	@%p278 bra 	$L__BB22_243;
	ld.param.u32 	%r2074, [_ZN3cub18CUB_300001_SM_10006detail10radix_sort29DeviceRadixSortOnesweepKernelINS1_5radix10policy_hubIffyE10Policy1000ELNS0_9SortOrderE0EffyiiNS1_21identity_decomposer_tEEEvPT5_SB_PT3_PKSC_PT1_PKSG_PT2_PKSK_T4_iiT6__param_9];
	ld.shared.u32 	%r1730, [%r118+12288];
	setp.eq.s32 	%p279, %r1730, 2147483647;
	selp.b32 	%r1731, -2147483648, %r1730, %p279;
	shr.u32 	%r1732, %r1731, %r2074;
	and.b32  	%r1733, %r1732, %r171;
	shl.b32 	%r1734, %r1733, 3;
	add.s32 	%r1736, %r390, %r1734;
	ld.shared.u64 	%rd214, [%r1736+26112];
	setp.gt.s32 	%p280, %r1730, -1;
	selp.b32 	%r1737, -1, -2147483648, %p280;
	xor.b32  	%r1738, %r1737, %r1730;
	add.s64 	%rd215, %rd214, %rd9;
	shl.b64 	%rd216, %rd215, 2;
	add.s64 	%rd217, %rd22, %rd216;
	st.global.u32 	[%rd217+12288], %r1738;
$L__BB22_243:
	bar.warp.sync 	-1;
	add.s32 	%r1739, %r1, 3456;
	setp.ge.s32 	%p281, %r1739, %r301;
	@%p281 bra 	$L__BB22_245;
	ld.param.u32 	%r2075, [_ZN3cub18CUB_300001_SM_10006detail10radix_sort29DeviceRadixSortOnesweepKernelINS1_5radix10policy_hubIffyE10Policy1000ELNS0_9SortOrderE0EffyiiNS1_21identity_decomposer_tEEEvPT5_SB_PT3_PKSC_PT1_PKSG_PT2_PKSK_T4_iiT6__param_9];
	ld.shared.u32 	%r1740, [%r118+13824];
	setp.eq.s32 	%p282, %r1740, 2147483647;
	selp.b32 	%r1741, -2147483648, %r1740, %p282;
	shr.u32 	%r1742, %r1741, %r2075;
	and.b32  	%r1743, %r1742, %r171;
	shl.b32 	%r1744, %r1743, 3;
	add.s32 	%r1746, %r390, %r1744;
	ld.shared.u64 	%rd218, [%r1746+26112];
	setp.gt.s32 	%p283, %r1740, -1;
	selp.b32 	%r1747, -1, -2147483648, %p283;
	xor.b32  	%r1748, %r1747, %r1740;
	add.s64 	%rd219, %rd218, %rd9;
	shl.b64 	%rd220, %rd219, 2;
	add.s64 	%rd221, %rd22, %rd220;
	st.global.u32 	[%rd221+13824], %r1748;
$L__BB22_245:
	bar.warp.sync 	-1;
	add.s32 	%r1749, %r1, 3840;
	setp.ge.s32 	%p284, %r1749, %r301;
	@%p284 bra 	$L__BB22_247;
	ld.param.u32 	%r2076, [_ZN3cub18CUB_300001_SM_10006detail10radix_sort29DeviceRadixSortOnesweepKernelINS1_5radix10policy_hubIffyE10Policy1000ELNS0_9SortOrderE0EffyiiNS1_21identity_decomposer_tEEEvPT5_SB_PT3_PKSC_PT1_PKSG_PT2_PKSK_T4_iiT6__param_9];
	ld.shared.u32 	%r1750, [%r118+15360];
	setp.eq.s32 	%p285, %r1750, 2147483647;
	selp.b32 	%r1751, -2147483648, %r1750, %p285;
	shr.u32 	%r1752, %r1751, %r2076;
	and.b32  	%r1753, %r1752, %r171;
	shl.b32 	%r1754, %r1753, 3;
	add.s32 	%r1756, %r390, %r1754;
	ld.shared.u64 	%rd222, [%r1756+26112];
	setp.gt.s32 	%p286, %r1750, -1;
	selp.b32 	%r1757, -1, -2147483648, %p286;
	xor.b32  	%r1758, %r1757, %r1750;
	add.s64 	%rd223, %rd222, %rd9;
	shl.b64 	%rd224, %rd223, 2;
	add.s64 	%rd225, %rd22, %rd224;
	st.global.u32 	[%rd225+15360], %r1758;
$L__BB22_247:
	bar.warp.sync 	-1;
	add.s32 	%r1759, %r1, 4224;
	setp.ge.s32 	%p287, %r1759, %r301;
	@%p287 bra 	$L__BB22_249;
	ld.param.u32 	%r2077, [_ZN3cub18CUB_300001_SM_10006detail10radix_sort29DeviceRadixSortOnesweepKernelINS1_5radix10policy_hubIffyE10Policy1000ELNS0_9SortOrderE0EffyiiNS1_21identity_decomposer_tEEEvPT5_SB_PT3_PKSC_PT1_PKSG_PT2_PKSK_T4_iiT6__param_9];
	ld.shared.u32 	%r1760, [%r118+16896];
	setp.eq.s32 	%p288, %r1760, 2147483647;
	selp.b32 	%r1761, -2147483648, %r1760, %p288;
	shr.u32 	%r1762, %r1761, %r2077;
	and.b32  	%r1763, %r1762, %r171;
	shl.b32 	%r1764, %r1763, 3;
	add.s32 	%r1766, %r390, %r1764;
	ld.shared.u64 	%rd226, [%r1766+26112];
	setp.gt.s32 	%p289, %r1760, -1;
	selp.b32 	%r1767, -1, -2147483648, %p289;
	xor.b32  	%r1768, %r1767, %r1760;
	add.s64 	%rd227, %rd226, %rd9;
	shl.b64 	%rd228, %rd227, 2;
	add.s64 	%rd229, %rd22, %rd228;
	st.global.u32 	[%rd229+16896], %r1768;
$L__BB22_249:
	bar.warp.sync 	-1;
	add.s32 	%r1769, %r1, 4608;
	setp.ge.s32 	%p290, %r1769, %r301;
	@%p290 bra 	$L__BB22_251;
	ld.param.u32 	%r2078, [_ZN3cub18CUB_300001_SM_10006detail10radix_sort29DeviceRadixSortOnesweepKernelINS1_5radix10policy_hubIffyE10Policy1000ELNS0_9SortOrderE0EffyiiNS1_21identity_decomposer_tEEEvPT5_SB_PT3_PKSC_PT1_PKSG_PT2_PKSK_T4_iiT6__param_9];
	ld.shared.u32 	%r1770, [%r118+18432];
	setp.eq.s32 	%p291, %r1770, 2147483647;
	selp.b32 	%r1771, -2147483648, %r1770, %p291;
	shr.u32 	%r1772, %r1771, %r2078;
	and.b32  	%r1773, %r1772, %r171;
	shl.b32 	%r1774, %r1773, 3;
	add.s32 	%r1776, %r390, %r1774;
	ld.shared.u64 	%rd230, [%r1776+26112];
	setp.gt.s32 	%p292, %r1770, -1;
	selp.b32 	%r1777, -1, -2147483648, %p292;
	xor.b32  	%r1778, %r1777, %r1770;
	add.s64 	%rd231, %rd230, %rd9;
	shl.b64 	%rd232, %rd231, 2;
	add.s64 	%rd233, %rd22, %rd232;
	st.global.u32 	[%rd233+18432], %r1778;
$L__BB22_251:
	bar.warp.sync 	-1;
	add.s32 	%r1779, %r1, 4992;
	setp.ge.s32 	%p293, %r1779, %r301;
	@%p293 bra 	$L__BB22_253;
	ld.param.u32 	%r2079, [_ZN3cub18CUB_300001_SM_10006detail10radix_sort29DeviceRadixSortOnesweepKernelINS1_5radix10policy_hubIffyE10Policy1000ELNS0_9SortOrderE0EffyiiNS1_21identity_decomposer_tEEEvPT5_SB_PT3_PKSC_PT1_PKSG_PT2_PKSK_T4_iiT6__param_9];
	ld.shared.u32 	%r1780, [%r118+19968];
	setp.eq.s32 	%p294, %r1780, 2147483647;
	selp.b32 	%r1781, -2147483648, %r1780, %p294;
	shr.u32 	%r1782, %r1781, %r2079;
	and.b32  	%r1783, %r1782, %r171;
	shl.b32 	%r1784, %r1783, 3;
	add.s32 	%r1786, %r390, %r1784;
	ld.shared.u64 	%rd234, [%r1786+26112];
	setp.gt.s32 	%p295, %r1780, -1;
	selp.b32 	%r1787, -1, -2147483648, %p295;
	xor.b32  	%r1788, %r1787, %r1780;
	add.s64 	%rd235, %rd234, %rd9;
	shl.b64 	%rd236, %rd235, 2;
	add.s64 	%rd237, %rd22, %rd236;
	st.global.u32 	[%rd237+19968], %r1788;
$L__BB22_253:
	bar.warp.sync 	-1;
	add.s32 	%r1789, %r1, 5376;
	setp.ge.s32 	%p296, %r1789, %r301;
	@%p296 bra 	$L__BB22_255;
	ld.param.u32 	%r2080, [_ZN3cub18CUB_300001_SM_10006detail10radix_sort29DeviceRadixSortOnesweepKernelINS1_5radix10policy_hubIffyE10Policy1000ELNS0_9SortOrderE0EffyiiNS1_21identity_decomposer_tEEEvPT5_SB_PT3_PKSC_PT1_PKSG_PT2_PKSK_T4_iiT6__param_9];
	ld.shared.u32 	%r1790, [%r118+21504];
	setp.eq.s32 	%p297, %r1790, 2147483647;
	selp.b32 	%r1791, -2147483648, %r1790, %p297;
	shr.u32 	%r1792, %r1791, %r2080;
	and.b32  	%r1793, %r1792, %r171;
	shl.b32 	%r1794, %r1793, 3;
	add.s32 	%r1796, %r390, %r1794;
	ld.shared.u64 	%rd238, [%r1796+26112];
	setp.gt.s32 	%p298, %r1790, -1;
	selp.b32 	%r1797, -1, -2147483648, %p298;
	xor.b32  	%r1798, %r1797, %r1790;
	add.s64 	%rd239, %rd238, %rd9;
	shl.b64 	%rd240, %rd239, 2;
	add.s64 	%rd241, %rd22, %rd240;
	st.global.u32 	[%rd241+21504], %r1798;
$L__BB22_255:
	bar.warp.sync 	-1;
	add.s32 	%r1799, %r1, 5760;
	setp.ge.s32 	%p299, %r1799, %r301;
	@%p299 bra 	$L__BB22_257;
	ld.param.u32 	%r2081, [_ZN3cub18CUB_300001_SM_10006detail10radix_sort29DeviceRadixSortOnesweepKernelINS1_5radix10policy_hubIffyE10Policy1000ELNS0_9SortOrderE0EffyiiNS1_21identity_decomposer_tEEEvPT5_SB_PT3_PKSC_PT1_PKSG_PT2_PKSK_T4_iiT6__param_9];
	ld.shared.u32 	%r1800, [%r118+23040];
	setp.eq.s32 	%p300, %r1800, 2147483647;
	selp.b32 	%r1801, -2147483648, %r1800, %p300;
	shr.u32 	%r1802, %r1801, %r2081;
	and.b32  	%r1803, %r1802, %r171;
	shl.b32 	%r1804, %r1803, 3;
	add.s32 	%r1806, %r390, %r1804;
	ld.shared.u64 	%rd242, [%r1806+26112];
	setp.gt.s32 	%p301, %r1800, -1;
	selp.b32 	%r1807, -1, -2147483648, %p301;
	xor.b32  	%r1808, %r1807, %r1800;
	add.s64 	%rd243, %rd242, %rd9;
	shl.b64 	%rd244, %rd243, 2;
	add.s64 	%rd245, %rd22, %rd244;
	st.global.u32 	[%rd245+23040], %r1808;
$L__BB22_257:
	bar.warp.sync 	-1;
	or.b32  	%r1809, %r1, 6144;
	setp.ge.s32 	%p302, %r1809, %r301;
	@%p302 bra 	$L__BB22_259;
	ld.param.u32 	%r2082, [_ZN3cub18CUB_300001_SM_10006detail10radix_sort29DeviceRadixSortOnesweepKernelINS1_5radix10policy_hubIffyE10Policy1000ELNS0_9SortOrderE0EffyiiNS1_21identity_decomposer_tEEEvPT5_SB_PT3_PKSC_PT1_PKSG_PT2_PKSK_T4_iiT6__param_9];
	ld.shared.u32 	%r1810, [%r118+24576];
	setp.eq.s32 	%p303, %r1810, 2147483647;
	selp.b32 	%r1811, -2147483648, %r1810, %p303;
	shr.u32 	%r1812, %r1811, %r2082;
	and.b32  	%r1813, %r1812, %r171;
	shl.b32 	%r1814, %r1813, 3;
	add.s32 	%r1816, %r390, %r1814;
	ld.shared.u64 	%rd246, [%r1816+26112];
	setp.gt.s32 	%p304, %r1810, -1;
	selp.b32 	%r1817, -1, -2147483648, %p304;
	xor.b32  	%r1818, %r1817, %r1810;
	add.s64 	%rd247, %rd246, %rd9;
	shl.b64 	%rd248, %rd247, 2;
	add.s64 	%rd249, %rd22, %rd248;
	st.global.u32 	[%rd249+24576], %r1818;
$L__BB22_259:
	bar.warp.sync 	-1;
$L__BB22_260:
	ld.param.u32 	%r2083, [_ZN3cub18CUB_300001_SM_10006detail10radix_sort29DeviceRadixSortOnesweepKernelINS1_5radix10policy_hubIffyE10Policy1000ELNS0_9SortOrderE0EffyiiNS1_21identity_decomposer_tEEEvPT5_SB_PT3_PKSC_PT1_PKSG_PT2_PKSK_T4_iiT6__param_9];
	ld.param.u32 	%r2043, [_ZN3cub18CUB_300001_SM_10006detail10radix_sort29DeviceRadixSortOnesweepKernelINS1_5radix10policy_hubIffyE10Policy1000ELNS0_9SortOrderE0EffyiiNS1_21identity_decomposer_tEEEvPT5_SB_PT3_PKSC_PT1_PKSG_PT2_PKSK_T4_iiT6__param_8];
	setp.gt.s32 	%p305, %r299, %r2043;
	ld.shared.u32 	%r1819, [%r118];
	setp.eq.s32 	%p306, %r1819, 2147483647;
	selp.b32 	%r1820, -2147483648, %r1819, %p306;
	shr.u32 	%r1821, %r1820, %r2083;
	and.b32  	%r302, %r1821, %r171;
	ld.shared.u32 	%r1822, [%r118+1536];
	setp.eq.s32 	%p307, %r1822, 2147483647;
	selp.b32 	%r1823, -2147483648, %r1822, %p307;
	shr.u32 	%r1824, %r1823, %r2083;
	and.b32  	%r303, %r1824, %r171;
	ld.shared.u32 	%r1825, [%r118+3072];
	setp.eq.s32 	%p308, %r1825, 2147483647;
	selp.b32 	%r1826, -2147483648, %r1825, %p308;
	shr.u32 	%r1827, %r1826, %r2083;
	and.b32  	%r304, %r1827, %r171;
	ld.shared.u32 	%r1828, [%r118+4608];
	setp.eq.s32 	%p309, %r1828, 2147483647;
	selp.b32 	%r1829, -2147483648, %r1828, %p309;
	shr.u32 	%r1830, %r1829, %r2083;
	and.b32  	%r305, %r1830, %r171;
	ld.shared.u32 	%r1831, [%r118+6144];
	setp.eq.s32 	%p310, %r1831, 2147483647;
	selp.b32 	%r1832, -2147483648, %r1831, %p310;
	shr.u32 	%r1833, %r1832, %r2083;
	and.b32  	%r306, %r1833, %r171;
	ld.shared.u32 	%r1834, [%r118+7680];
	setp.eq.s32 	%p311, %r1834, 2147483647;
	selp.b32 	%r1835, -2147483648, %r1834, %p311;
	shr.u32 	%r1836, %r1835, %r2083;
	and.b32  	%r307, %r1836, %r171;
	ld.shared.u32 	%r1837, [%r118+9216];
	setp.eq.s32 	%p312, %r1837, 2147483647;
	selp.b32 	%r1838, -2147483648, %r1837, %p312;
	shr.u32 	%r1839, %r1838, %r2083;
	and.b32  	%r308, %r1839, %r171;
	ld.shared.u32 	%r1840, [%r118+10752];
	setp.eq.s32 	%p313, %r1840, 2147483647;
	selp.b32 	%r1841, -2147483648, %r1840, %p313;
	shr.u32 	%r1842, %r1841, %r2083;
	and.b32  	%r309, %r1842, %r171;
	ld.shared.u32 	%r1843, [%r118+12288];
	setp.eq.s32 	%p314, %r1843, 2147483647;
	selp.b32 	%r1844, -2147483648, %r1843, %p314;
	shr.u32 	%r1845, %r1844, %r2083;
	and.b32  	%r310, %r1845, %r171;
	ld.shared.u32 	%r1846, [%r118+13824];
	setp.eq.s32 	%p315, %r1846, 2147483647;
	selp.b32 	%r1847, -2147483648, %r1846, %p315;
	shr.u32 	%r1848, %r1847, %r2083;
	and.b32  	%r311, %r1848, %r171;
	ld.shared.u32 	%r1849, [%r118+15360];
	setp.eq.s32 	%p316, %r1849, 2147483647;
	selp.b32 	%r1850, -2147483648, %r1849, %p316;
	shr.u32 	%r1851, %r1850, %r2083;
	and.b32  	%r312, %r1851, %r171;
	ld.shared.u32 	%r1852, [%r118+16896];
	setp.eq.s32 	%p317, %r1852, 2147483647;
	selp.b32 	%r1853, -2147483648, %r1852, %p317;
	shr.u32 	%r1854, %r1853, %r2083;
	and.b32  	%r313, %r1854, %r171;
	ld.shared.u32 	%r1855, [%r118+18432];
	setp.eq.s32 	%p318, %r1855, 2147483647;
	selp.b32 	%r1856, -2147483648, %r1855, %p318;
	shr.u32 	%r1857, %r1856, %r2083;
	and.b32  	%r314, %r1857, %r171;
	ld.shared.u32 	%r1858, [%r118+19968];
	setp.eq.s32 	%p319, %r1858, 2147483647;
	selp.b32 	%r1859, -2147483648, %r1858, %p319;
	shr.u32 	%r1860, %r1859, %r2083;
	and.b32  	%r315, %r1860, %r171;
	ld.shared.u32 	%r1861, [%r118+21504];
	setp.eq.s32 	%p320, %r1861, 2147483647;
	selp.b32 	%r1862, -2147483648, %r1861, %p320;
	shr.u32 	%r1863, %r1862, %r2083;
	and.b32  	%r316, %r1863, %r171;
	ld.shared.u32 	%r1864, [%r118+23040];
	setp.eq.s32 	%p321, %r1864, 2147483647;
	selp.b32 	%r1865, -2147483648, %r1864, %p321;
	shr.u32 	%r1866, %r1865, %r2083;
	and.b32  	%r317, %r1866, %r171;
	ld.shared.u32 	%r1867, [%r118+24576];
	setp.eq.s32 	%p322, %r1867, 2147483647;
	selp.b32 	%r1868, -2147483648, %r1867, %p322;
	shr.u32 	%r1869, %r1868, %r2083;
	and.b32  	%r318, %r1869, %r171;
	@%p305 bra 	$L__BB22_262;
	ld.param.u64 	%rd443, [_ZN3cub18CUB_300001_SM_10006detail10radix_sort29DeviceRadixSortOnesweepKernelINS1_5radix10policy_hubIffyE10Policy1000ELNS0_9SortOrderE0EffyiiNS1_21identity_decomposer_tEEEvPT5_SB_PT3_PKSC_PT1_PKSG_PT2_PKSK_T4_iiT6__param_7];
	cvta.to.global.u64 	%rd250, %rd443;
	and.b32  	%r1873, %r1, 31;
	or.b32  	%r1874, %r547, %r1873;
	cvt.u64.u32 	%rd251, %r1874;
	mul.lo.s32 	%r1875, %r4, 6528;
	cvt.s64.s32 	%rd252, %r1875;
	add.s64 	%rd253, %rd251, %rd252;
	shl.b64 	%rd254, %rd253, 2;
	add.s64 	%rd255, %rd250, %rd254;
	ld.global.f32 	%f252, [%rd255];
	ld.global.f32 	%f253, [%rd255+128];
	ld.global.f32 	%f254, [%rd255+256];
	ld.global.f32 	%f255, [%rd255+384];
	ld.global.f32 	%f256, [%rd255+512];
	ld.global.f32 	%f257, [%rd255+640];
	ld.global.f32 	%f258, [%rd255+768];
	ld.global.f32 	%f259, [%rd255+896];
	ld.global.f32 	%f260, [%rd255+1024];
	ld.global.f32 	%f261, [%rd255+1152];
	ld.global.f32 	%f262, [%rd255+1280];
	ld.global.f32 	%f263, [%rd255+1408];
	ld.global.f32 	%f264, [%rd255+1536];
	ld.global.f32 	%f265, [%rd255+1664];
	ld.global.f32 	%f266, [%rd255+1792];
	ld.global.f32 	%f267, [%rd255+1920];
	ld.global.f32 	%f268, [%rd255+2048];
	bra.uni 	$L__BB22_296;
$L__BB22_262:
	ld.param.u32 	%r2044, [_ZN3cub18CUB_300001_SM_10006detail10radix_sort29DeviceRadixSortOnesweepKernelINS1_5radix10policy_hubIffyE10Policy1000ELNS0_9SortOrderE0EffyiiNS1_21identity_decomposer_tEEEvPT5_SB_PT3_PKSC_PT1_PKSG_PT2_PKSK_T4_iiT6__param_8];
	ld.param.u64 	%rd444, [_ZN3cub18CUB_300001_SM_10006detail10radix_sort29DeviceRadixSortOnesweepKernelINS1_5radix10policy_hubIffyE10Policy1000ELNS0_9SortOrderE0EffyiiNS1_21identity_decomposer_tEEEvPT5_SB_PT3_PKSC_PT1_PKSG_PT2_PKSK_T4_iiT6__param_7];
	cvta.to.global.u64 	%rd256, %rd444;
	cvt.s64.s32 	%rd257, %r328;
	add.s64 	%rd258, %rd7, %rd257;
	shl.b64 	%rd259, %rd258, 2;
	add.s64 	%rd23, %rd256, %rd259;
	cvt.u32.u64 	%r1877, %rd7;
	sub.s32 	%r319, %r2044, %r328;
	setp.ge.s32 	%p323, %r1877, %r319;
	@%p323 bra 	$L__BB22_264;
	ld.global.f32 	%f252, [%rd23];
$L__BB22_264:
	add.s32 	%r1879, %r1877, 32;
	setp.ge.s32 	%p324, %r1879, %r319;
	@%p324 bra 	$L__BB22_266;
	ld.global.f32 	%f253, [%rd23+128];
$L__BB22_266:
	add.s32 	%r1881, %r1877, 64;
	setp.ge.s32 	%p325, %r1881, %r319;
	@%p325 bra 	$L__BB22_268;
	ld.global.f32 	%f254, [%rd23+256];
$L__BB22_268:
	add.s32 	%r1883, %r1877, 96;
	setp.ge.s32 	%p326, %r1883, %r319;
	@%p326 bra 	$L__BB22_270;
	ld.global.f32 	%f255, [%rd23+384];
$L__BB22_270:
	add.s32 	%r1885, %r1877, 128;
	setp.ge.s32 	%p327, %r1885, %r319;
	@%p327 bra 	$L__BB22_272;
	ld.global.f32 	%f256, [%rd23+512];
$L__BB22_272:
	add.s32 	%r1887, %r1877, 160;
	setp.ge.s32 	%p328, %r1887, %r319;
	@%p328 bra 	$L__BB22_274;
	ld.global.f32 	%f257, [%rd23+640];
$L__BB22_274:
	add.s32 	%r1889, %r1877, 192;
	setp.ge.s32 	%p329, %r1889, %r319;
	@%p329 bra 	$L__BB22_276;
	ld.global.f32 	%f258, [%rd23+768];
$L__BB22_276:
	add.s32 	%r1891, %r1877, 224;
	setp.ge.s32 	%p330, %r1891, %r319;
	@%p330 bra 	$L__BB22_278;
	ld.param.u64 	%rd445, [_ZN3cub18CUB_300001_SM_10006detail10radix_sort29DeviceRadixSortOnesweepKernelINS1_5radix10policy_hubIffyE10Policy1000ELNS0_9SortOrderE0EffyiiNS1_21identity_decomposer_tEEEvPT5_SB_PT3_PKSC_PT1_PKSG_PT2_PKSK_T4_iiT6__param_7];
	cvta.to.global.u64 	%rd260, %rd445;
	add.s64 	%rd264, %rd260, %rd259;
	ld.global.f32 	%f259, [%rd264+896];
$L__BB22_278:
	add.s32 	%r1894, %r1877, 256;
	setp.ge.s32 	%p331, %r1894, %r319;
	@%p331 bra 	$L__BB22_280;
	ld.param.u64 	%rd446, [_ZN3cub18CUB_300001_SM_10006detail10radix_sort29DeviceRadixSortOnesweepKernelINS1_5radix10policy_hubIffyE10Policy1000ELNS0_9SortOrderE0EffyiiNS1_21identity_decomposer_tEEEvPT5_SB_PT3_PKSC_PT1_PKSG_PT2_PKSK_T4_iiT6__param_7];
	cvta.to.global.u64 	%rd265, %rd446;
	cvt.s64.s32 	%rd266, %r328;
	add.s64 	%rd267, %rd7, %rd266;
	shl.b64 	%rd268, %rd267, 2;
	add.s64 	%rd269, %rd265, %rd268;
	ld.global.f32 	%f260, [%rd269+1024];
$L__BB22_280:
	add.s32 	%r1897, %r1877, 288;
	setp.ge.s32 	%p332, %r1897, %r319;
	@%p332 bra 	$L__BB22_282;
	ld.param.u64 	%rd447, [_ZN3cub18CUB_300001_SM_10006detail10radix_sort29DeviceRadixSortOnesweepKernelINS1_5radix10policy_hubIffyE10Policy1000ELNS0_9SortOrderE0EffyiiNS1_21identity_decomposer_tEEEvPT5_SB_PT3_PKSC_PT1_PKSG_PT2_PKSK_T4_iiT6__param_7];
	cvta.to.global.u64 	%rd270, %rd447;
	cvt.s64.s32 	%rd271, %r328;
	add.s64 	%rd272, %rd7, %rd271;
	shl.b64 	%rd273, %rd272, 2;
	add.s64 	%rd274, %rd270, %rd273;
	ld.global.f32 	%f261, [%rd274+1152];
$L__BB22_282:
	add.s32 	%r1900, %r1877, 320;
	setp.ge.s32 	%p333, %r1900, %r319;
	@%p333 bra 	$L__BB22_284;
	ld.param.u64 	%rd448, [_ZN3cub18CUB_300001_SM_10006detail10radix_sort29DeviceRadixSortOnesweepKernelINS1_5radix10policy_hubIffyE10Policy1000ELNS0_9SortOrderE0EffyiiNS1_21identity_decomposer_tEEEvPT5_SB_PT3_PKSC_PT1_PKSG_PT2_PKSK_T4_iiT6__param_7];
	cvta.to.global.u64 	%rd275, %rd448;
	cvt.s64.s32 	%rd276, %r328;
	add.s64 	%rd277, %rd7, %rd276;
	shl.b64 	%rd278, %rd277, 2;
	add.s64 	%rd279, %rd275, %rd278;
	ld.global.f32 	%f262, [%rd279+1280];
$L__BB22_284:
	add.s32 	%r1903, %r1877, 352;
	setp.ge.s32 	%p334, %r1903, %r319;
	@%p334 bra 	$L__BB22_286;
	ld.param.u64 	%rd449, [_ZN3cub18CUB_300001_SM_10006detail10radix_sort29DeviceRadixSortOnesweepKernelINS1_5radix10policy_hubIffyE10Policy1000ELNS0_9SortOrderE0EffyiiNS1_21identity_decomposer_tEEEvPT5_SB_PT3_PKSC_PT1_PKSG_PT2_PKSK_T4_iiT6__param_7];
	cvta.to.global.u64 	%rd280, %rd449;
	mul.lo.s32 	%r1904, %r4, 6528;
	cvt.s64.s32 	%rd281, %r1904;
	add.s64 	%rd282, %rd7, %rd281;
	shl.b64 	%rd283, %rd282, 2;
	add.s64 	%rd284, %rd280, %rd283;
	ld.global.f32 	%f263, [%rd284+1408];
$L__BB22_286:
	add.s32 	%r1906, %r1877, 384;
	setp.ge.s32 	%p335, %r1906, %r319;
	@%p335 bra 	$L__BB22_288;
	ld.param.u64 	%rd450, [_ZN3cub18CUB_300001_SM_10006detail10radix_sort29DeviceRadixSortOnesweepKernelINS1_5radix10policy_hubIffyE10Policy1000ELNS0_9SortOrderE0EffyiiNS1_21identity_decomposer_tEEEvPT5_SB_PT3_PKSC_PT1_PKSG_PT2_PKSK_T4_iiT6__param_7];
	cvta.to.global.u64 	%rd285, %rd450;
	mul.lo.s32 	%r1907, %r4, 6528;
	cvt.s64.s32 	%rd286, %r1907;
	add.s64 	%rd287, %rd7, %rd286;
	shl.b64 	%rd288, %rd287, 2;
	add.s64 	%rd289, %rd285, %rd288;
	ld.global.f32 	%f264, [%rd289+1536];
$L__BB22_288:
	cvt.u32.u64 	%r1908, %rd7;
	add.s32 	%r1909, %r1908, 416;
	setp.ge.s32 	%p336, %r1909, %r319;
	@%p336 bra 	$L__BB22_290;
	ld.param.u64 	%rd451, [_ZN3cub18CUB_300001_SM_10006detail10radix_sort29DeviceRadixSortOnesweepKernelINS1_5radix10policy_hubIffyE10Policy1000ELNS0_9SortOrderE0EffyiiNS1_21identity_decomposer_tEEEvPT5_SB_PT3_PKSC_PT1_PKSG_PT2_PKSK_T4_iiT6__param_7];
	cvta.to.global.u64 	%rd290, %rd451;
	mul.lo.s32 	%r1910, %r4, 6528;
	cvt.s64.s32 	%rd291, %r1910;
	add.s64 	%rd292, %rd7, %rd291;
	shl.b64 	%rd293, %rd292, 2;
	add.s64 	%rd294, %rd290, %rd293;
	ld.global.f32 	%f265, [%rd294+1664];
$L__BB22_290:
	cvt.u32.u64 	%r1911, %rd7;
	add.s32 	%r1912, %r1911, 448;
	setp.ge.s32 	%p337, %r1912, %r319;
	@%p337 bra 	$L__BB22_292;
	ld.param.u64 	%rd452, [_ZN3cub18CUB_300001_SM_10006detail10radix_sort29DeviceRadixSortOnesweepKernelINS1_5radix10policy_hubIffyE10Policy1000ELNS0_9SortOrderE0EffyiiNS1_21identity_decomposer_tEEEvPT5_SB_PT3_PKSC_PT1_PKSG_PT2_PKSK_T4_iiT6__param_7];
	cvta.to.global.u64 	%rd295, %rd452;
	mul.lo.s32 	%r1913, %r4, 6528;
	cvt.s64.s32 	%rd296, %r1913;
	add.s64 	%rd297, %rd7, %rd296;
	shl.b64 	%rd298, %rd297, 2;
	add.s64 	%rd299, %rd295, %rd298;
	ld.global.f32 	%f266, [%rd299+1792];
$L__BB22_292:
	cvt.u32.u64 	%r1914, %rd7;
	add.s32 	%r1915, %r1914, 480;
	setp.ge.s32 	%p338, %r1915, %r319;
	@%p338 bra 	$L__BB22_294;
	ld.param.u64 	%rd453, [_ZN3cub18CUB_300001_SM_10006detail10radix_sort29DeviceRadixSortOnesweepKernelINS1_5radix10policy_hubIffyE10Policy1000ELNS0_9SortOrderE0EffyiiNS1_21identity_decomposer_tEEEvPT5_SB_PT3_PKSC_PT1_PKSG_PT2_PKSK_T4_iiT6__param_7];
	cvta.to.global.u64 	%rd300, %rd453;
	mul.lo.s32 	%r1916, %r4, 6528;
	cvt.s64.s32 	%rd301, %r1916;
	add.s64 	%rd302, %rd7, %rd301;
	shl.b64 	%rd303, %rd302, 2;
	add.s64 	%rd304, %rd300, %rd303;
	ld.global.f32 	%f267, [%rd304+1920];
$L__BB22_294:
	cvt.u32.u64 	%r1917, %rd7;
	add.s32 	%r1918, %r1917, 512;
	setp.ge.s32 	%p339, %r1918, %r319;
	@%p339 bra 	$L__BB22_296;
	ld.param.u64 	%rd454, [_ZN3cub18CUB_300001_SM_10006detail10radix_sort29DeviceRadixSortOnesweepKernelINS1_5radix10policy_hubIffyE10Policy1000ELNS0_9SortOrderE0EffyiiNS1_21identity_decomposer_tEEEvPT5_SB_PT3_PKSC_PT1_PKSG_PT2_PKSK_T4_iiT6__param_7];
	cvta.to.global.u64 	%rd305, %rd454;
	mov.u32 	%r1919, %tid.x;
	and.b32  	%r1920, %r1919, 992;
	mul.lo.s32 	%r1921, %r1920, 17;
	and.b32  	%r1922, %r1919, 31;
	or.b32  	%r1923, %r1921, %r1922;
	cvt.u64.u32 	%rd306, %r1923;
	mul.lo.s32 	%r1924, %r4, 6528;
	cvt.s64.s32 	%rd307, %r1924;
	add.s64 	%rd308, %rd306, %rd307;
	shl.b64 	%rd309, %rd308, 2;
	add.s64 	%rd310, %rd305, %rd309;
	ld.global.f32 	%f268, [%rd310+2048];
$L__BB22_296:
	ld.param.u32 	%r2045, [_ZN3cub18CUB_300001_SM_10006detail10radix_sort29DeviceRadixSortOnesweepKernelINS1_5radix10policy_hubIffyE10Policy1000ELNS0_9SortOrderE0EffyiiNS1_21identity_decomposer_tEEEvPT5_SB_PT3_PKSC_PT1_PKSG_PT2_PKSK_T4_iiT6__param_8];
	ld.param.u64 	%rd441, [_ZN3cub18CUB_300001_SM_10006detail10radix_sort29DeviceRadixSortOnesweepKernelINS1_5radix10policy_hubIffyE10Policy1000ELNS0_9SortOrderE0EffyiiNS1_21identity_decomposer_tEEEvPT5_SB_PT3_PKSC_PT1_PKSG_PT2_PKSK_T4_iiT6__param_6];
	cvta.to.global.u64 	%rd24, %rd441;
	mov.u32 	%r320, %tid.x;
	shl.b32 	%r1925, %r320, 2;
	mov.u32 	%r1926, _ZZN3cub18CUB_300001_SM_10006detail10radix_sort29DeviceRadixSortOnesweepKernelINS1_5radix10policy_hubIffyE10Policy1000ELNS0_9SortOrderE0EffyiiNS1_21identity_decomposer_tEEEvPT5_SB_PT3_PKSC_PT1_PKSG_PT2_PKSK_T4_iiT6_E1s;
	add.s32 	%r321, %r1926, %r1925;
	cvt.u64.u32 	%rd25, %r320;
	mad.lo.s32 	%r1927, %r4, 6528, 6528;
	setp.gt.s32 	%p340, %r1927, %r2045;
	bar.sync 	0;
	st.shared.f32 	[%r273+-4], %f252;
	st.shared.f32 	[%r274+-4], %f253;
	st.shared.f32 	[%r275+-4], %f254;
	st.shared.f32 	[%r276+-4], %f255;
	st.shared.f32 	[%r277+-4], %f256;
	st.shared.f32 	[%r278+-4], %f257;
	st.shared.f32 	[%r279+-4], %f258;
	st.shared.f32 	[%r280+-4], %f259;
	st.shared.f32 	[%r281+-4], %f260;
	st.shared.f32 	[%r282+-4], %f261;
	st.shared.f32 	[%r283+-4], %f262;
	st.shared.f32 	[%r284+-4], %f263;
	st.shared.f32 	[%r285+-4], %f264;
	st.shared.f32 	[%r286+-4], %f265;
	st.shared.f32 	[%r287+-4], %f266;
	st.shared.f32 	[%r288+-4], %f267;
	st.shared.f32 	[%r289+-4], %f268;
	bar.sync 	0;
	@%p340 bra 	$L__BB22_298;
	ld.shared.f32 	%f169, [%r321];
	shl.b32 	%r1928, %r302, 3;
	add.s32 	%r1930, %r1926, 26112;
	add.s32 	%r1931, %r1930, %r1928;
	ld.shared.u64 	%rd311, [%r1931];
	add.s64 	%rd312, %rd311, %rd25;
	shl.b64 	%rd313, %rd312, 2;
	add.s64 	%rd314, %rd24, %rd313;
	st.global.f32 	[%rd314], %f169;
	bar.warp.sync 	-1;
	ld.shared.f32 	%f170, [%r321+1536];
	shl.b32 	%r1932, %r303, 3;
	add.s32 	%r1933, %r1930, %r1932;
	ld.shared.u64 	%rd315, [%r1933];
	add.s64 	%rd316, %rd315, %rd25;
	shl.b64 	%rd317, %rd316, 2;
	add.s64 	%rd318, %rd24, %rd317;
	st.global.f32 	[%rd318+1536], %f170;
	bar.warp.sync 	-1;
	ld.shared.f32 	%f171, [%r321+3072];
	shl.b32 	%r1934, %r304, 3;
	add.s32 	%r1935, %r1930, %r1934;
	ld.shared.u64 	%rd319, [%r1935];
	add.s64 	%rd320, %rd319, %rd25;
	shl.b64 	%rd321, %rd320, 2;
	add.s64 	%rd322, %rd24, %rd321;
	st.global.f32 	[%rd322+3072], %f171;
	bar.warp.sync 	-1;
	ld.shared.f32 	%f172, [%r321+4608];
	shl.b32 	%r1936, %r305, 3;
	add.s32 	%r1937, %r1930, %r1936;
	ld.shared.u64 	%rd323, [%r1937];
	add.s64 	%rd324, %rd323, %rd25;
	shl.b64 	%rd325, %rd324, 2;
	add.s64 	%rd326, %rd24, %rd325;
	st.global.f32 	[%rd326+4608], %f172;
	bar.warp.sync 	-1;
	ld.shared.f32 	%f173, [%r321+6144];
	shl.b32 	%r1938, %r306, 3;
	add.s32 	%r1939, %r1930, %r1938;
	ld.shared.u64 	%rd327, [%r1939];
	add.s64 	%rd328, %rd327, %rd25;
	shl.b64 	%rd329, %rd328, 2;
	add.s64 	%rd330, %rd24, %rd329;
	st.global.f32 	[%rd330+6144], %f173;
	bar.warp.sync 	-1;
	ld.shared.f32 	%f174, [%r321+7680];
	shl.b32 	%r1940, %r307, 3;
	add.s32 	%r1941, %r1930, %r1940;
	ld.shared.u64 	%rd331, [%r1941];
	add.s64 	%rd332, %rd331, %rd25;
	shl.b64 	%rd333, %rd332, 2;
	add.s64 	%rd334, %rd24, %rd333;
	st.global.f32 	[%rd334+7680], %f174;
	bar.warp.sync 	-1;
	ld.shared.f32 	%f175, [%r321+9216];
	shl.b32 	%r1942, %r308, 3;
	add.s32 	%r1943, %r1930, %r1942;
	ld.shared.u64 	%rd335, [%r1943];
	add.s64 	%rd336, %rd335, %rd25;
	shl.b64 	%rd337, %rd336, 2;
	add.s64 	%rd338, %rd24, %rd337;
	st.global.f32 	[%rd338+9216], %f175;
	bar.warp.sync 	-1;
	ld.shared.f32 	%f176, [%r321+10752];
	shl.b32 	%r1944, %r309, 3;
	add.s32 	%r1945, %r1930, %r1944;
	ld.shared.u64 	%rd339, [%r1945];
	add.s64 	%rd340, %rd339, %rd25;
	shl.b64 	%rd341, %rd340, 2;
	add.s64 	%rd342, %rd24, %rd341;
	st.global.f32 	[%rd342+10752], %f176;
	bar.warp.sync 	-1;
	ld.shared.f32 	%f177, [%r321+12288];
	shl.b32 	%r1946, %r310, 3;
	add.s32 	%r1947, %r1930, %r1946;
	ld.shared.u64 	%rd343, [%r1947];
	add.s64 	%rd344, %rd343, %rd25;
	shl.b64 	%rd345, %rd344, 2;
	add.s64 	%rd346, %rd24, %rd345;
	st.global.f32 	[%rd346+12288], %f177;
	bar.warp.sync 	-1;
	ld.shared.f32 	%f178, [%r321+13824];
	shl.b32 	%r1948, %r311, 3;
	add.s32 	%r1949, %r1930, %r1948;
	ld.shared.u64 	%rd347, [%r1949];
	add.s64 	%rd348, %rd347, %rd25;
	shl.b64 	%rd349, %rd348, 2;
	add.s64 	%rd350, %rd24, %rd349;
	st.global.f32 	[%rd350+13824], %f178;
	bar.warp.sync 	-1;
	ld.shared.f32 	%f179, [%r321+15360];
	shl.b32 	%r1950, %r312, 3;
	add.s32 	%r1951, %r1930, %r1950;
	ld.shared.u64 	%rd351, [%r1951];
	add.s64 	%rd352, %rd351, %rd25;
	shl.b64 	%rd353, %rd352, 2;
	add.s64 	%rd354, %rd24, %rd353;
	st.global.f32 	[%rd354+15360], %f179;
	bar.warp.sync 	-1;
	ld.shared.f32 	%f180, [%r321+16896];
	shl.b32 	%r1952, %r313, 3;
	add.s32 	%r1953, %r1930, %r1952;
	ld.shared.u64 	%rd355, [%r1953];
	add.s64 	%rd356, %rd355, %rd25;
	shl.b64 	%rd357, %rd356, 2;
	add.s64 	%rd358, %rd24, %rd357;
	st.global.f32 	[%rd358+16896], %f180;
	bar.warp.sync 	-1;
	ld.shared.f32 	%f181, [%r321+18432];
	shl.b32 	%r1954, %r314, 3;
	add.s32 	%r1955, %r1930, %r1954;
	ld.shared.u64 	%rd359, [%r1955];
	add.s64 	%rd360, %rd359, %rd25;
	shl.b64 	%rd361, %rd360, 2;
	add.s64 	%rd362, %rd24, %rd361;
	st.global.f32 	[%rd362+18432], %f181;
	bar.warp.sync 	-1;
	ld.shared.f32 	%f182, [%r321+19968];
	shl.b32 	%r1956, %r315, 3;
	add.s32 	%r1957, %r1930, %r1956;
	ld.shared.u64 	%rd363, [%r1957];
	add.s64 	%rd364, %rd363, %rd25;
	shl.b64 	%rd365, %rd364, 2;
	add.s64 	%rd366, %rd24, %rd365;
	st.global.f32 	[%rd366+19968], %f182;
	bar.warp.sync 	-1;
	ld.shared.f32 	%f183, [%r321+21504];
	shl.b32 	%r1958, %r316, 3;
	add.s32 	%r1959, %r1930, %r1958;
	ld.shared.u64 	%rd367, [%r1959];
	add.s64 	%rd368, %rd367, %rd25;
	shl.b64 	%rd369, %rd368, 2;
	add.s64 	%rd370, %rd24, %rd369;
	st.global.f32 	[%rd370+21504], %f183;
	bar.warp.sync 	-1;
	ld.shared.f32 	%f184, [%r321+23040];
	shl.b32 	%r1960, %r317, 3;
	add.s32 	%r1961, %r1930, %r1960;
	ld.shared.u64 	%rd371, [%r1961];
	add.s64 	%rd372, %rd371, %rd25;
	shl.b64 	%rd373, %rd372, 2;
	add.s64 	%rd374, %rd24, %rd373;
	st.global.f32 	[%rd374+23040], %f184;
	bar.warp.sync 	-1;
	ld.shared.f32 	%f185, [%r321+24576];
	shl.b32 	%r1962, %r318, 3;
	add.s32 	%r1963, %r1930, %r1962;
	ld.shared.u64 	%rd375, [%r1963];
	add.s64 	%rd376, %rd375, %rd25;
	shl.b64 	%rd377, %rd376, 2;
	add.s64 	%rd378, %rd24, %rd377;
	st.global.f32 	[%rd378+24576], %f185;
	bar.warp.sync 	-1;
	bra.uni 	$L__BB22_333;
$L__BB22_298:
	ld.param.u32 	%r2046, [_ZN3cub18CUB_300001_SM_10006detail10radix_sort29DeviceRadixSortOnesweepKernelINS1_5radix10policy_hubIffyE10Policy1000ELNS0_9SortOrderE0EffyiiNS1_21identity_decomposer_tEEEvPT5_SB_PT3_PKSC_PT1_PKSG_PT2_PKSK_T4_iiT6__param_8];
	mad.lo.s32 	%r322, %r4, -6528, %r2046;
	shl.b32 	%r1964, %r302, 3;
	add.s32 	%r1966, %r1926, %r1964;
	ld.shared.u64 	%rd26, [%r1966+26112];
	setp.ge.s32 	%p341, %r320, %r322;
	@%p341 bra 	$L__BB22_300;
	ld.shared.f32 	%f186, [%r321];
	add.s64 	%rd379, %rd26, %rd25;
	shl.b64 	%rd380, %rd379, 2;
	add.s64 	%rd381, %rd24, %rd380;
	st.global.f32 	[%rd381], %f186;
$L__BB22_300:
	bar.warp.sync 	-1;
	shl.b32 	%r1967, %r303, 3;
	add.s32 	%r1969, %r1926, %r1967;
	ld.shared.u64 	%rd27, [%r1969+26112];
	add.s32 	%r1970, %r320, 384;
	setp.ge.s32 	%p342, %r1970, %r322;
	@%p342 bra 	$L__BB22_302;
	ld.shared.f32 	%f187, [%r321+1536];
	add.s64 	%rd382, %rd27, %rd25;
	shl.b64 	%rd383, %rd382, 2;
	add.s64 	%rd384, %rd24, %rd383;
	st.global.f32 	[%rd384+1536], %f187;
$L__BB22_302:
	bar.warp.sync 	-1;
	shl.b32 	%r1971, %r304, 3;
	add.s32 	%r1973, %r1926, %r1971;
	ld.shared.u64 	%rd28, [%r1973+26112];
	add.s32 	%r1974, %r320, 768;
	setp.ge.s32 	%p343, %r1974, %r322;
	@%p343 bra 	$L__BB22_304;
	ld.shared.f32 	%f188, [%r321+3072];
	add.s64 	%rd385, %rd28, %rd25;
	shl.b64 	%rd386, %rd385, 2;
	add.s64 	%rd387, %rd24, %rd386;
	st.global.f32 	[%rd387+3072], %f188;
$L__BB22_304:
	bar.warp.sync 	-1;
	shl.b32 	%r1975, %r305, 3;
	add.s32 	%r1977, %r1926, %r1975;
	ld.shared.u64 	%rd29, [%r1977+26112];
	add.s32 	%r1978, %r320, 1152;
	setp.ge.s32 	%p344, %r1978, %r322;
	@%p344 bra 	$L__BB22_306;
	ld.shared.f32 	%f189, [%r321+4608];
	add.s64 	%rd388, %rd29, %rd25;
	shl.b64 	%rd389, %rd388, 2;
	add.s64 	%rd390, %rd24, %rd389;
	st.global.f32 	[%rd390+4608], %f189;
$L__BB22_306:
	bar.warp.sync 	-1;
	shl.b32 	%r1979, %r306, 3;
	add.s32 	%r1981, %r1926, %r1979;
	ld.shared.u64 	%rd30, [%r1981+26112];
	add.s32 	%r1982, %r320, 1536;
	setp.ge.s32 	%p345, %r1982, %r322;
	@%p345 bra 	$L__BB22_308;
	ld.shared.f32 	%f190, [%r321+6144];
	add.s64 	%rd391, %rd30, %rd25;
	shl.b64 	%rd392, %rd391, 2;
	add.s64 	%rd393, %rd24, %rd392;
	st.global.f32 	[%rd393+6144], %f190;
$L__BB22_308:
	bar.warp.sync 	-1;
	shl.b32 	%r1983, %r307, 3;
	add.s32 	%r1985, %r1926, %r1983;
	ld.shared.u64 	%rd31, [%r1985+26112];
	add.s32 	%r1986, %r320, 1920;
	setp.ge.s32 	%p346, %r1986, %r322;
	@%p346 bra 	$L__BB22_310;
	ld.shared.f32 	%f191, [%r321+7680];
	add.s64 	%rd394, %rd31, %rd25;
	shl.b64 	%rd395, %rd394, 2;
	add.s64 	%rd396, %rd24, %rd395;
	st.global.f32 	[%rd396+7680], %f191;
$L__BB22_310:
	bar.warp.sync 	-1;
	shl.b32 	%r1987, %r308, 3;
	add.s32 	%r1989, %r1926, %r1987;
	ld.shared.u64 	%rd32, [%r1989+26112];
	add.s32 	%r1990, %r320, 2304;
	setp.ge.s32 	%p347, %r1990, %r322;
	@%p347 bra 	$L__BB22_312;
	ld.shared.f32 	%f192, [%r321+9216];
	add.s64 	%rd397, %rd32, %rd25;
	shl.b64 	%rd398, %rd397, 2;
	add.s64 	%rd399, %rd24, %rd398;
	st.global.f32 	[%rd399+9216], %f192;
$L__BB22_312:
	bar.warp.sync 	-1;
	shl.b32 	%r1991, %r309, 3;
	add.s32 	%r1993, %r1926, %r1991;
	ld.shared.u64 	%rd33, [%r1993+26112];
	add.s32 	%r1994, %r320, 2688;
	setp.ge.s32 	%p348, %r1994, %r322;
	@%p348 bra 	$L__BB22_314;
	ld.shared.f32 	%f193, [%r321+10752];
	add.s64 	%rd400, %rd33, %rd25;
	shl.b64 	%rd401, %rd400, 2;
	add.s64 	%rd402, %rd24, %rd401;
	st.global.f32 	[%rd402+10752], %f193;
$L__BB22_314:
	bar.warp.sync 	-1;
	shl.b32 	%r1995, %r310, 3;
	add.s32 	%r1997, %r1926, %r1995;
	ld.shared.u64 	%rd34, [%r1997+26112];
	or.b32  	%r1998, %r320, 3072;
	setp.ge.s32 	%p349, %r1998, %r322;
	@%p349 bra 	$L__BB22_316;
	ld.shared.f32 	%f194, [%r321+12288];
	add.s64 	%rd403, %rd34, %rd25;
	shl.b64 	%rd404, %rd403, 2;
	add.s64 	%rd405, %rd24, %rd404;
	st.global.f32 	[%rd405+12288], %f194;
$L__BB22_316:
	bar.warp.sync 	-1;
	shl.b32 	%r1999, %r311, 3;
	add.s32 	%r2001, %r1926, %r1999;
	ld.shared.u64 	%rd35, [%r2001+26112];
	add.s32 	%r2002, %r320, 3456;
	setp.ge.s32 	%p350, %r2002, %r322;
	@%p350 bra 	$L__BB22_318;
	ld.shared.f32 	%f195, [%r321+13824];
	add.s64 	%rd406, %rd35, %rd25;
	shl.b64 	%rd407, %rd406, 2;
	add.s64 	%rd408, %rd24, %rd407;
	st.global.f32 	[%rd408+13824], %f195;
$L__BB22_318:
	bar.warp.sync 	-1;
	shl.b32 	%r2003, %r312, 3;
	add.s32 	%r2005, %r1926, %r2003;
	ld.shared.u64 	%rd36, [%r2005+26112];
	add.s32 	%r2006, %r320, 3840;
	setp.ge.s32 	%p351, %r2006, %r322;
	@%p351 bra 	$L__BB22_320;
	ld.shared.f32 	%f196, [%r321+15360];
	add.s64 	%rd409, %rd36, %rd25;
	shl.b64 	%rd410, %rd409, 2;
	add.s64 	%rd411, %rd24, %rd410;
	st.global.f32 	[%rd411+15360], %f196;
$L__BB22_320:
	bar.warp.sync 	-1;
	shl.b32 	%r2007, %r313, 3;
	add.s32 	%r2009, %r1926, %r2007;
	ld.shared.u64 	%rd37, [%r2009+26112];
	add.s32 	%r2010, %r320, 4224;
	setp.ge.s32 	%p352, %r2010, %r322;
	@%p352 bra 	$L__BB22_322;
	ld.shared.f32 	%f197, [%r321+16896];
	add.s64 	%rd412, %rd37, %rd25;
	shl.b64 	%rd413, %rd412, 2;
	add.s64 	%rd414, %rd24, %rd413;
	st.global.f32 	[%rd414+16896], %f197;
$L__BB22_322:
	bar.warp.sync 	-1;
	shl.b32 	%r2011, %r314, 3;
	add.s32 	%r2013, %r1926, %r2011;
	ld.shared.u64 	%rd38, [%r2013+26112];
	add.s32 	%r2014, %r320, 4608;
	setp.ge.s32 	%p353, %r2014, %r322;
	@%p353 bra 	$L__BB22_324;
	ld.shared.f32 	%f198, [%r321+18432];
	add.s64 	%rd415, %rd38, %rd25;
	shl.b64 	%rd416, %rd415, 2;
	add.s64 	%rd417, %rd24, %rd416;
	st.global.f32 	[%rd417+18432], %f198;
$L__BB22_324:
	bar.warp.sync 	-1;
	shl.b32 	%r2015, %r315, 3;
	add.s32 	%r2017, %r1926, %r2015;
	ld.shared.u64 	%rd39, [%r2017+26112];
	add.s32 	%r2018, %r320, 4992;
	setp.ge.s32 	%p354, %r2018, %r322;
	@%p354 bra 	$L__BB22_326;
	ld.shared.f32 	%f199, [%r321+19968];
	add.s64 	%rd418, %rd39, %rd25;
	shl.b64 	%rd419, %rd418, 2;
	add.s64 	%rd420, %rd24, %rd419;
	st.global.f32 	[%rd420+19968], %f199;
$L__BB22_326:
	bar.warp.sync 	-1;
	shl.b32 	%r2019, %r316, 3;
	add.s32 	%r2021, %r1926, %r2019;
	ld.shared.u64 	%rd40, [%r2021+26112];
	add.s32 	%r2022, %r320, 5376;
	setp.ge.s32 	%p355, %r2022, %r322;
	@%p355 bra 	$L__BB22_328;
	ld.shared.f32 	%f200, [%r321+21504];
	add.s64 	%rd421, %rd40, %rd25;
	shl.b64 	%rd422, %rd421, 2;
	add.s64 	%rd423, %rd24, %rd422;
	st.global.f32 	[%rd423+21504], %f200;
$L__BB22_328:
	bar.warp.sync 	-1;
	shl.b32 	%r2023, %r317, 3;
	add.s32 	%r2025, %r1926, %r2023;
	ld.shared.u64 	%rd41, [%r2025+26112];
	add.s32 	%r2026, %r320, 5760;
	setp.ge.s32 	%p356, %r2026, %r322;
	@%p356 bra 	$L__BB22_330;
	ld.shared.f32 	%f201, [%r321+23040];
	add.s64 	%rd424, %rd41, %rd25;
	shl.b64 	%rd425, %rd424, 2;
	add.s64 	%rd426, %rd24, %rd425;
	st.global.f32 	[%rd426+23040], %f201;
$L__BB22_330:
	bar.warp.sync 	-1;
	shl.b32 	%r2027, %r318, 3;
	add.s32 	%r2029, %r1926, %r2027;
	ld.shared.u64 	%rd427, [%r2029+26112];
	add.s64 	%rd42, %rd427, %rd25;
	or.b32  	%r2030, %r320, 6144;
	setp.ge.s32 	%p357, %r2030, %r322;
	@%p357 bra 	$L__BB22_332;
	ld.shared.f32 	%f202, [%r321+24576];
	shl.b64 	%rd428, %rd42, 2;
	add.s64 	%rd429, %rd24, %rd428;
	st.global.f32 	[%rd429+24576], %f202;
$L__BB22_332:
	bar.warp.sync 	-1;
$L__BB22_333:
	ret;

}
	// .globl	_ZN3cub18CUB_300001_SM_10006detail10radix_sort31DeviceRadixSortSingleTileKernelINS1_5radix10policy_hubIifyE10Policy1000ELNS0_9SortOrderE0EifyNS1_21identity_decomposer_tEEEvPKT1_PSA_PKT2_PSE_T3_iiT4_
.visible .entry _ZN3cub18CUB_300001_SM_10006detail10radix_sort31DeviceRadixSortSingleTileKernelINS1_5radix10policy_hubIifyE10Policy1000ELNS0_9SortOrderE0EifyNS1_21identity_decomposer_tEEEvPKT1_PSA_PKT2_PSE_T3_iiT4_(
	.param .u64 .ptr .align 1 _ZN3cub18CUB_300001_SM_10006detail10radix_sort31DeviceRadixSortSingleTileKernelINS1_5radix10policy_hubIifyE10Policy1000ELNS0_9SortOrderE0EifyNS1_21identity_decomposer_tEEEvPKT1_PSA_PKT2_PSE_T3_iiT4__param_0,
	.param .u64 .ptr .align 1 _ZN3cub18CUB_300001_SM_10006detail10radix_sort31DeviceRadixSortSingleTileKernelINS1_5radix10policy_hubIifyE10Policy1000ELNS0_9SortOrderE0EifyNS1_21identity_decomposer_tEEEvPKT1_PSA_PKT2_PSE_T3_iiT4__param_1,
	.param .u64 .ptr .align 1 _ZN3cub18CUB_300001_SM_10006detail10radix_sort31DeviceRadixSortSingleTileKernelINS1_5radix10policy_hubIifyE10Policy1000ELNS0_9SortOrderE0EifyNS1_21identity_decomposer_tEEEvPKT1_PSA_PKT2_PSE_T3_iiT4__param_2,
	.param .u64 .ptr .align 1 _ZN3cub18CUB_300001_SM_10006detail10radix_sort31DeviceRadixSortSingleTileKernelINS1_5radix10policy_hubIifyE10Policy1000ELNS0_9SortOrderE0EifyNS1_21identity_decomposer_tEEEvPKT1_PSA_PKT2_PSE_T3_iiT4__param_3,
	.param .u64 _ZN3cub18CUB_300001_SM_10006detail10radix_sort31DeviceRadixSortSingleTileKernelINS1_5radix10policy_hubIifyE10Policy1000ELNS0_9SortOrderE0EifyNS1_21identity_decomposer_tEEEvPKT1_PSA_PKT2_PSE_T3_iiT4__param_4,
	.param .u32 _ZN3cub18CUB_300001_SM_10006detail10radix_sort31DeviceRadixSortSingleTileKernelINS1_5radix10policy_hubIifyE10Policy1000ELNS0_9SortOrderE0EifyNS1_21identity_decomposer_tEEEvPKT1_PSA_PKT2_PSE_T3_iiT4__param_5,
	.param .u32 _ZN3cub18CUB_300001_SM_10006detail10radix_sort31DeviceRadixSortSingleTileKernelINS1_5radix10policy_hubIifyE10Policy1000ELNS0_9SortOrderE0EifyNS1_21identity_decomposer_tEEEvPKT1_PSA_PKT2_PSE_T3_iiT4__param_6,
	.param .align 1 .b8 _ZN3cub18CUB_300001_SM_10006detail10radix_sort31DeviceRadixSortSingleTileKernelINS1_5radix10policy_hubIifyE10Policy1000ELNS0_9SortOrderE0EifyNS1_21identity_decomposer_tEEEvPKT1_PSA_PKT2_PSE_T3_iiT4__param_7[1]
)
.maxntid 256
.minnctapersm 1
{
	.reg .pred 	%p<73>;
	.reg .b16 	%rs<39>;
	.reg .b32 	%r<748>;
	.reg .b32 	%f<153>;
	.reg .b64 	%rd<37>;
	// demoted variable
	.shared .align 16 .b8 _ZZN3cub18CUB_300001_SM_10006detail10radix_sort31DeviceRadixSortSingleTileKernelINS1_5radix10policy_hubIifyE10Policy1000ELNS0_9SortOrderE0EifyNS1_21identity_decomposer_tEEEvPKT1_PSA_PKT2_PSE_T3_iiT4_E12temp_storage[33856];
	ld.param.u64 	%rd10, [_ZN3cub18CUB_300001_SM_10006detail10radix_sort31DeviceRadixSortSingleTileKernelINS1_5radix10policy_hubIifyE10Policy1000ELNS0_9SortOrderE0EifyNS1_21identity_decomposer_tEEEvPKT1_PSA_PKT2_PSE_T3_iiT4__param_0];
	ld.param.u64 	%rd6, [_ZN3cub18CUB_300001_SM_10006detail10radix_sort31DeviceRadixSortSingleTileKernelINS1_5radix10policy_hubIifyE10Policy1000ELNS0_9SortOrderE0EifyNS1_21identity_decomposer_tEEEvPKT1_PSA_PKT2_PSE_T3_iiT4__param_1];
	ld.param.u64 	%rd7, [_ZN3cub18CUB_300001_SM_10006detail10radix_sort31DeviceRadixSortSingleTileKernelINS1_5radix10policy_hubIifyE10Policy1000ELNS0_9SortOrderE0EifyNS1_21identity_decomposer_tEEEvPKT1_PSA_PKT2_PSE_T3_iiT4__param_2];
	ld.param.u64 	%rd8, [_ZN3cub18CUB_300001_SM_10006detail10radix_sort31DeviceRadixSortSingleTileKernelINS1_5radix10policy_hubIifyE10Policy1000ELNS0_9SortOrderE0EifyNS1_21identity_decomposer_tEEEvPKT1_PSA_PKT2_PSE_T3_iiT4__param_3];
	ld.param.u64 	%rd9, [_ZN3cub18CUB_300001_SM_10006detail10radix_sort31DeviceRadixSortSingleTileKernelINS1_5radix10policy_hubIifyE10Policy1000ELNS0_9SortOrderE0EifyNS1_21identity_decomposer_tEEEvPKT1_PSA_PKT2_PSE_T3_iiT4__param_4];
	ld.param.u32 	%r209, [_ZN3cub18CUB_300001_SM_10006detail10radix_sort31DeviceRadixSortSingleTileKernelINS1_5radix10policy_hubIifyE10Policy1000ELNS0_9SortOrderE0EifyNS1_21identity_decomposer_tEEEvPKT1_PSA_PKT2_PSE_T3_iiT4__param_5];
	ld.param.u32 	%r210, [_ZN3cub18CUB_300001_SM_10006detail10radix_sort31DeviceRadixSortSingleTileKernelINS1_5radix10policy_hubIifyE10Policy1000ELNS0_9SortOrderE0EifyNS1_21identity_decomposer_tEEEvPKT1_PSA_PKT2_PSE_T3_iiT4__param_6];
	cvta.to.global.u64 	%rd11, %rd10;
	cvt.u32.u64 	%r1, %rd9;
	mov.u32 	%r2, %tid.x;
	mul.lo.s32 	%r3, %r2, 19;
	setp.ge.s32 	%p1, %r3, %r1;
	mul.wide.u32 	%rd12, %r3, 4;
	add.s64 	%rd1, %rd11, %rd12;
	mov.b32 	%r745, -1;
	@%p1 bra 	$L__BB23_2;
	ld.global.u32 	%r212, [%rd1];
	xor.b32  	%r745, %r212, -2147483648;
$L__BB23_2:
	add.s32 	%r6, %r3, 1;
	setp.ge.s32 	%p2, %r6, %r1;
	mov.b32 	%r744, -1;
	@%p2 bra 	$L__BB23_4;
	ld.global.u32 	%r214, [%rd1+4];
	xor.b32  	%r744, %r214, -2147483648;
$L__BB23_4:
	add.s32 	%r9, %r3, 2;
	setp.ge.s32 	%p3, %r9, %r1;
	mov.b32 	%r743, -1;
	@%p3 bra 	$L__BB23_6;
	ld.global.u32 	%r216, [%rd1+8];
	xor.b32  	%r743, %r216, -2147483648;
$L__BB23_6:
	add.s32 	%r12, %r3, 3;
	setp.ge.s32 	%p4, %r12, %r1;
	mov.b32 	%r742, -1;
	@%p4 bra 	$L__BB23_8;
	ld.global.u32 	%r218, [%rd1+12];
	xor.b32  	%r742, %r218, -2147483648;
$L__BB23_8:
	add.s32 	%r15, %r3, 4;
	setp.ge.s32 	%p5, %r15, %r1;
	mov.b32 	%r741, -1;
	@%p5 bra 	$L__BB23_10;
	ld.global.u32 	%r220, [%rd1+16];
	xor.b32  	%r741, %r220, -2147483648;
$L__BB23_10:
	add.s32 	%r18, %r3, 5;
	setp.ge.s32 	%p6, %r18, %r1;
	mov.b32 	%r740, -1;
	@%p6 bra 	$L__BB23_12;
	ld.global.u32 	%r222, [%rd1+20];
	xor.b32  	%r740, %r222, -2147483648;
$L__BB23_12:
	add.s32 	%r21, %r3, 6;
	setp.ge.s32 	%p7, %r21, %r1;
	mov.b32 	%r739, -1;
	@%p7 bra 	$L__BB23_14;
	ld.global.u32 	%r224, [%rd1+24];
	xor.b32  	%r739, %r224, -2147483648;
$L__BB23_14:
	add.s32 	%r24, %r3, 7;
	setp.ge.s32 	%p8, %r24, %r1;
	mov.b32 	%r738, -1;
	@%p8 bra 	$L__BB23_16;
	ld.global.u32 	%r226, [%rd1+28];
	xor.b32  	%r738, %r226, -2147483648;
$L__BB23_16:
	add.s32 	%r27, %r3, 8;
	setp.ge.s32 	%p9, %r27, %r1;
	mov.b32 	%r737, -1;
	@%p9 bra 	$L__BB23_18;
	ld.global.u32 	%r228, [%rd1+32];
	xor.b32  	%r737, %r228, -2147483648;
$L__BB23_18:
	add.s32 	%r30, %r3, 9;
	setp.ge.s32 	%p10, %r30, %r1;
	mov.b32 	%r736, -1;
	@%p10 bra 	$L__BB23_20;
	ld.global.u32 	%r230, [%rd1+36];
	xor.b32  	%r736, %r230, -2147483648;
$L__BB23_20:
	add.s32 	%r33, %r3, 10;
	setp.ge.s32 	%p11, %r33, %r1;
	mov.b32 	%r735, -1;
	@%p11 bra 	$L__BB23_22;
	ld.global.u32 	%r232, [%rd1+40];
	xor.b32  	%r735, %r232, -2147483648;
$L__BB23_22:
	add.s32 	%r36, %r3, 11;
	setp.ge.s32 	%p12, %r36, %r1;
	mov.b32 	%r734, -1;
	@%p12 bra 	$L__BB23_24;
	ld.global.u32 	%r234, [%rd1+44];
	xor.b32  	%r734, %r234, -2147483648;
$L__BB23_24:
	add.s32 	%r39, %r3, 12;
	setp.ge.s32 	%p13, %r39, %r1;
	mov.b32 	%r733, -1;
	@%p13 bra 	$L__BB23_26;
	ld.global.u32 	%r236, [%rd1+48];
	xor.b32  	%r733, %r236, -2147483648;
$L__BB23_26:
	add.s32 	%r42, %r3, 13;
	setp.ge.s32 	%p14, %r42, %r1;
	mov.b32 	%r732, -1;
	@%p14 bra 	$L__BB23_28;
	ld.global.u32 	%r238, [%rd1+52];
	xor.b32  	%r732, %r238, -2147483648;
$L__BB23_28:
	add.s32 	%r45, %r3, 14;
	setp.ge.s32 	%p15, %r45, %r1;
	mov.b32 	%r731, -1;
	@%p15 bra 	$L__BB23_30;
	ld.global.u32 	%r240, [%rd1+56];
	xor.b32  	%r731, %r240, -2147483648;
$L__BB23_30:
	add.s32 	%r48, %r3, 15;
	setp.ge.s32 	%p16, %r48, %r1;
	mov.b32 	%r730, -1;
	@%p16 bra 	$L__BB23_32;
	ld.global.u32 	%r242, [%rd1+60];
	xor.b32  	%r730, %r242, -2147483648;
$L__BB23_32:
	add.s32 	%r51, %r3, 16;
	setp.ge.s32 	%p17, %r51, %r1;
	mov.b32 	%r729, -1;
	@%p17 bra 	$L__BB23_34;
	ld.global.u32 	%r244, [%rd1+64];
	xor.b32  	%r729, %r244, -2147483648;
$L__BB23_34:
	add.s32 	%r54, %r3, 17;
	setp.ge.s32 	%p18, %r54, %r1;
	mov.b32 	%r728, -1;
	@%p18 bra 	$L__BB23_36;
	ld.global.u32 	%r246, [%rd1+68];
	xor.b32  	%r728, %r246, -2147483648;
$L__BB23_36:
	add.s32 	%r57, %r3, 18;
	setp.ge.s32 	%p19, %r57, %r1;
	mov.b32 	%r727, -1;
	@%p19 bra 	$L__BB23_38;
	ld.global.u32 	%r248, [%rd1+72];
	xor.b32  	%r727, %r248, -2147483648;
$L__BB23_38:
	bar.sync 	0;
	mov.b64 	{%r249, %r250}, %rd9;
	shfl.sync.idx.b32	%r60|%p20, %r249, 0, 31, -1;
	shfl.sync.idx.b32	%r251|%p21, %r250, 0, 31, -1;
	mov.b64 	%rd2, {%r60, %r251};
	setp.ge.s32 	%p22, %r3, %r60;
	cvta.to.global.u64 	%rd13, %rd7;
	add.s64 	%rd3, %rd13, %rd12;
	@%p22 bra 	$L__BB23_40;
	ld.global.f32 	%f152, [%rd3];
$L__BB23_40:
	setp.ge.s32 	%p23, %r6, %r60;
	@%p23 bra 	$L__BB23_42;
	ld.global.f32 	%f151, [%rd3+4];
$L__BB23_42:
	setp.ge.s32 	%p24, %r9, %r60;
	@%p24 bra 	$L__BB23_44;
	ld.global.f32 	%f150, [%rd3+8];
$L__BB23_44:
	setp.ge.s32 	%p25, %r12, %r60;
	@%p25 bra 	$L__BB23_46;
	ld.global.f32 	%f149, [%rd3+12];
$L__BB23_46:
	setp.ge.s32 	%p26, %r15, %r60;
	@%p26 bra 	$L__BB23_48;
	ld.global.f32 	%f148, [%rd3+16];
$L__BB23_48:
	setp.ge.s32 	%p27, %r18, %r60;
	@%p27 bra 	$L__BB23_50;
	ld.global.f32 	%f147, [%rd3+20];
$L__BB23_50:
	setp.ge.s32 	%p28, %r21, %r60;
	@%p28 bra 	$L__BB23_52;
	ld.global.f32 	%f146, [%rd3+24];
$L__BB23_52:
	setp.ge.s32 	%p29, %r24, %r60;
	@%p29 bra 	$L__BB23_54;
	ld.global.f32 	%f145, [%rd3+28];
$L__BB23_54:
	setp.ge.s32 	%p30, %r27, %r60;
	@%p30 bra 	$L__BB23_56;
	ld.global.f32 	%f144, [%rd3+32];
$L__BB23_56:
	setp.ge.s32 	%p31, %r30, %r60;
	@%p31 bra 	$L__BB23_58;
	ld.global.f32 	%f143, [%rd3+36];
$L__BB23_58:
	setp.ge.s32 	%p32, %r33, %r60;
	@%p32 bra 	$L__BB23_60;
	ld.global.f32 	%f142, [%rd3+40];
$L__BB23_60:
	setp.ge.s32 	%p33, %r36, %r60;
	@%p33 bra 	$L__BB23_62;
	ld.global.f32 	%f141, [%rd3+44];
$L__BB23_62:
	setp.ge.s32 	%p34, %r39, %r60;
	@%p34 bra 	$L__BB23_64;
	ld.global.f32 	%f140, [%rd3+48];
$L__BB23_64:
	setp.ge.s32 	%p35, %r42, %r60;
	@%p35 bra 	$L__BB23_66;
	ld.global.f32 	%f139, [%rd3+52];
$L__BB23_66:
	setp.ge.s32 	%p36, %r45, %r60;
	@%p36 bra 	$L__BB23_68;
	ld.global.f32 	%f138, [%rd3+56];
$L__BB23_68:
	setp.ge.s32 	%p37, %r48, %r60;
	@%p37 bra 	$L__BB23_70;
	ld.global.f32 	%f137, [%rd3+60];
$L__BB23_70:
	setp.ge.s32 	%p38, %r51, %r60;
	@%p38 bra 	$L__BB23_72;
	ld.global.f32 	%f136, [%rd3+64];
$L__BB23_72:
	setp.ge.s32 	%p39, %r54, %r60;
	@%p39 bra 	$L__BB23_74;
	ld.global.f32 	%f135, [%rd3+68];
$L__BB23_74:
	setp.ge.s32 	%p40, %r57, %r60;
	@%p40 bra 	$L__BB23_76;
	ld.global.f32 	%f134, [%rd3+72];
$L__BB23_76:
	bar.sync 	0;
	shr.u32 	%r61, %r2, 5;
	shl.b32 	%r253, %r2, 2;
	mov.u32 	%r254, _ZZN3cub18CUB_300001_SM_10006detail10radix_sort31DeviceRadixSortSingleTileKernelINS1_5radix10policy_hubIifyE10Policy1000ELNS0_9SortOrderE0EifyNS1_21identity_decomposer_tEEEvPKT1_PSA_PKT2_PSE_T3_iiT4_E12temp_storage;
	add.s32 	%r62, %r254, %r253;
	shl.b32 	%r255, %r2, 7;
	add.s32 	%r63, %r62, %r255;
	shl.b32 	%r256, %r61, 2;
	add.s32 	%r257, %r254, %r256;
	add.s32 	%r64, %r257, 33792;
	mad.lo.s32 	%r65, %r2, -56, %r63;
	add.s32 	%r726, %r209, 6;
	sub.s32 	%r725, %r210, %r209;
$L__BB23_77:
	add.s32 	%r317, %r726, -6;
	min.s32 	%r260, %r725, 6;
	mov.b32 	%r346, 0;
	st.shared.u32 	[%r62], %r346;
	st.shared.u32 	[%r62+1024], %r346;
	st.shared.u32 	[%r62+2048], %r346;
	st.shared.u32 	[%r62+3072], %r346;
	st.shared.u32 	[%r62+4096], %r346;
	st.shared.u32 	[%r62+5120], %r346;
	st.shared.u32 	[%r62+6144], %r346;
	st.shared.u32 	[%r62+7168], %r346;
	st.shared.u32 	[%r62+8192], %r346;
	st.shared.u32 	[%r62+9216], %r346;
	st.shared.u32 	[%r62+10240], %r346;
	st.shared.u32 	[%r62+11264], %r346;
	st.shared.u32 	[%r62+12288], %r346;
	st.shared.u32 	[%r62+13312], %r346;
	st.shared.u32 	[%r62+14336], %r346;
	st.shared.u32 	[%r62+15360], %r346;
	st.shared.u32 	[%r62+16384], %r346;
	st.shared.u32 	[%r62+17408], %r346;
	st.shared.u32 	[%r62+18432], %r346;
	st.shared.u32 	[%r62+19456], %r346;
	st.shared.u32 	[%r62+20480], %r346;
	st.shared.u32 	[%r62+21504], %r346;
	st.shared.u32 	[%r62+22528], %r346;
	st.shared.u32 	[%r62+23552], %r346;
	st.shared.u32 	[%r62+24576], %r346;
	st.shared.u32 	[%r62+25600], %r346;
	st.shared.u32 	[%r62+26624], %r346;
	st.shared.u32 	[%r62+27648], %r346;
	st.shared.u32 	[%r62+28672], %r346;
	st.shared.u32 	[%r62+29696], %r346;
	st.shared.u32 	[%r62+30720], %r346;
	st.shared.u32 	[%r62+31744], %r346;
	st.shared.u32 	[%r62+32768], %r346;
	// begin inline asm
	bmsk.clamp.b32 %r258, %r346, %r260;
	// end inline asm
	// begin inline asm
	shr.b32 %r261, %r745, %r317;
	// end inline asm
	and.b32  	%r349, %r258, %r261;
	shl.b32 	%r350, %r349, 10;
	and.b32  	%r351, %r350, 31744;
	add.s32 	%r352, %r62, %r351;
	shr.u32 	%r353, %r349, 4;
	and.b32  	%r354, %r353, 268435454;
	add.s32 	%r90, %r352, %r354;
	ld.shared.u16 	%rs1, [%r90];
	add.s16 	%rs20, %rs1, 1;
	st.shared.u16 	[%r90], %rs20;
	// begin inline asm
	shr.b32 %r264, %r744, %r317;
	// end inline asm
	and.b32  	%r355, %r258, %r264;
	shl.b32 	%r356, %r355, 10;
	and.b32  	%r357, %r356, 31744;
	add.s32 	%r358, %r62, %r357;
	shr.u32 	%r359, %r355, 4;
	and.b32  	%r360, %r359, 268435454;
	add.s32 	%r91, %r358, %r360;
	ld.shared.u16 	%rs2, [%r91];
	add.s16 	%rs21, %rs2, 1;
	st.shared.u16 	[%r91], %rs21;
	// begin inline asm
	shr.b32 %r267, %r743, %r317;
	// end inline asm
	and.b32  	%r361, %r258, %r267;
	shl.b32 	%r362, %r361, 10;
	and.b32  	%r363, %r362, 31744;
	add.s32 	%r364, %r62, %r363;
	shr.u32 	%r365, %r361, 4;
	and.b32  	%r366, %r365, 268435454;
	add.s32 	%r92, %r364, %r366;
	ld.shared.u16 	%rs3, [%r92];
	add.s16 	%rs22, %rs3, 1;
	st.shared.u16 	[%r92], %rs22;
	// begin inline asm
	shr.b32 %r270, %r742, %r317;
	// end inline asm
	and.b32  	%r367, %r258, %r270;
	shl.b32 	%r368, %r367, 10;
	and.b32  	%r369, %r368, 31744;
	add.s32 	%r370, %r62, %r369;
	shr.u32 	%r371, %r367, 4;
	and.b32  	%r372, %r371, 268435454;
	add.s32 	%r93, %r370, %r372;
	ld.shared.u16 	%rs4, [%r93];
	add.s16 	%rs23, %rs4, 1;
	st.shared.u16 	[%r93], %rs23;
	// begin inline asm
	shr.b32 %r273, %r741, %r317;
	// end inline asm
	and.b32  	%r373, %r258, %r273;
	shl.b32 	%r374, %r373, 10;
	and.b32  	%r375, %r374, 31744;
	add.s32 	%r376, %r62, %r375;
	shr.u32 	%r377, %r373, 4;
	and.b32  	%r378, %r377, 268435454;
	add.s32 	%r94, %r376, %r378;
	ld.shared.u16 	%rs5, [%r94];
	add.s16 	%rs24, %rs5, 1;
	st.shared.u16 	[%r94], %rs24;
	// begin inline asm
	shr.b32 %r276, %r740, %r317;
	// end inline asm
	and.b32  	%r379, %r258, %r276;
	shl.b32 	%r380, %r379, 10;
	and.b32  	%r381, %r380, 31744;
	add.s32 	%r382, %r62, %r381;
	shr.u32 	%r383, %r379, 4;
	and.b32  	%r384, %r383, 268435454;
	add.s32 	%r95, %r382, %r384;
	ld.shared.u16 	%rs6, [%r95];
	add.s16 	%rs25, %rs6, 1;
	st.shared.u16 	[%r95], %rs25;
	// begin inline asm
	shr.b32 %r279, %r739, %r317;
	// end inline asm
	and.b32  	%r385, %r258, %r279;
	shl.b32 	%r386, %r385, 10;
	and.b32  	%r387, %r386, 31744;
	add.s32 	%r388, %r62, %r387;
	shr.u32 	%r389, %r385, 4;
	and.b32  	%r390, %r389, 268435454;
	add.s32 	%r96, %r388, %r390;
	ld.shared.u16 	%rs7, [%r96];
	add.s16 	%rs26, %rs7, 1;
	st.shared.u16 	[%r96], %rs26;
	// begin inline asm
	shr.b32 %r282, %r738, %r317;
	// end inline asm
	and.b32  	%r391, %r258, %r282;
	shl.b32 	%r392, %r391, 10;
	and.b32  	%r393, %r392, 31744;
	add.s32 	%r394, %r62, %r393;
	shr.u32 	%r395, %r391, 4;
	and.b32  	%r396, %r395, 268435454;
	add.s32 	%r97, %r394, %r396;
	ld.shared.u16 	%rs8, [%r97];
	add.s16 	%rs27, %rs8, 1;
	st.shared.u16 	[%r97], %rs27;
	// begin inline asm
	shr.b32 %r285, %r737, %r317;
	// end inline asm
	and.b32  	%r397, %r258, %r285;
	shl.b32 	%r398, %r397, 10;
	and.b32  	%r399, %r398, 31744;
	add.s32 	%r400, %r62, %r399;
	shr.u32 	%r401, %r397, 4;
	and.b32  	%r402, %r401, 268435454;
	add.s32 	%r98, %r400, %r402;
	ld.shared.u16 	%rs9, [%r98];
	add.s16 	%rs28, %rs9, 1;
	st.shared.u16 	[%r98], %rs28;
	// begin inline asm
	shr.b32 %r288, %r736, %r317;
	// end inline asm
	and.b32  	%r403, %r258, %r288;
	shl.b32 	%r404, %r403, 10;
	and.b32  	%r405, %r404, 31744;
	add.s32 	%r406, %r62, %r405;
	shr.u32 	%r407, %r403, 4;
	and.b32  	%r408, %r407, 268435454;
	add.s32 	%r99, %r406, %r408;
	ld.shared.u16 	%rs10, [%r99];
	add.s16 	%rs29, %rs10, 1;
	st.shared.u16 	[%r99], %rs29;
	// begin inline asm
	shr.b32 %r291, %r735, %r317;
	// end inline asm
	and.b32  	%r409, %r258, %r291;
	shl.b32 	%r410, %r409, 10;
	and.b32  	%r411, %r410, 31744;
	add.s32 	%r412, %r62, %r411;
	shr.u32 	%r413, %r409, 4;
	and.b32  	%r414, %r413, 268435454;
	add.s32 	%r100, %r412, %r414;
	ld.shared.u16 	%rs11, [%r100];
	add.s16 	%rs30, %rs11, 1;
	st.shared.u16 	[%r100], %rs30;
	// begin inline asm
	shr.b32 %r294, %r734, %r317;
	// end inline asm
	and.b32  	%r415, %r258, %r294;
	shl.b32 	%r416, %r415, 10;
	and.b32  	%r417, %r416, 31744;
	add.s32 	%r418, %r62, %r417;
	shr.u32 	%r419, %r415, 4;
	and.b32  	%r420, %r419, 268435454;
	add.s32 	%r101, %r418, %r420;
	ld.shared.u16 	%rs12, [%r101];
	add.s16 	%rs31, %rs12, 1;
	st.shared.u16 	[%r101], %rs31;
	// begin inline asm
	shr.b32 %r297, %r733, %r317;
	// end inline asm
	and.b32  	%r421, %r258, %r297;
	shl.b32 	%r422, %r421, 10;
	and.b32  	%r423, %r422, 31744;
	add.s32 	%r424, %r62, %r423;
	shr.u32 	%r425, %r421, 4;
	and.b32  	%r426, %r425, 268435454;
	add.s32 	%r102, %r424, %r426;
	ld.shared.u16 	%rs13, [%r102];
	add.s16 	%rs32, %rs13, 1;
	st.shared.u16 	[%r102], %rs32;
	// begin inline asm
	shr.b32 %r300, %r732, %r317;
	// end inline asm
	and.b32  	%r427, %r258, %r300;
	shl.b32 	%r428, %r427, 10;
	and.b32  	%r429, %r428, 31744;
	add.s32 	%r430, %r62, %r429;
	shr.u32 	%r431, %r427, 4;
	and.b32  	%r432, %r431, 268435454;
	add.s32 	%r103, %r430, %r432;
	ld.shared.u16 	%rs14, [%r103];
	add.s16 	%rs33, %rs14, 1;
	st.shared.u16 	[%r103], %rs33;
	// begin inline asm
	shr.b32 %r303, %r731, %r317;
	// end inline asm
	and.b32  	%r433, %r258, %r303;
	shl.b32 	%r434, %r433, 10;
	and.b32  	%r435, %r434, 31744;
	add.s32 	%r436, %r62, %r435;
	shr.u32 	%r437, %r433, 4;
	and.b32  	%r438, %r437, 268435454;
	add.s32 	%r104, %r436, %r438;
	ld.shared.u16 	%rs15, [%r104];
	add.s16 	%rs34, %rs15, 1;
	st.shared.u16 	[%r104], %rs34;
	// begin inline asm
	shr.b32 %r306, %r730, %r317;
	// end inline asm
	and.b32  	%r439, %r258, %r306;
	shl.b32 	%r440, %r439, 10;
	and.b32  	%r441, %r440, 31744;
	add.s32 	%r442, %r62, %r441;
	shr.u32 	%r443, %r439, 4;
	and.b32  	%r444, %r443, 268435454;
	add.s32 	%r105, %r442, %r444;
	ld.shared.u16 	%rs16, [%r105];
	add.s16 	%rs35, %rs16, 1;
	st.shared.u16 	[%r105], %rs35;
	// begin inline asm
	shr.b32 %r309, %r729, %r317;
	// end inline asm
	and.b32  	%r445, %r258, %r309;
	shl.b32 	%r446, %r445, 10;
	and.b32  	%r447, %r446, 31744;
	add.s32 	%r448, %r62, %r447;
	shr.u32 	%r449, %r445, 4;
	and.b32  	%r450, %r449, 268435454;
	add.s32 	%r106, %r448, %r450;
	ld.shared.u16 	%rs17, [%r106];
	add.s16 	%rs36, %rs17, 1;
	st.shared.u16 	[%r106], %rs36;
	// begin inline asm
	shr.b32 %r312, %r728, %r317;
	// end inline asm
	and.b32  	%r451, %r258, %r312;
	shl.b32 	%r452, %r451, 10;
	and.b32  	%r453, %r452, 31744;
	add.s32 	%r454, %r62, %r453;
	shr.u32 	%r455, %r451, 4;
	and.b32  	%r456, %r455, 268435454;
	add.s32 	%r107, %r454, %r456;
	ld.shared.u16 	%rs18, [%r107];
	add.s16 	%rs37, %rs18, 1;
	st.shared.u16 	[%r107], %rs37;
	// begin inline asm
	shr.b32 %r315, %r727, %r317;
	// end inline asm
	and.b32  	%r457, %r258, %r315;
	shl.b32 	%r458, %r457, 10;
	and.b32  	%r459, %r458, 31744;
	add.s32 	%r460, %r62, %r459;
	shr.u32 	%r461, %r457, 4;
	and.b32  	%r462, %r461, 268435454;
	add.s32 	%r108, %r460, %r462;
	ld.shared.u16 	%rs19, [%r108];
	add.s16 	%rs38, %rs19, 1;
	st.shared.u16 	[%r108], %rs38;
	bar.sync 	0;
	ld.shared.u32 	%r109, [%r63];
	ld.shared.u32 	%r463, [%r63+4];
	ld.shared.u32 	%r464, [%r63+8];
	ld.shared.u32 	%r465, [%r63+12];
	ld.shared.u32 	%r466, [%r63+16];
	ld.shared.u32 	%r467, [%r63+20];
	ld.shared.u32 	%r468, [%r63+24];
	ld.shared.u32 	%r469, [%r63+28];
	ld.shared.u32 	%r470, [%r63+32];
	ld.shared.u32 	%r471, [%r63+36];
	ld.shared.u32 	%r472, [%r63+40];
	ld.shared.u32 	%r473, [%r63+44];
	ld.shared.u32 	%r474, [%r63+48];
	ld.shared.u32 	%r475, [%r63+52];
	ld.shared.u32 	%r476, [%r63+56];
	ld.shared.u32 	%r477, [%r63+60];
	ld.shared.u32 	%r478, [%r63+64];
	ld.shared.u32 	%r479, [%r63+68];
	ld.shared.u32 	%r480, [%r63+72];
	ld.shared.u32 	%r481, [%r63+76];
	ld.shared.u32 	%r482, [%r63+80];
	ld.shared.u32 	%r483, [%r63+84];
	ld.shared.u32 	%r484, [%r63+88];
	ld.shared.u32 	%r485, [%r63+92];
	ld.shared.u32 	%r486, [%r63+96];
	ld.shared.u32 	%r487, [%r63+100];
	ld.shared.u32 	%r488, [%r63+104];
	ld.shared.u32 	%r489, [%r63+108];
	ld.shared.u32 	%r490, [%r63+112];
	ld.shared.u32 	%r491, [%r63+116];
	ld.shared.u32 	%r492, [%r63+120];
	ld.shared.u32 	%r493, [%r63+124];
	ld.shared.u32 	%r494, [%r63+128];
	add.s32 	%r110, %r463, %r109;
	add.s32 	%r111, %r464, %r110;
	add.s32 	%r112, %r465, %r111;
	add.s32 	%r113, %r466, %r112;
	add.s32 	%r114, %r467, %r113;
	add.s32 	%r115, %r468, %r114;
	add.s32 	%r116, %r469, %r115;
	add.s32 	%r117, %r470, %r116;
	add.s32 	%r118, %r471, %r117;
	add.s32 	%r119, %r472, %r118;
	add.s32 	%r120, %r473, %r119;
	add.s32 	%r121, %r474, %r120;
	add.s32 	%r122, %r475, %r121;
	add.s32 	%r123, %r476, %r122;
	add.s32 	%r124, %r477, %r123;
	add.s32 	%r125, %r478, %r124;
	add.s32 	%r126, %r479, %r125;
	add.s32 	%r127, %r480, %r126;
	add.s32 	%r128, %r481, %r127;
	add.s32 	%r129, %r482, %r128;
	add.s32 	%r130, %r483, %r129;
	add.s32 	%r131, %r484, %r130;
	add.s32 	%r132, %r485, %r131;
	add.s32 	%r133, %r486, %r132;
	add.s32 	%r134, %r487, %r133;
	add.s32 	%r135, %r488, %r134;
	add.s32 	%r136, %r489, %r135;
	add.s32 	%r137, %r490, %r136;
	add.s32 	%r138, %r491, %r137;
	add.s32 	%r139, %r492, %r138;
	add.s32 	%r140, %r493, %r139;
	add.s32 	%r323, %r494, %r140;
	// begin inline asm
	mov.u32 %r318, %laneid;
	// end inline asm
	mov.b32 	%r321, 1;
	mov.b32 	%r348, -1;
	// begin inline asm
	{  .reg .u32 r0;  .reg .pred p;  shfl.sync.up.b32 r0|p, %r323, %r321, %r346, %r348;  @p add.u32 r0, r0, %r323;  mov.u32 %r319, r0;}
	// end inline asm
	mov.b32 	%r327, 2;
	// begin inline asm
	{  .reg .u32 r0;  .reg .pred p;  shfl.sync.up.b32 r0|p, %r319, %r327, %r346, %r348;  @p add.u32 r0, r0, %r319;  mov.u32 %r325, r0;}
	// end inline asm
	mov.b32 	%r333, 4;
	// begin inline asm
	{  .reg .u32 r0;  .reg .pred p;  shfl.sync.up.b32 r0|p, %r325, %r333, %r346, %r348;  @p add.u32 r0, r0, %r325;  mov.u32 %r331, r0;}
	// end inline asm
	mov.b32 	%r339, 8;
	// begin inline asm
	{  .reg .u32 r0;  .reg .pred p;  shfl.sync.up.b32 r0|p, %r331, %r339, %r346, %r348;  @p add.u32 r0, r0, %r331;  mov.u32 %r337, r0;}
	// end inline asm
	mov.b32 	%r345, 16;
	// begin inline asm
	{  .reg .u32 r0;  .reg .pred p;  shfl.sync.up.b32 r0|p, %r337, %r345, %r346, %r348;  @p add.u32 r0, r0, %r337;  mov.u32 %r343, r0;}
	// end inline asm
	setp.ne.s32 	%p41, %r318, 31;
	@%p41 bra 	$L__BB23_79;
	st.shared.u32 	[%r64], %r343;
$L__BB23_79:
	sub.s32 	%r495, %r343, %r323;
	setp.gt.u32 	%p42, %r2, 31;
	setp.eq.s32 	%p43, %r61, 7;
	setp.eq.s32 	%p44, %r61, 6;
	setp.eq.s32 	%p45, %r61, 5;
	setp.eq.s32 	%p46, %r61, 4;
	setp.eq.s32 	%p47, %r61, 3;
	setp.eq.s32 	%p48, %r61, 2;
	setp.eq.s32 	%p49, %r61, 1;
	bar.sync 	0;
	ld.shared.v4.u32 	{%r496, %r497, %r498, %r499}, [_ZZN3cub18CUB_300001_SM_10006detail10radix_sort31DeviceRadixSortSingleTileKernelINS1_5radix10policy_hubIifyE10Policy1000ELNS0_9SortOrderE0EifyNS1_21identity_decomposer_tEEEvPKT1_PSA_PKT2_PSE_T3_iiT4_E12temp_storage+33792];
	selp.b32 	%r500, %r496, %r746, %p49;
	add.s32 	%r501, %r497, %r496;
	selp.b32 	%r502, %r501, %r500, %p48;
	add.s32 	%r503, %r501, %r498;
	selp.b32 	%r504, %r503, %r502, %p47;
	add.s32 	%r505, %r503, %r499;
	selp.b32 	%r506, %r505, %r504, %p46;
	ld.shared.v4.u32 	{%r507, %r508, %r509, %r510}, [_ZZN3cub18CUB_300001_SM_10006detail10radix_sort31DeviceRadixSortSingleTileKernelINS1_5radix10policy_hubIifyE10Policy1000ELNS0_9SortOrderE0EifyNS1_21identity_decomposer_tEEEvPKT1_PSA_PKT2_PSE_T3_iiT4_E12temp_storage+33808];
	add.s32 	%r511, %r505, %r507;
	selp.b32 	%r512, %r511, %r506, %p45;
	add.s32 	%r513, %r511, %r508;
	selp.b32 	%r514, %r513, %r512, %p44;
	add.s32 	%r515, %r513, %r509;
	selp.b32 	%r746, %r515, %r514, %p43;
	add.s32 	%r145, %r515, %r510;
	setp.ne.s32 	%p50, %r318, 0;
	selp.b32 	%r516, %r495, 0, %p50;
	add.s32 	%r517, %r746, %r516;
	or.pred  	%p51, %p42, %p50;
	selp.b32 	%r747, %r517, %r495, %p42;
	@%p51 bra 	$L__BB23_81;
	shl.b32 	%r747, %r145, 16;
	st.shared.u32 	[_ZZN3cub18CUB_300001_SM_10006detail10radix_sort31DeviceRadixSortSingleTileKernelINS1_5radix10policy_hubIifyE10Policy1000ELNS0_9SortOrderE0EifyNS1_21identity_decomposer_tEEEvPKT1_PSA_PKT2_PSE_T3_iiT4_E12temp_storage+33832], %r747;
$L__BB23_81:
	setp.eq.s32 	%p52, %r2, 0;
	bar.sync 	0;
	ld.shared.u32 	%r518, [_ZZN3cub18CUB_300001_SM_10006detail10radix_sort31DeviceRadixSortSingleTileKernelINS1_5radix10policy_hubIifyE10Policy1000ELNS0_9SortOrderE0EifyNS1_21identity_decomposer_tEEEvPKT1_PSA_PKT2_PSE_T3_iiT4_E12temp_storage+33832];
	selp.b32 	%r519, 0, %r518, %p52;
	add.s32 	%r520, %r747, %r519;
	add.s32 	%r521, %r109, %r520;
	add.s32 	%r522, %r110, %r520;
	add.s32 	%r523, %r111, %r520;
	add.s32 	%r524, %r112, %r520;
	add.s32 	%r525, %r113, %r520;
	add.s32 	%r526, %r114, %r520;
	add.s32 	%r527, %r115, %r520;
	add.s32 	%r528, %r116, %r520;
	add.s32 	%r529, %r117, %r520;
	add.s32 	%r530, %r118, %r520;
	add.s32 	%r531, %r119, %r520;
	add.s32 	%r532, %r120, %r520;
	add.s32 	%r533, %r121, %r520;
	add.s32 	%r534, %r122, %r520;
	add.s32 	%r535, %r123, %r520;
	add.s32 	%r536, %r124, %r520;
	add.s32 	%r537, %r125, %r520;
	add.s32 	%r538, %r126, %r520;
	add.s32 	%r539, %r127, %r520;
	add.s32 	%r540, %r128, %r520;
	add.s32 	%r541, %r129, %r520;
	add.s32 	%r542, %r130, %r520;
	add.s32 	%r543, %r131, %r520;
	add.s32 	%r544, %r132, %r520;
	add.s32 	%r545, %r133, %r520;
	add.s32 	%r546, %r134, %r520;
	add.s32 	%r547, %r135, %r520;
	add.s32 	%r548, %r136, %r520;
	add.s32 	%r549, %r137, %r520;
	add.s32 	%r550, %r138, %r520;
	add.s32 	%r551, %r139, %r520;
	add.s32 	%r552, %r140, %r520;
	st.shared.u32 	[%r63], %r520;
	st.shared.u32 	[%r63+4], %r521;
	st.shared.u32 	[%r63+8], %r522;
	st.shared.u32 	[%r63+12], %r523;
	st.shared.u32 	[%r63+16], %r524;
	st.shared.u32 	[%r63+20], %r525;
	st.shared.u32 	[%r63+24], %r526;
	st.shared.u32 	[%r63+28], %r527;
	st.shared.u32 	[%r63+32], %r528;
	st.shared.u32 	[%r63+36], %r529;
	st.shared.u32 	[%r63+40], %r530;
	st.shared.u32 	[%r63+44], %r531;
	st.shared.u32 	[%r63+48], %r532;
	st.shared.u32 	[%r63+52], %r533;
	st.shared.u32 	[%r63+56], %r534;
	st.shared.u32 	[%r63+60], %r535;
	st.shared.u32 	[%r63+64], %r536;
	st.shared.u32 	[%r63+68], %r537;
	st.shared.u32 	[%r63+72], %r538;
	st.shared.u32 	[%r63+76], %r539;
	st.shared.u32 	[%r63+80], %r540;
	st.shared.u32 	[%r63+84], %r541;
	st.shared.u32 	[%r63+88], %r542;
	st.shared.u32 	[%r63+92], %r543;
	st.shared.u32 	[%r63+96], %r544;
	st.shared.u32 	[%r63+100], %r545;
	st.shared.u32 	[%r63+104], %r546;
	st.shared.u32 	[%r63+108], %r547;
	st.shared.u32 	[%r63+112], %r548;
	st.shared.u32 	[%r63+116], %r549;
	st.shared.u32 	[%r63+120], %r550;
	st.shared.u32 	[%r63+124], %r551;
	st.shared.u32 	[%r63+128], %r552;
	bar.sync 	0;
	cvt.u32.u16 	%r553, %rs1;
	ld.shared.u16 	%r554, [%r90];
	add.s32 	%r149, %r554, %r553;
	cvt.u32.u16 	%r555, %rs2;
	ld.shared.u16 	%r556, [%r91];
	add.s32 	%r150, %r556, %r555;
	cvt.u32.u16 	%r557, %rs3;
	ld.shared.u16 	%r558, [%r92];
	add.s32 	%r151, %r558, %r557;
	cvt.u32.u16 	%r559, %rs4;
	ld.shared.u16 	%r560, [%r93];
	add.s32 	%r152, %r560, %r559;
	cvt.u32.u16 	%r561, %rs5;
	ld.shared.u16 	%r562, [%r94];
	add.s32 	%r153, %r562, %r561;
	cvt.u32.u16 	%r563, %rs6;
	ld.shared.u16 	%r564, [%r95];
	add.s32 	%r154, %r564, %r563;
	cvt.u32.u16 	%r565, %rs7;
	ld.shared.u16 	%r566, [%r96];
	add.s32 	%r155, %r566, %r565;
	cvt.u32.u16 	%r567, %rs8;
	ld.shared.u16 	%r568, [%r97];
	add.s32 	%r156, %r568, %r567;
	cvt.u32.u16 	%r569, %rs9;
	ld.shared.u16 	%r570, [%r98];
	add.s32 	%r157, %r570, %r569;
	cvt.u32.u16 	%r571, %rs10;
	ld.shared.u16 	%r572, [%r99];
	add.s32 	%r158, %r572, %r571;
	cvt.u32.u16 	%r573, %rs11;
	ld.shared.u16 	%r574, [%r100];
	add.s32 	%r159, %r574, %r573;
	cvt.u32.u16 	%r575, %rs12;
	ld.shared.u16 	%r576, [%r101];
	add.s32 	%r160, %r576, %r575;
	cvt.u32.u16 	%r577, %rs13;
	ld.shared.u16 	%r578, [%r102];
	add.s32 	%r161, %r578, %r577;
	cvt.u32.u16 	%r579, %rs14;
	ld.shared.u16 	%r580, [%r103];
	add.s32 	%r162, %r580, %r579;
	cvt.u32.u16 	%r581, %rs15;
	ld.shared.u16 	%r582, [%r104];
	add.s32 	%r163, %r582, %r581;
	cvt.u32.u16 	%r583, %rs16;
	ld.shared.u16 	%r584, [%r105];
	add.s32 	%r164, %r584, %r583;
	cvt.u32.u16 	%r585, %rs17;
	ld.shared.u16 	%r586, [%r106];
	add.s32 	%r165, %r586, %r585;
	cvt.u32.u16 	%r587, %rs18;
	ld.shared.u16 	%r588, [%r107];
	add.s32 	%r166, %r588, %r587;
	cvt.u32.u16 	%r589, %rs19;
	ld.shared.u16 	%r590, [%r108];
	add.s32 	%r167, %r590, %r589;
	bar.sync 	0;
	setp.lt.s32 	%p53, %r726, %r210;
	@%p53 bra 	$L__BB23_121;
	cvt.u64.u32 	%rd15, %r2;
	shl.b32 	%r591, %r149, 2;
	mov.u32 	%r592, _ZZN3cub18CUB_300001_SM_10006detail10radix_sort31DeviceRadixSortSingleTileKernelINS1_5radix10policy_hubIifyE10Policy1000ELNS0_9SortOrderE0EifyNS1_21identity_decomposer_tEEEvPKT1_PSA_PKT2_PSE_T3_iiT4_E12temp_storage;
	add.s32 	%r593, %r592, %r591;
	st.shared.u32 	[%r593], %r745;
	shl.b32 	%r594, %r150, 2;
	add.s32 	%r595, %r592, %r594;
	st.shared.u32 	[%r595], %r744;
	shl.b32 	%r596, %r151, 2;
	add.s32 	%r597, %r592, %r596;
	st.shared.u32 	[%r597], %r743;
	shl.b32 	%r598, %r152, 2;
	add.s32 	%r599, %r592, %r598;
	st.shared.u32 	[%r599], %r742;
	shl.b32 	%r600, %r153, 2;
	add.s32 	%r601, %r592, %r600;
	st.shared.u32 	[%r601], %r741;
	shl.b32 	%r602, %r154, 2;
	add.s32 	%r603, %r592, %r602;
	st.shared.u32 	[%r603], %r740;
	shl.b32 	%r604, %r155, 2;
	add.s32 	%r605, %r592, %r604;
	st.shared.u32 	[%r605], %r739;
	shl.b32 	%r606, %r156, 2;
	add.s32 	%r607, %r592, %r606;
	st.shared.u32 	[%r607], %r738;
	shl.b32 	%r608, %r157, 2;
	add.s32 	%r609, %r592, %r608;
	st.shared.u32 	[%r609], %r737;
	shl.b32 	%r610, %r158, 2;
	add.s32 	%r611, %r592, %r610;
	st.shared.u32 	[%r611], %r736;
	shl.b32 	%r612, %r159, 2;
	add.s32 	%r613, %r592, %r612;
	st.shared.u32 	[%r613], %r735;
	shl.b32 	%r614, %r160, 2;
	add.s32 	%r615, %r592, %r614;
	st.shared.u32 	[%r615], %r734;
	shl.b32 	%r616, %r161, 2;
	add.s32 	%r617, %r592, %r616;
	st.shared.u32 	[%r617], %r733;
	shl.b32 	%r618, %r162, 2;
	add.s32 	%r619, %r592, %r618;
	st.shared.u32 	[%r619], %r732;
	shl.b32 	%r620, %r163, 2;
	add.s32 	%r621, %r592, %r620;
	st.shared.u32 	[%r621], %r731;
	shl.b32 	%r622, %r164, 2;
	add.s32 	%r623, %r592, %r622;
	st.shared.u32 	[%r623], %r730;
	shl.b32 	%r624, %r165, 2;
	add.s32 	%r625, %r592, %r624;
	st.shared.u32 	[%r625], %r729;
	shl.b32 	%r626, %r166, 2;
	add.s32 	%r627, %r592, %r626;
	st.shared.u32 	[%r627], %r728;
	shl.b32 	%r628, %r167, 2;
	add.s32 	%r629, %r592, %r628;
	st.shared.u32 	[%r629], %r727;
	bar.sync 	0;
	mad.lo.s32 	%r168, %r2, -72, %r65;
	ld.shared.u32 	%r169, [%r168];
	ld.shared.u32 	%r170, [%r168+1024];
	ld.shared.u32 	%r171, [%r168+2048];
	ld.shared.u32 	%r172, [%r168+3072];
	ld.shared.u32 	%r173, [%r168+4096];
	ld.shared.u32 	%r174, [%r168+5120];
	ld.shared.u32 	%r175, [%r168+6144];
	ld.shared.u32 	%r176, [%r168+7168];
	ld.shared.u32 	%r177, [%r168+8192];
	ld.shared.u32 	%r178, [%r168+9216];
	ld.shared.u32 	%r179, [%r168+10240];
	ld.shared.u32 	%r180, [%r168+11264];
	ld.shared.u32 	%r181, [%r168+12288];
	ld.shared.u32 	%r182, [%r168+13312];
	ld.shared.u32 	%r183, [%r168+14336];
	ld.shared.u32 	%r184, [%r168+15360];
	ld.shared.u32 	%r185, [%r168+16384];
	ld.shared.u32 	%r186, [%r168+17408];
	ld.shared.u32 	%r187, [%r168+18432];
	bar.sync 	0;
	st.shared.f32 	[%r593], %f152;
	st.shared.f32 	[%r595], %f151;
	st.shared.f32 	[%r597], %f150;
	st.shared.f32 	[%r599], %f149;
	st.shared.f32 	[%r601], %f148;
	st.shared.f32 	[%r603], %f147;
	st.shared.f32 	[%r605], %f146;
	st.shared.f32 	[%r607], %f145;
	st.shared.f32 	[%r609], %f144;
	st.shared.f32 	[%r611], %f143;
	st.shared.f32 	[%r613], %f142;
	st.shared.f32 	[%r615], %f141;
	st.shared.f32 	[%r617], %f140;
	st.shared.f32 	[%r619], %f139;
	st.shared.f32 	[%r621], %f138;
	st.shared.f32 	[%r623], %f137;
	st.shared.f32 	[%r625], %f136;
	st.shared.f32 	[%r627], %f135;
	st.shared.f32 	[%r629], %f134;
	bar.sync 	0;
	ld.shared.f32 	%f58, [%r168+1024];
	ld.shared.f32 	%f59, [%r168+2048];
	ld.shared.f32 	%f60, [%r168+3072];
	ld.shared.f32 	%f61, [%r168+4096];
	ld.shared.f32 	%f62, [%r168+5120];
	ld.shared.f32 	%f63, [%r168+6144];
	ld.shared.f32 	%f64, [%r168+7168];
	ld.shared.f32 	%f65, [%r168+8192];
	ld.shared.f32 	%f66, [%r168+9216];
	ld.shared.f32 	%f67, [%r168+10240];
	ld.shared.f32 	%f68, [%r168+11264];
	ld.shared.f32 	%f69, [%r168+12288];
	ld.shared.f32 	%f70, [%r168+13312];
	ld.shared.f32 	%f71, [%r168+14336];
	ld.shared.f32 	%f72, [%r168+15360];
	ld.shared.f32 	%f73, [%r168+16384];
	ld.shared.f32 	%f74, [%r168+17408];
	ld.shared.f32 	%f75, [%r168+18432];
	setp.gt.u64 	%p54, %rd2, %rd15;
	cvta.to.global.u64 	%rd16, %rd6;
	mul.wide.u32 	%rd17, %r2, 4;
	add.s64 	%rd4, %rd16, %rd17;
	cvta.to.global.u64 	%rd18, %rd8;
	add.s64 	%rd5, %rd18, %rd17;
	@%p54 bra 	$L__BB23_83;
	bra.uni 	$L__BB23_84;
$L__BB23_83:
	xor.b32  	%r630, %r169, -2147483648;
	ld.shared.f32 	%f114, [%r168];
	st.global.u32 	[%rd4], %r630;
	st.global.f32 	[%rd5], %f114;
$L__BB23_84:
	add.s32 	%r631, %r2, 256;
	cvt.u64.u32 	%rd19, %r631;
	setp.le.u64 	%p55, %rd2, %rd19;
	@%p55 bra 	$L__BB23_86;
	xor.b32  	%r632, %r170, -2147483648;
	st.global.u32 	[%rd4+1024], %r632;
	st.global.f32 	[%rd5+1024], %f58;
$L__BB23_86:
	add.s32 	%r633, %r2, 512;
	cvt.u64.u32 	%rd20, %r633;
	setp.le.u64 	%p56, %rd2, %rd20;
	@%p56 bra 	$L__BB23_88;
	xor.b32  	%r634, %r171, -2147483648;
	st.global.u32 	[%rd4+2048], %r634;
	st.global.f32 	[%rd5+2048], %f59;
$L__BB23_88:
	add.s32 	%r635, %r2, 768;
	cvt.u64.u32 	%rd21, %r635;
	setp.le.u64 	%p57, %rd2, %rd21;
	@%p57 bra 	$L__BB23_90;
	xor.b32  	%r636, %r172, -2147483648;
	st.global.u32 	[%rd4+3072], %r636;
	st.global.f32 	[%rd5+3072], %f60;
$L__BB23_90:
	or.b32  	%r637, %r2, 1024;
	cvt.u64.u32 	%rd22, %r637;
	setp.le.u64 	%p58, %rd2, %rd22;
	@%p58 bra 	$L__BB23_92;
	xor.b32  	%r638, %r173, -2147483648;
	st.global.u32 	[%rd4+4096], %r638;
	st.global.f32 	[%rd5+4096], %f61;
$L__BB23_92:
	add.s32 	%r639, %r2, 1280;
	cvt.u64.u32 	%rd23, %r639;
	setp.le.u64 	%p59, %rd2, %rd23;
	@%p59 bra 	$L__BB23_94;
	xor.b32  	%r640, %r174, -2147483648;
	st.global.u32 	[%rd4+5120], %r640;
	st.global.f32 	[%rd5+5120], %f62;
$L__BB23_94:
	add.s32 	%r641, %r2, 1536;
	cvt.u64.u32 	%rd24, %r641;
	setp.le.u64 	%p60, %rd2, %rd24;
	@%p60 bra 	$L__BB23_96;
	xor.b32  	%r642, %r175, -2147483648;
	st.global.u32 	[%rd4+6144], %r642;
	st.global.f32 	[%rd5+6144], %f63;
$L__BB23_96:
	add.s32 	%r643, %r2, 1792;
	cvt.u64.u32 	%rd25, %r643;
	setp.le.u64 	%p61, %rd2, %rd25;
	@%p61 bra 	$L__BB23_98;
	xor.b32  	%r644, %r176, -2147483648;
	st.global.u32 	[%rd4+7168], %r644;
	st.global.f32 	[%rd5+7168], %f64;
$L__BB23_98:
	or.b32  	%r645, %r2, 2048;
	cvt.u64.u32 	%rd26, %r645;
	setp.le.u64 	%p62, %rd2, %rd26;
	@%p62 bra 	$L__BB23_100;
	xor.b32  	%r646, %r177, -2147483648;
	st.global.u32 	[%rd4+8192], %r646;
	st.global.f32 	[%rd5+8192], %f65;
$L__BB23_100:
	add.s32 	%r647, %r2, 2304;
	cvt.u64.u32 	%rd27, %r647;
	setp.le.u64 	%p63, %rd2, %rd27;
	@%p63 bra 	$L__BB23_102;
	xor.b32  	%r648, %r178, -2147483648;
	st.global.u32 	[%rd4+9216], %r648;
	st.global.f32 	[%rd5+9216], %f66;
$L__BB23_102:
	add.s32 	%r649, %r2, 2560;
	cvt.u64.u32 	%rd28, %r649;
	setp.le.u64 	%p64, %rd2, %rd28;
	@%p64 bra 	$L__BB23_104;
	xor.b32  	%r650, %r179, -2147483648;
	st.global.u32 	[%rd4+10240], %r650;
	st.global.f32 	[%rd5+10240], %f67;
$L__BB23_104:
	add.s32 	%r651, %r2, 2816;
	cvt.u64.u32 	%rd29, %r651;
	setp.le.u64 	%p65, %rd2, %rd29;
	@%p65 bra 	$L__BB23_106;
	xor.b32  	%r652, %r180, -2147483648;
	st.global.u32 	[%rd4+11264], %r652;
	st.global.f32 	[%rd5+11264], %f68;
$L__BB23_106:
	or.b32  	%r653, %r2, 3072;
	cvt.u64.u32 	%rd30, %r653;
	setp.le.u64 	%p66, %rd2, %rd30;
	@%p66 bra 	$L__BB23_108;
	xor.b32  	%r654, %r181, -2147483648;
	st.global.u32 	[%rd4+12288], %r654;
	st.global.f32 	[%rd5+12288], %f69;
$L__BB23_108:
	add.s32 	%r655, %r2, 3328;
	cvt.u64.u32 	%rd31, %r655;
	setp.le.u64 	%p67, %rd2, %rd31;
	@%p67 bra 	$L__BB23_110;
	xor.b32  	%r656, %r182, -2147483648;
	st.global.u32 	[%rd4+13312], %r656;
	st.global.f32 	[%rd5+13312], %f70;
$L__BB23_110:
	add.s32 	%r657, %r2, 3584;
	cvt.u64.u32 	%rd32, %r657;
	setp.le.u64 	%p68, %rd2, %rd32;
	@%p68 bra 	$L__BB23_112;
	xor.b32  	%r658, %r183, -2147483648;
	st.global.u32 	[%rd4+14336], %r658;
	st.global.f32 	[%rd5+14336], %f71;
$L__BB23_112:
	add.s32 	%r659, %r2, 3840;
	cvt.u64.u32 	%rd33, %r659;
	setp.le.u64 	%p69, %rd2, %rd33;
	@%p69 bra 	$L__BB23_114;
	xor.b32  	%r660, %r184, -2147483648;
	st.global.u32 	[%rd4+15360], %r660;
	st.global.f32 	[%rd5+15360], %f72;
$L__BB23_114:
	or.b32  	%r661, %r2, 4096;
	cvt.u64.u32 	%rd34, %r661;
	setp.le.u64 	%p70, %rd2, %rd34;
	@%p70 bra 	$L__BB23_116;
	xor.b32  	%r662, %r185, -2147483648;
	st.global.u32 	[%rd4+16384], %r662;
	st.global.f32 	[%rd5+16384], %f73;
$L__BB23_116:
	add.s32 	%r663, %r2, 4352;
	cvt.u64.u32 	%rd35, %r663;
	setp.le.u64 	%p71, %rd2, %rd35;
	@%p71 bra 	$L__BB23_118;
	xor.b32  	%r664, %r186, -2147483648;
	st.global.u32 	[%rd4+17408], %r664;
	st.global.f32 	[%rd5+17408], %f74;
$L__BB23_118:
	add.s32 	%r665, %r2, 4608;
	cvt.u64.u32 	%rd36, %r665;
	setp.le.u64 	%p72, %rd2, %rd36;
	@%p72 bra 	$L__BB23_120;
	xor.b32  	%r666, %r187, -2147483648;
	st.global.u32 	[%rd4+18432], %r666;
	st.global.f32 	[%rd5+18432], %f75;
$L__BB23_120:
	ret;
$L__BB23_121:
	shl.b32 	%r667, %r149, 2;
	mov.u32 	%r668, _ZZN3cub18CUB_300001_SM_10006detail10radix_sort31DeviceRadixSortSingleTileKernelINS1_5radix10policy_hubIifyE10Policy1000ELNS0_9SortOrderE0EifyNS1_21identity_decomposer_tEEEvPKT1_PSA_PKT2_PSE_T3_iiT4_E12temp_storage;
	add.s32 	%r669, %r668, %r667;
	st.shared.u32 	[%r669], %r745;
	shl.b32 	%r670, %r150, 2;
	add.s32 	%r671, %r668, %r670;
	st.shared.u32 	[%r671], %r744;
	shl.b32 	%r672, %r151, 2;
	add.s32 	%r673, %r668, %r672;
	st.shared.u32 	[%r673], %r743;
	shl.b32 	%r674, %r152, 2;
	add.s32 	%r675, %r668, %r674;
	st.shared.u32 	[%r675], %r742;
	shl.b32 	%r676, %r153, 2;
	add.s32 	%r677, %r668, %r676;
	st.shared.u32 	[%r677], %r741;
	shl.b32 	%r678, %r154, 2;
	add.s32 	%r679, %r668, %r678;
	st.shared.u32 	[%r679], %r740;
	shl.b32 	%r680, %r155, 2;
	add.s32 	%r681, %r668, %r680;
	st.shared.u32 	[%r681], %r739;
	shl.b32 	%r682, %r156, 2;
	add.s32 	%r683, %r668, %r682;
	st.shared.u32 	[%r683], %r738;
	shl.b32 	%r684, %r157, 2;
	add.s32 	%r685, %r668, %r684;
	st.shared.u32 	[%r685], %r737;
	shl.b32 	%r686, %r158, 2;
	add.s32 	%r687, %r668, %r686;
	st.shared.u32 	[%r687], %r736;
	shl.b32 	%r688, %r159, 2;
	add.s32 	%r689, %r668, %r688;
	st.shared.u32 	[%r689], %r735;
	shl.b32 	%r690, %r160, 2;
	add.s32 	%r691, %r668, %r690;
	st.shared.u32 	[%r691], %r734;
	shl.b32 	%r692, %r161, 2;
	add.s32 	%r693, %r668, %r692;
	st.shared.u32 	[%r693], %r733;
	shl.b32 	%r694, %r162, 2;
	add.s32 	%r695, %r668, %r694;
	st.shared.u32 	[%r695], %r732;
	shl.b32 	%r696, %r163, 2;
	add.s32 	%r697, %r668, %r696;
	st.shared.u32 	[%r697], %r731;
	shl.b32 	%r698, %r164, 2;
	add.s32 	%r699, %r668, %r698;
	st.shared.u32 	[%r699], %r730;
	shl.b32 	%r700, %r165, 2;
	add.s32 	%r701, %r668, %r700;
	st.shared.u32 	[%r701], %r729;
	shl.b32 	%r702, %r166, 2;
	add.s32 	%r703, %r668, %r702;
	st.shared.u32 	[%r703], %r728;
	shl.b32 	%r704, %r167, 2;
	add.s32 	%r705, %r668, %r704;
	st.shared.u32 	[%r705], %r727;
	bar.sync 	0;
	ld.shared.u32 	%r745, [%r65];
	ld.shared.u32 	%r744, [%r65+4];
	ld.shared.u32 	%r743, [%r65+8];
	ld.shared.u32 	%r742, [%r65+12];
	ld.shared.u32 	%r741, [%r65+16];
	ld.shared.u32 	%r740, [%r65+20];
	ld.shared.u32 	%r739, [%r65+24];
	ld.shared.u32 	%r738, [%r65+28];
	ld.shared.u32 	%r737, [%r65+32];
	ld.shared.u32 	%r736, [%r65+36];
	ld.shared.u32 	%r735, [%r65+40];
	ld.shared.u32 	%r734, [%r65+44];
	ld.shared.u32 	%r733, [%r65+48];
	ld.shared.u32 	%r732, [%r65+52];
	ld.shared.u32 	%r731, [%r65+56];
	ld.shared.u32 	%r730, [%r65+60];
	ld.shared.u32 	%r729, [%r65+64];
	ld.shared.u32 	%r728, [%r65+68];
	ld.shared.u32 	%r727, [%r65+72];
	bar.sync 	0;
	st.shared.f32 	[%r669], %f152;
	st.shared.f32 	[%r671], %f151;
	st.shared.f32 	[%r673], %f150;
	st.shared.f32 	[%r675], %f149;
	st.shared.f32 	[%r677], %f148;
	st.shared.f32 	[%r679], %f147;
	st.shared.f32 	[%r681], %f146;
	st.shared.f32 	[%r683], %f145;
	st.shared.f32 	[%r685], %f144;
	st.shared.f32 	[%r687], %f143;
	st.shared.f32 	[%r689], %f142;
	st.shared.f32 	[%r691], %f141;
	st.shared.f32 	[%r693], %f140;
	st.shared.f32 	[%r695], %f139;
	st.shared.f32 	[%r697], %f138;
	st.shared.f32 	[%r699], %f137;
	st.shared.f32 	[%r701], %f136;
	st.shared.f32 	[%r703], %f135;
	st.shared.f32 	[%r705], %f134;
	bar.sync 	0;
	ld.shared.f32 	%f152, [%r65];
	ld.shared.f32 	%f151, [%r65+4];
	ld.shared.f32 	%f150, [%r65+8];
	ld.shared.f32 	%f149, [%r65+12];
	ld.shared.f32 	%f148, [%r65+16];
	ld.shared.f32 	%f147, [%r65+20];
	ld.shared.f32 	%f146, [%r65+24];
	ld.shared.f32 	%f145, [%r65+28];
	ld.shared.f32 	%f144, [%r65+32];
	ld.shared.f32 	%f143, [%r65+36];
	ld.shared.f32 	%f142, [%r65+40];
	ld.shared.f32 	%f141, [%r65+44];
	ld.shared.f32 	%f140, [%r65+48];
	ld.shared.f32 	%f139, [%r65+52];
	ld.shared.f32 	%f138, [%r65+56];
	ld.shared.f32 	%f137, [%r65+60];
	ld.shared.f32 	%f136, [%r65+64];
	ld.shared.f32 	%f135, [%r65+68];
	ld.shared.f32 	%f134, [%r65+72];
	bar.sync 	0;
	add.s32 	%r726, %r726, 6;
	add.s32 	%r725, %r725, -6;
	bra.uni 	$L__BB23_77;

}
	// .globl	_ZN3cub18CUB_300001_SM_10006detail10radix_sort30DeviceRadixSortHistogramKernelINS1_5radix10policy_hubIifyE10Policy1000ELNS0_9SortOrderE0EiyNS1_21identity_decomposer_tEEEvPT2_PKT1_SA_iiT3_
.visible .entry _ZN3cub18CUB_300001_SM_10006detail10radix_sort30DeviceRadixSortHistogramKernelINS1_5radix10policy_hubIifyE10Policy1000ELNS0_9SortOrderE0EiyNS1_21identity_decomposer_tEEEvPT2_PKT1_SA_iiT3_(
	.param .u64 .ptr .align 1 _ZN3cub18CUB_300001_SM_10006detail10radix_sort30DeviceRadixSortHistogramKernelINS1_5radix10policy_hubIifyE10Policy1000ELNS0_9SortOrderE0EiyNS1_21identity_decomposer_tEEEvPT2_PKT1_SA_iiT3__param_0,
	.param .u64 .ptr .align 1 _ZN3cub18CUB_300001_SM_10006detail10radix_sort30DeviceRadixSortHistogramKernelINS1_5radix10policy_hubIifyE10Policy1000ELNS0_9SortOrderE0EiyNS1_21identity_decomposer_tEEEvPT2_PKT1_SA_iiT3__param_1,
	.param .u64 _ZN3cub18CUB_300001_SM_10006detail10radix_sort30DeviceRadixSortHistogramKernelINS1_5radix10policy_hubIifyE10Policy1000ELNS0_9SortOrderE0EiyNS1_21identity_decomposer_tEEEvPT2_PKT1_SA_iiT3__param_2,
	.param .u32 _ZN3cub18CUB_300001_SM_10006detail10radix_sort30DeviceRadixSortHistogramKernelINS1_5radix10policy_hubIifyE10Policy1000ELNS0_9SortOrderE0EiyNS1_21identity_decomposer_tEEEvPT2_PKT1_SA_iiT3__param_3,
	.param .u32 _ZN3cub18CUB_300001_SM_10006detail10radix_sort30DeviceRadixSortHistogramKernelINS1_5radix10policy_hubIifyE10Policy1000ELNS0_9SortOrderE0EiyNS1_21identity_decomposer_tEEEvPT2_PKT1_SA_iiT3__param_4,
	.param .align 1 .b8 _ZN3cub18CUB_300001_SM_10006detail10radix_sort30DeviceRadixSortHistogramKernelINS1_5radix10policy_hubIifyE10Policy1000ELNS0_9SortOrderE0EiyNS1_21identity_decomposer_tEEEvPT2_PKT1_SA_iiT3__param_5[1]
)
.maxntid 128
{
	.reg .pred 	%p<91>;
	.reg .b32 	%r<486>;
	.reg .b64 	%rd<137>;
	// demoted variable
	.shared .align 4 .b8 _ZZN3cub18CUB_300001_SM_10006detail10radix_sort30DeviceRadixSortHistogramKernelINS1_5radix10policy_hubIifyE10Policy1000ELNS0_9SortOrderE0EiyNS1_21identity_decomposer_tEEEvPT2_PKT1_SA_iiT3_E12temp_storage[4096];
	ld.param.u64 	%rd18, [_ZN3cub18CUB_300001_SM_10006detail10radix_sort30DeviceRadixSortHistogramKernelINS1_5radix10policy_hubIifyE10Policy1000ELNS0_9SortOrderE0EiyNS1_21identity_decomposer_tEEEvPT2_PKT1_SA_iiT3__param_0];
	ld.param.u64 	%rd19, [_ZN3cub18CUB_300001_SM_10006detail10radix_sort30DeviceRadixSortHistogramKernelINS1_5radix10policy_hubIifyE10Policy1000ELNS0_9SortOrderE0EiyNS1_21identity_decomposer_tEEEvPT2_PKT1_SA_iiT3__param_1];
	ld.param.u64 	%rd17, [_ZN3cub18CUB_300001_SM_10006detail10radix_sort30DeviceRadixSortHistogramKernelINS1_5radix10policy_hubIifyE10Policy1000ELNS0_9SortOrderE0EiyNS1_21identity_decomposer_tEEEvPT2_PKT1_SA_iiT3__param_2];
	ld.param.u32 	%r174, [_ZN3cub18CUB_300001_SM_10006detail10radix_sort30DeviceRadixSortHistogramKernelINS1_5radix10policy_hubIifyE10Policy1000ELNS0_9SortOrderE0EiyNS1_21identity_decomposer_tEEEvPT2_PKT1_SA_iiT3__param_3];
	ld.param.u32 	%r175, [_ZN3cub18CUB_300001_SM_10006detail10radix_sort30DeviceRadixSortHistogramKernelINS1_5radix10policy_hubIifyE10Policy1000ELNS0_9SortOrderE0EiyNS1_21identity_decomposer_tEEEvPT2_PKT1_SA_iiT3__param_4];
	cvta.to.global.u64 	%rd1, %rd19;
	cvta.to.global.u64 	%rd2, %rd18;
	setp.eq.s64 	%p2, %rd17, 0;
	@%p2 bra 	$L__BB24_153;
	sub.s32 	%r176, %r175, %r174;
	add.s32 	%r177, %r176, 7;
	shr.s32 	%r178, %r177, 31;
	shr.u32 	%r179, %r178, 29;
	add.s32 	%r180, %r177, %r179;
	shr.s32 	%r181, %r180, 3;
	mov.u32 	%r182, %tid.x;
	setp.gt.u32 	%p3, %r182, 255;
	setp.lt.s32 	%p4, %r177, 8;
	mov.u32 	%r183, %ctaid.x;
	shl.b32 	%r184, %r183, 11;
	cvt.u64.u32 	%rd3, %r184;
	mov.u32 	%r185, %nctaid.x;
	shl.b32 	%r186, %r185, 11;
	cvt.u64.u32 	%rd4, %r186;
	add.s32 	%r1, %r181, -1;
	and.b32  	%r2, %r181, 15;
	and.b32  	%r3, %r181, 7;
	add.s32 	%r4, %r3, -1;
	and.b32  	%r5, %r181, 3;
	or.pred  	%p1, %p3, %p4;
	shl.b32 	%r187, %r182, 2;
	mov.u32 	%r188, _ZZN3cub18CUB_300001_SM_10006detail10radix_sort30DeviceRadixSortHistogramKernelINS1_5radix10policy_hubIifyE10Policy1000ELNS0_9SortOrderE0EiyNS1_21identity_decomposer_tEEEvPT2_PKT1_SA_iiT3_E12temp_storage;
	add.s32 	%r6, %r188, %r187;
	and.b32  	%r7, %r181, 268435440;
	cvt.u64.u32 	%rd5, %r182;
	add.s32 	%r8, %r182, 128;
	add.s32 	%r9, %r182, 256;
	add.s32 	%r10, %r182, 384;
	add.s32 	%r11, %r182, 512;
	add.s32 	%r12, %r182, 640;
	add.s32 	%r13, %r182, 768;
	or.b32  	%r14, %r182, 1024;
	add.s32 	%r15, %r182, 1920;
	and.b32  	%r16, %r181, 268435448;
	and.b32  	%r17, %r181, 1;
	neg.s32 	%r18, %r7;
	add.s32 	%r19, %r6, 8192;
	add.s64 	%rd21, %rd17, -1;
	shr.u64 	%rd22, %rd21, 30;
	add.s64 	%rd23, %rd22, 1;
	min.u64 	%rd6, %rd23, %rd17;
	mov.b64 	%rd135, 0;
$L__BB24_2:
	@%p1 bra 	$L__BB24_30;
	setp.lt.u32 	%p5, %r1, 15;
	mov.b32 	%r439, 0;
	@%p5 bra 	$L__BB24_6;
	mov.u32 	%r436, %r19;
	mov.u32 	%r437, %r18;
$L__BB24_5:
	.pragma "nounroll";
	mov.b32 	%r190, 0;
	st.shared.u32 	[%r436+-8192], %r190;
	st.shared.u32 	[%r436+-7168], %r190;
	st.shared.u32 	[%r436+-6144], %r190;
	st.shared.u32 	[%r436+-5120], %r190;
	st.shared.u32 	[%r436+-4096], %r190;
	st.shared.u32 	[%r436+-3072], %r190;
	st.shared.u32 	[%r436+-2048], %r190;
	st.shared.u32 	[%r436+-1024], %r190;
	st.shared.u32 	[%r436], %r190;
	st.shared.u32 	[%r436+1024], %r190;
	st.shared.u32 	[%r436+2048], %r190;
	st.shared.u32 	[%r436+3072], %r190;
	st.shared.u32 	[%r436+4096], %r190;
	st.shared.u32 	[%r436+5120], %r190;
	st.shared.u32 	[%r436+6144], %r190;
	st.shared.u32 	[%r436+7168], %r190;
	add.s32 	%r437, %r437, 16;
	add.s32 	%r436, %r436, 16384;
	setp.ne.s32 	%p6, %r437, 0;
	mov.u32 	%r439, %r7;
	@%p6 bra 	$L__BB24_5;
$L__BB24_6:
	add.s32 	%r25, %r2, -1;
	setp.eq.s32 	%p7, %r2, 0;
	@%p7 bra 	$L__BB24_16;
	setp.lt.u32 	%p8, %r25, 7;
	@%p8 bra 	$L__BB24_9;
	shl.b32 	%r191, %r439, 10;
	add.s32 	%r192, %r6, %r191;
	mov.b32 	%r193, 0;
	st.shared.u32 	[%r192], %r193;
	st.shared.u32 	[%r192+1024], %r193;
	st.shared.u32 	[%r192+2048], %r193;
	st.shared.u32 	[%r192+3072], %r193;
	st.shared.u32 	[%r192+4096], %r193;
	st.shared.u32 	[%r192+5120], %r193;
	st.shared.u32 	[%r192+6144], %r193;
	st.shared.u32 	[%r192+7168], %r193;
	add.s32 	%r439, %r439, 8;
$L__BB24_9:
	setp.eq.s32 	%p9, %r3, 0;
	@%p9 bra 	$L__BB24_16;
	setp.lt.u32 	%p10, %r4, 3;
	@%p10 bra 	$L__BB24_12;
	shl.b32 	%r194, %r439, 10;
	add.s32 	%r195, %r6, %r194;
	mov.b32 	%r196, 0;
	st.shared.u32 	[%r195], %r196;
	st.shared.u32 	[%r195+1024], %r196;
	st.shared.u32 	[%r195+2048], %r196;
	st.shared.u32 	[%r195+3072], %r196;
	add.s32 	%r439, %r439, 4;
$L__BB24_12:
	setp.eq.s32 	%p11, %r5, 0;
	@%p11 bra 	$L__BB24_16;
	setp.eq.s32 	%p12, %r5, 1;
	shl.b32 	%r197, %r439, 10;
	add.s32 	%r30, %r6, %r197;
	mov.b32 	%r198, 0;
	st.shared.u32 	[%r30], %r198;
	@%p12 bra 	$L__BB24_16;
	setp.eq.s32 	%p13, %r5, 2;
	mov.b32 	%r199, 0;
	st.shared.u32 	[%r30+1024], %r199;
	@%p13 bra 	$L__BB24_16;
	mov.b32 	%r200, 0;
	st.shared.u32 	[%r30+2048], %r200;
$L__BB24_16:
	cvt.u32.u64 	%r201, %rd5;
	setp.gt.u32 	%p14, %r201, 127;
	@%p14 bra 	$L__BB24_30;
	setp.lt.u32 	%p15, %r1, 15;
	mov.b32 	%r443, 0;
	@%p15 bra 	$L__BB24_20;
	mov.b32 	%r441, 0;
$L__BB24_19:
	.pragma "nounroll";
	shl.b32 	%r204, %r441, 10;
	add.s32 	%r205, %r6, %r204;
	mov.b32 	%r206, 0;
	st.shared.u32 	[%r205+512], %r206;
	st.shared.u32 	[%r205+1536], %r206;
	st.shared.u32 	[%r205+2560], %r206;
	st.shared.u32 	[%r205+3584], %r206;
	st.shared.u32 	[%r205+4608], %r206;
	st.shared.u32 	[%r205+5632], %r206;
	st.shared.u32 	[%r205+6656], %r206;
	st.shared.u32 	[%r205+7680], %r206;
	st.shared.u32 	[%r205+8704], %r206;
	st.shared.u32 	[%r205+9728], %r206;
	st.shared.u32 	[%r205+10752], %r206;
	st.shared.u32 	[%r205+11776], %r206;
	st.shared.u32 	[%r205+12800], %r206;
	st.shared.u32 	[%r205+13824], %r206;
	st.shared.u32 	[%r205+14848], %r206;
	st.shared.u32 	[%r205+15872], %r206;
	add.s32 	%r441, %r441, 16;
	setp.ne.s32 	%p16, %r441, %r7;
	mov.u32 	%r443, %r7;
	@%p16 bra 	$L__BB24_19;
$L__BB24_20:
	setp.eq.s32 	%p17, %r2, 0;
	@%p17 bra 	$L__BB24_30;
	setp.lt.u32 	%p18, %r25, 7;
	@%p18 bra 	$L__BB24_23;
	shl.b32 	%r207, %r443, 10;
	add.s32 	%r208, %r6, %r207;
	mov.b32 	%r209, 0;
	st.shared.u32 	[%r208+512], %r209;
	st.shared.u32 	[%r208+1536], %r209;
	st.shared.u32 	[%r208+2560], %r209;
	st.shared.u32 	[%r208+3584], %r209;
	st.shared.u32 	[%r208+4608], %r209;
	st.shared.u32 	[%r208+5632], %r209;
	st.shared.u32 	[%r208+6656], %r209;
	st.shared.u32 	[%r208+7680], %r209;
	add.s32 	%r443, %r443, 8;
$L__BB24_23:
	setp.eq.s32 	%p19, %r3, 0;
	@%p19 bra 	$L__BB24_30;
	setp.lt.u32 	%p20, %r4, 3;
	@%p20 bra 	$L__BB24_26;
	shl.b32 	%r210, %r443, 10;
	add.s32 	%r211, %r6, %r210;
	mov.b32 	%r212, 0;
	st.shared.u32 	[%r211+512], %r212;
	st.shared.u32 	[%r211+1536], %r212;
	st.shared.u32 	[%r211+2560], %r212;
	st.shared.u32 	[%r211+3584], %r212;
	add.s32 	%r443, %r443, 4;
$L__BB24_26:
	setp.eq.s32 	%p21, %r5, 0;
	@%p21 bra 	$L__BB24_30;
	setp.eq.s32 	%p22, %r5, 1;
	shl.b32 	%r213, %r443, 10;
	add.s32 	%r38, %r6, %r213;
	mov.b32 	%r214, 0;
	st.shared.u32 	[%r38+512], %r214;
	@%p22 bra 	$L__BB24_30;
	setp.eq.s32 	%p23, %r5, 2;
	mov.b32 	%r215, 0;
	st.shared.u32 	[%r38+1536], %r215;
	@%p23 bra 	$L__BB24_30;
	mov.b32 	%r216, 0;
	st.shared.u32 	[%r38+2560], %r216;
$L__BB24_30:
	bar.sync 	0;
	bar.sync 	0;
	shl.b64 	%rd8, %rd135, 30;
	sub.s64 	%rd24, %rd17, %rd8;
	min.u64 	%rd9, %rd24, 1073741824;
	setp.le.u64 	%p24, %rd9, %rd3;
	@%p24 bra 	$L__BB24_70;
	mov.u64 	%rd136, %rd3;
$L__BB24_32:
	add.s64 	%rd11, %rd136, %rd8;
	sub.s64 	%rd12, %rd17, %rd11;
	setp.lt.u64 	%p25, %rd12, 2048;
	@%p25 bra 	$L__BB24_34;
	add.s64 	%rd27, %rd11, %rd5;
	shl.b64 	%rd28, %rd27, 2;
	add.s64 	%rd29, %rd1, %rd28;
	ld.global.u32 	%r475, [%rd29];
	ld.global.u32 	%r474, [%rd29+512];
	ld.global.u32 	%r473, [%rd29+1024];
	ld.global.u32 	%r472, [%rd29+1536];
	ld.global.u32 	%r471, [%rd29+2048];
	ld.global.u32 	%r470, [%rd29+2560];
	ld.global.u32 	%r469, [%rd29+3072];
	ld.global.u32 	%r468, [%rd29+3584];
	ld.global.u32 	%r467, [%rd29+4096];
	ld.global.u32 	%r466, [%rd29+4608];
	ld.global.u32 	%r465, [%rd29+5120];
	ld.global.u32 	%r464, [%rd29+5632];
	ld.global.u32 	%r463, [%rd29+6144];
	ld.global.u32 	%r462, [%rd29+6656];
	ld.global.u32 	%r461, [%rd29+7168];
	ld.global.u32 	%r460, [%rd29+7680];
	bra.uni 	$L__BB24_66;
$L__BB24_34:
	cvt.u32.u64 	%r218, %rd5;
	cvt.u32.u64 	%r55, %rd12;
	setp.ge.s32 	%p26, %r218, %r55;
	add.s64 	%rd25, %rd11, %rd5;
	shl.b64 	%rd26, %rd25, 2;
	add.s64 	%rd13, %rd1, %rd26;
	mov.b32 	%r475, 2147483647;
	@%p26 bra 	$L__BB24_36;
	ld.global.u32 	%r475, [%rd13];
$L__BB24_36:
	setp.ge.s32 	%p27, %r8, %r55;
	mov.b32 	%r474, 2147483647;
	@%p27 bra 	$L__BB24_38;
	ld.global.u32 	%r474, [%rd13+512];
$L__BB24_38:
	setp.ge.s32 	%p28, %r9, %r55;
	mov.b32 	%r473, 2147483647;
	@%p28 bra 	$L__BB24_40;
	ld.global.u32 	%r473, [%rd13+1024];
$L__BB24_40:
	setp.ge.s32 	%p29, %r10, %r55;
	mov.b32 	%r472, 2147483647;
	@%p29 bra 	$L__BB24_42;
	ld.global.u32 	%r472, [%rd13+1536];
$L__BB24_42:
	setp.ge.s32 	%p30, %r11, %r55;
	mov.b32 	%r471, 2147483647;
	@%p30 bra 	$L__BB24_44;
	ld.global.u32 	%r471, [%rd13+2048];
$L__BB24_44:
	setp.ge.s32 	%p31, %r12, %r55;
	mov.b32 	%r470, 2147483647;
	@%p31 bra 	$L__BB24_46;
	ld.global.u32 	%r470, [%rd13+2560];
$L__BB24_46:
	setp.ge.s32 	%p32, %r13, %r55;
	mov.b32 	%r469, 2147483647;
	@%p32 bra 	$L__BB24_48;
	ld.global.u32 	%r469, [%rd13+3072];
$L__BB24_48:
	mov.u32 	%r226, %tid.x;
	add.s32 	%r227, %r226, 896;
	setp.ge.s32 	%p33, %r227, %r55;
	mov.b32 	%r468, 2147483647;
	@%p33 bra 	$L__BB24_50;
	ld.global.u32 	%r468, [%rd13+3584];
$L__BB24_50:
	setp.ge.s32 	%p34, %r14, %r55;
	mov.b32 	%r467, 2147483647;
	@%p34 bra 	$L__BB24_52;
	ld.global.u32 	%r467, [%rd13+4096];
$L__BB24_52:
	add.s32 	%r231, %r226, 1152;
	setp.ge.s32 	%p35, %r231, %r55;
	mov.b32 	%r466, 2147483647;
	@%p35 bra 	$L__BB24_54;
	ld.global.u32 	%r466, [%rd13+4608];
$L__BB24_54:
	add.s32 	%r234, %r226, 1280;
	setp.ge.s32 	%p36, %r234, %r55;
	mov.b32 	%r465, 2147483647;
	@%p36 bra 	$L__BB24_56;
	ld.global.u32 	%r465, [%rd13+5120];
$L__BB24_56:
	add.s32 	%r237, %r226, 1408;
	setp.ge.s32 	%p37, %r237, %r55;
	mov.b32 	%r464, 2147483647;
	@%p37 bra 	$L__BB24_58;
	ld.global.u32 	%r464, [%rd13+5632];
$L__BB24_58:
	add.s32 	%r240, %r226, 1536;
	setp.ge.s32 	%p38, %r240, %r55;
	mov.b32 	%r463, 2147483647;
	@%p38 bra 	$L__BB24_60;
	ld.global.u32 	%r463, [%rd13+6144];
$L__BB24_60:
	add.s32 	%r243, %r226, 1664;
	setp.ge.s32 	%p39, %r243, %r55;
	mov.b32 	%r462, 2147483647;
	@%p39 bra 	$L__BB24_62;
	ld.global.u32 	%r462, [%rd13+6656];
$L__BB24_62:
	add.s32 	%r246, %r226, 1792;
	setp.ge.s32 	%p40, %r246, %r55;
	mov.b32 	%r461, 2147483647;
	@%p40 bra 	$L__BB24_64;
	ld.global.u32 	%r461, [%rd13+7168];
$L__BB24_64:
	setp.ge.s32 	%p41, %r15, %r55;
	mov.b32 	%r460, 2147483647;
	@%p41 bra 	$L__BB24_66;
	ld.global.u32 	%r460, [%rd13+7680];
$L__BB24_66:
	setp.le.s32 	%p42, %r175, %r174;
	@%p42 bra 	$L__BB24_69;
	xor.b32  	%r103, %r460, -2147483648;
	xor.b32  	%r104, %r461, -2147483648;
	xor.b32  	%r105, %r462, -2147483648;
	xor.b32  	%r106, %r463, -2147483648;
	xor.b32  	%r107, %r464, -2147483648;
	xor.b32  	%r108, %r465, -2147483648;
	xor.b32  	%r109, %r466, -2147483648;
	xor.b32  	%r110, %r467, -2147483648;
	xor.b32  	%r111, %r468, -2147483648;
	xor.b32  	%r112, %r469, -2147483648;
	xor.b32  	%r113, %r470, -2147483648;
	xor.b32  	%r114, %r471, -2147483648;
	xor.b32  	%r115, %r472, -2147483648;
	xor.b32  	%r116, %r473, -2147483648;
	xor.b32  	%r117, %r474, -2147483648;
	xor.b32  	%r118, %r475, -2147483648;
	mov.b32 	%r476, 0;
	mov.u32 	%r477, %r174;
$L__BB24_68:
	sub.s32 	%r249, %r175, %r477;
	shl.b32 	%r250, %r476, 10;
	mov.u32 	%r251, _ZZN3cub18CUB_300001_SM_10006detail10radix_sort30DeviceRadixSortHistogramKernelINS1_5radix10policy_hubIifyE10Policy1000ELNS0_9SortOrderE0EiyNS1_21identity_decomposer_tEEEvPT2_PKT1_SA_iiT3_E12temp_storage;
	add.s32 	%r252, %r251, %r250;
	min.s32 	%r253, %r249, 8;
	mov.b32 	%r254, -1;
	shl.b32 	%r255, %r254, %r253;
	not.b32 	%r256, %r255;
	shr.u32 	%r257, %r118, %r477;
	and.b32  	%r258, %r257, %r256;
	shl.b32 	%r259, %r258, 2;
	add.s32 	%r260, %r252, %r259;
	atom.shared.add.u32 	%r261, [%r260], 1;
	shr.u32 	%r262, %r117, %r477;
	and.b32  	%r263, %r262, %r256;
	shl.b32 	%r264, %r263, 2;
	add.s32 	%r265, %r252, %r264;
	atom.shared.add.u32 	%r266, [%r265], 1;
	shr.u32 	%r267, %r116, %r477;
	and.b32  	%r268, %r267, %r256;
	shl.b32 	%r269, %r268, 2;
	add.s32 	%r270, %r252, %r269;
	atom.shared.add.u32 	%r271, [%r270], 1;
	shr.u32 	%r272, %r115, %r477;
	and.b32  	%r273, %r272, %r256;
	shl.b32 	%r274, %r273, 2;
	add.s32 	%r275, %r252, %r274;
	atom.shared.add.u32 	%r276, [%r275], 1;
	shr.u32 	%r277, %r114, %r477;
	and.b32  	%r278, %r277, %r256;
	shl.b32 	%r279, %r278, 2;
	add.s32 	%r280, %r252, %r279;
	atom.shared.add.u32 	%r281, [%r280], 1;
	shr.u32 	%r282, %r113, %r477;
	and.b32  	%r283, %r282, %r256;
	shl.b32 	%r284, %r283, 2;
	add.s32 	%r285, %r252, %r284;
	atom.shared.add.u32 	%r286, [%r285], 1;
	shr.u32 	%r287, %r112, %r477;
	and.b32  	%r288, %r287, %r256;
	shl.b32 	%r289, %r288, 2;
	add.s32 	%r290, %r252, %r289;
	atom.shared.add.u32 	%r291, [%r290], 1;
	shr.u32 	%r292, %r111, %r477;
	and.b32  	%r293, %r292, %r256;
	shl.b32 	%r294, %r293, 2;
	add.s32 	%r295, %r252, %r294;
	atom.shared.add.u32 	%r296, [%r295], 1;
	shr.u32 	%r297, %r110, %r477;
	and.b32  	%r298, %r297, %r256;
	shl.b32 	%r299, %r298, 2;
	add.s32 	%r300, %r252, %r299;
	atom.shared.add.u32 	%r301, [%r300], 1;
	shr.u32 	%r302, %r109, %r477;
	and.b32  	%r303, %r302, %r256;
	shl.b32 	%r304, %r303, 2;
	add.s32 	%r305, %r252, %r304;
	atom.shared.add.u32 	%r306, [%r305], 1;
	shr.u32 	%r307, %r108, %r477;
	and.b32  	%r308, %r307, %r256;
	shl.b32 	%r309, %r308, 2;
	add.s32 	%r310, %r252, %r309;
	atom.shared.add.u32 	%r311, [%r310], 1;
	shr.u32 	%r312, %r107, %r477;
	and.b32  	%r313, %r312, %r256;
	shl.b32 	%r314, %r313, 2;
	add.s32 	%r315, %r252, %r314;
	atom.shared.add.u32 	%r316, [%r315], 1;
	shr.u32 	%r317, %r106, %r477;
	and.b32  	%r318, %r317, %r256;
	shl.b32 	%r319, %r318, 2;
	add.s32 	%r320, %r252, %r319;
	atom.shared.add.u32 	%r321, [%r320], 1;
	shr.u32 	%r322, %r105, %r477;
	and.b32  	%r323, %r322, %r256;
	shl.b32 	%r324, %r323, 2;
	add.s32 	%r325, %r252, %r324;
	atom.shared.add.u32 	%r326, [%r325], 1;
	shr.u32 	%r327, %r104, %r477;
	and.b32  	%r328, %r327, %r256;
	shl.b32 	%r329, %r328, 2;
	add.s32 	%r330, %r252, %r329;
	atom.shared.add.u32 	%r331, [%r330], 1;
	shr.u32 	%r332, %r103, %r477;
	and.b32  	%r333, %r332, %r256;
	shl.b32 	%r334, %r333, 2;
	add.s32 	%r335, %r252, %r334;
	atom.shared.add.u32 	%r336, [%r335], 1;
	add.s32 	%r477, %r477, 8;
	add.s32 	%r476, %r476, 1;
	setp.lt.s32 	%p43, %r477, %r175;
	@%p43 bra 	$L__BB24_68;
$L__BB24_69:
	add.s64 	%rd136, %rd136, %rd4;
	setp.lt.u64 	%p44, %rd136, %rd9;
	@%p44 bra 	$L__BB24_32;
$L__BB24_70:
	bar.sync 	0;
	@%p1 bra 	$L__BB24_152;
	setp.lt.u32 	%p45, %r1, 7;
	mov.b32 	%r480, 0;
	@%p45 bra 	$L__BB24_90;
	mov.b32 	%r478, 0;
$L__BB24_73:
	.pragma "nounroll";
	shl.b32 	%r339, %r478, 10;
	add.s32 	%r124, %r6, %r339;
	ld.shared.u32 	%r125, [%r124];
	setp.eq.s32 	%p46, %r125, 0;
	@%p46 bra 	$L__BB24_75;
	cvt.u32.u64 	%r340, %rd5;
	shl.b32 	%r341, %r478, 8;
	add.s32 	%r342, %r341, %r340;
	mul.wide.u32 	%rd30, %r342, 8;
	add.s64 	%rd31, %rd2, %rd30;
	cvt.u64.u32 	%rd32, %r125;
	atom.global.add.u64 	%rd33, [%rd31], %rd32;
$L__BB24_75:
	ld.shared.u32 	%r126, [%r124+1024];
	setp.eq.s32 	%p47, %r126, 0;
	@%p47 bra 	$L__BB24_77;
	cvt.u32.u64 	%r343, %rd5;
	shl.b32 	%r344, %r478, 8;
	add.s32 	%r345, %r344, %r343;
	add.s32 	%r346, %r345, 256;
	mul.wide.u32 	%rd34, %r346, 8;
	add.s64 	%rd35, %rd2, %rd34;
	cvt.u64.u32 	%rd36, %r126;
	atom.global.add.u64 	%rd37, [%rd35], %rd36;
$L__BB24_77:
	ld.shared.u32 	%r127, [%r124+2048];
	setp.eq.s32 	%p48, %r127, 0;
	@%p48 bra 	$L__BB24_79;
	cvt.u32.u64 	%r347, %rd5;
	shl.b32 	%r348, %r478, 8;
	add.s32 	%r349, %r348, %r347;
	add.s32 	%r350, %r349, 512;
	mul.wide.u32 	%rd38, %r350, 8;
	add.s64 	%rd39, %rd2, %rd38;
	cvt.u64.u32 	%rd40, %r127;
	atom.global.add.u64 	%rd41, [%rd39], %rd40;
$L__BB24_79:
	ld.shared.u32 	%r128, [%r124+3072];
	setp.eq.s32 	%p49, %r128, 0;
	@%p49 bra 	$L__BB24_81;
	cvt.u32.u64 	%r351, %rd5;
	shl.b32 	%r352, %r478, 8;
	add.s32 	%r353, %r352, %r351;
	add.s32 	%r354, %r353, 768;
	mul.wide.u32 	%rd42, %r354, 8;
	add.s64 	%rd43, %rd2, %rd42;
	cvt.u64.u32 	%rd44, %r128;
	atom.global.add.u64 	%rd45, [%rd43], %rd44;
$L__BB24_81:
	ld.shared.u32 	%r129, [%r124+4096];
	setp.eq.s32 	%p50, %r129, 0;
	@%p50 bra 	$L__BB24_83;
	cvt.u32.u64 	%r355, %rd5;
	shl.b32 	%r356, %r478, 8;
	add.s32 	%r357, %r356, %r355;
	add.s32 	%r358, %r357, 1024;
	mul.wide.u32 	%rd46, %r358, 8;
	add.s64 	%rd47, %rd2, %rd46;
	cvt.u64.u32 	%rd48, %r129;
	atom.global.add.u64 	%rd49, [%rd47], %rd48;
$L__BB24_83:
	ld.shared.u32 	%r130, [%r124+5120];
	setp.eq.s32 	%p51, %r130, 0;
	@%p51 bra 	$L__BB24_85;
	cvt.u32.u64 	%r359, %rd5;
	shl.b32 	%r360, %r478, 8;
	add.s32 	%r361, %r360, %r359;
	add.s32 	%r362, %r361, 1280;
	mul.wide.u32 	%rd50, %r362, 8;
	add.s64 	%rd51, %rd2, %rd50;
	cvt.u64.u32 	%rd52, %r130;
	atom.global.add.u64 	%rd53, [%rd51], %rd52;
$L__BB24_85:
	ld.shared.u32 	%r131, [%r124+6144];
	setp.eq.s32 	%p52, %r131, 0;
	@%p52 bra 	$L__BB24_87;
	cvt.u32.u64 	%r363, %rd5;
	shl.b32 	%r364, %r478, 8;
	add.s32 	%r365, %r364, %r363;
	add.s32 	%r366, %r365, 1536;
	mul.wide.u32 	%rd54, %r366, 8;
	add.s64 	%rd55, %rd2, %rd54;
	cvt.u64.u32 	%rd56, %r131;
	atom.global.add.u64 	%rd57, [%rd55], %rd56;
$L__BB24_87:
	ld.shared.u32 	%r132, [%r124+7168];
	setp.eq.s32 	%p53, %r132, 0;
	@%p53 bra 	$L__BB24_89;
	cvt.u32.u64 	%r367, %rd5;
	shl.b32 	%r368, %r478, 8;
	add.s32 	%r369, %r368, %r367;
	add.s32 	%r370, %r369, 1792;
	mul.wide.u32 	%rd58, %r370, 8;
	add.s64 	%rd59, %rd2, %rd58;
	cvt.u64.u32 	%rd60, %r132;
	atom.global.add.u64 	%rd61, [%rd59], %rd60;
$L__BB24_89:
	add.s32 	%r478, %r478, 8;
	setp.ne.s32 	%p54, %r478, %r16;
	mov.u32 	%r480, %r16;
	@%p54 bra 	$L__BB24_73;
$L__BB24_90:
	add.s32 	%r135, %r5, -1;
	setp.eq.s32 	%p55, %r3, 0;
	@%p55 bra 	$L__BB24_111;
	setp.lt.u32 	%p56, %r4, 3;
	@%p56 bra 	$L__BB24_101;
	shl.b32 	%r371, %r480, 10;
	add.s32 	%r136, %r6, %r371;
	ld.shared.u32 	%r137, [%r136];
	setp.eq.s32 	%p57, %r137, 0;
	@%p57 bra 	$L__BB24_94;
	cvt.u32.u64 	%r372, %rd5;
	shl.b32 	%r373, %r480, 8;
	add.s32 	%r374, %r373, %r372;
	mul.wide.u32 	%rd62, %r374, 8;
	add.s64 	%rd63, %rd2, %rd62;
	cvt.u64.u32 	%rd64, %r137;
	atom.global.add.u64 	%rd65, [%rd63], %rd64;
$L__BB24_94:
	ld.shared.u32 	%r138, [%r136+1024];
	setp.eq.s32 	%p58, %r138, 0;
	@%p58 bra 	$L__BB24_96;
	cvt.u32.u64 	%r375, %rd5;
	shl.b32 	%r376, %r480, 8;
	add.s32 	%r377, %r376, %r375;
	add.s32 	%r378, %r377, 256;
	mul.wide.u32 	%rd66, %r378, 8;
	add.s64 	%rd67, %rd2, %rd66;
	cvt.u64.u32 	%rd68, %r138;
	atom.global.add.u64 	%rd69, [%rd67], %rd68;
$L__BB24_96:
	ld.shared.u32 	%r139, [%r136+2048];
	setp.eq.s32 	%p59, %r139, 0;
	@%p59 bra 	$L__BB24_98;
	cvt.u32.u64 	%r379, %rd5;
	shl.b32 	%r380, %r480, 8;
	add.s32 	%r381, %r380, %r379;
	add.s32 	%r382, %r381, 512;
	mul.wide.u32 	%rd70, %r382, 8;
	add.s64 	%rd71, %rd2, %rd70;
	cvt.u64.u32 	%rd72, %r139;
	atom.global.add.u64 	%rd73, [%rd71], %rd72;
$L__BB24_98:
	ld.shared.u32 	%r140, [%r136+3072];
	setp.eq.s32 	%p60, %r140, 0;
	@%p60 bra 	$L__BB24_100;
	cvt.u32.u64 	%r383, %rd5;
	shl.b32 	%r384, %r480, 8;
	add.s32 	%r385, %r384, %r383;
	add.s32 	%r386, %r385, 768;
	mul.wide.u32 	%rd74, %r386, 8;
	add.s64 	%rd75, %rd2, %rd74;
	cvt.u64.u32 	%rd76, %r140;
	atom.global.add.u64 	%rd77, [%rd75], %rd76;
$L__BB24_100:
	add.s32 	%r480, %r480, 4;
$L__BB24_101:
	setp.eq.s32 	%p61, %r5, 0;
	@%p61 bra 	$L__BB24_111;
	setp.eq.s32 	%p62, %r135, 0;
	@%p62 bra 	$L__BB24_108;
	shl.b32 	%r387, %r480, 10;
	add.s32 	%r143, %r6, %r387;
	ld.shared.u32 	%r144, [%r143];
	setp.eq.s32 	%p63, %r144, 0;
	@%p63 bra 	$L__BB24_105;
	cvt.u32.u64 	%r388, %rd5;
	shl.b32 	%r389, %r480, 8;
	add.s32 	%r390, %r389, %r388;
	mul.wide.u32 	%rd78, %r390, 8;
	add.s64 	%rd79, %rd2, %rd78;
	cvt.u64.u32 	%rd80, %r144;
	atom.global.add.u64 	%rd81, [%rd79], %rd80;
$L__BB24_105:
	ld.shared.u32 	%r145, [%r143+1024];
	setp.eq.s32 	%p64, %r145, 0;
	@%p64 bra 	$L__BB24_107;
	cvt.u32.u64 	%r391, %rd5;
	shl.b32 	%r392, %r480, 8;
	add.s32 	%r393, %r392, %r391;
	add.s32 	%r394, %r393, 256;
	mul.wide.u32 	%rd82, %r394, 8;
	add.s64 	%rd83, %rd2, %rd82;
	cvt.u64.u32 	%rd84, %r145;
	atom.global.add.u64 	%rd85, [%rd83], %rd84;
$L__BB24_107:
	add.s32 	%r480, %r480, 2;
$L__BB24_108:
	setp.eq.s32 	%p65, %r17, 0;
	@%p65 bra 	$L__BB24_111;
	shl.b32 	%r395, %r480, 10;
	add.s32 	%r396, %r6, %r395;
	ld.shared.u32 	%r148, [%r396];
	setp.eq.s32 	%p66, %r148, 0;
	@%p66 bra 	$L__BB24_111;
	cvt.u32.u64 	%r397, %rd5;
	shl.b32 	%r398, %r480, 8;
	add.s32 	%r399, %r398, %r397;
	mul.wide.u32 	%rd86, %r399, 8;
	add.s64 	%rd87, %rd2, %rd86;
	cvt.u64.u32 	%rd88, %r148;
	atom.global.add.u64 	%rd89, [%rd87], %rd88;
$L__BB24_111:
	cvt.u32.u64 	%r400, %rd5;
	setp.gt.u32 	%p67, %r400, 127;
	@%p67 bra 	$L__BB24_152;
	setp.lt.u32 	%p68, %r1, 7;
	mov.b32 	%r484, 0;
	@%p68 bra 	$L__BB24_131;
	mov.b32 	%r482, 0;
$L__BB24_114:
	.pragma "nounroll";
	shl.b32 	%r404, %r482, 10;
	add.s32 	%r150, %r6, %r404;
	ld.shared.u32 	%r151, [%r150+512];
	setp.eq.s32 	%p69, %r151, 0;
	shl.b32 	%r405, %r482, 8;
	add.s32 	%r406, %r405, %r400;
	mul.wide.u32 	%rd90, %r406, 8;
	add.s64 	%rd15, %rd2, %rd90;
	@%p69 bra 	$L__BB24_116;
	cvt.u64.u32 	%rd91, %r151;
	atom.global.add.u64 	%rd92, [%rd15+1024], %rd91;
$L__BB24_116:
	ld.shared.u32 	%r152, [%r150+1536];
	setp.eq.s32 	%p70, %r152, 0;
	@%p70 bra 	$L__BB24_118;
	cvt.u64.u32 	%rd93, %r152;
	atom.global.add.u64 	%rd94, [%rd15+3072], %rd93;
$L__BB24_118:
	ld.shared.u32 	%r153, [%r150+2560];
	setp.eq.s32 	%p71, %r153, 0;
	@%p71 bra 	$L__BB24_120;
	cvt.u64.u32 	%rd95, %r153;
	atom.global.add.u64 	%rd96, [%rd15+5120], %rd95;
$L__BB24_120:
	ld.shared.u32 	%r154, [%r150+3584];
	setp.eq.s32 	%p72, %r154, 0;
	@%p72 bra 	$L__BB24_122;
	cvt.u64.u32 	%rd97, %r154;
	atom.global.add.u64 	%rd98, [%rd15+7168], %rd97;
$L__BB24_122:
	ld.shared.u32 	%r155, [%r150+4608];
	setp.eq.s32 	%p73, %r155, 0;
	@%p73 bra 	$L__BB24_124;
	cvt.u64.u32 	%rd99, %r155;
	atom.global.add.u64 	%rd100, [%rd15+9216], %rd99;
$L__BB24_124:
	ld.shared.u32 	%r156, [%r150+5632];
	setp.eq.s32 	%p74, %r156, 0;
	@%p74 bra 	$L__BB24_126;
	cvt.u64.u32 	%rd101, %r156;
	atom.global.add.u64 	%rd102, [%rd15+11264], %rd101;
$L__BB24_126:
	ld.shared.u32 	%r157, [%r150+6656];
	setp.eq.s32 	%p75, %r157, 0;
	@%p75 bra 	$L__BB24_128;
	cvt.u64.u32 	%rd103, %r157;
	atom.global.add.u64 	%rd104, [%rd15+13312], %rd103;
$L__BB24_128:
	ld.shared.u32 	%r158, [%r150+7680];
	setp.eq.s32 	%p76, %r158, 0;
	@%p76 bra 	$L__BB24_130;
	cvt.u64.u32 	%rd105, %r158;
	atom.global.add.u64 	%rd106, [%rd15+15360], %rd105;
$L__BB24_130:
	add.s32 	%r482, %r482, 8;
	setp.ne.s32 	%p77, %r482, %r16;
	mov.u32 	%r484, %r16;
	@%p77 bra 	$L__BB24_114;
$L__BB24_131:
	setp.eq.s32 	%p78, %r3, 0;
	@%p78 bra 	$L__BB24_152;
	setp.lt.u32 	%p79, %r4, 3;
	@%p79 bra 	$L__BB24_142;
	shl.b32 	%r407, %r484, 10;
	add.s32 	%r161, %r6, %r407;
	ld.shared.u32 	%r162, [%r161+512];
	setp.eq.s32 	%p80, %r162, 0;
	@%p80 bra 	$L__BB24_135;
	shl.b32 	%r409, %r484, 8;
	add.s32 	%r410, %r409, %r400;
	mul.wide.u32 	%rd107, %r410, 8;
	add.s64 	%rd108, %rd2, %rd107;
	cvt.u64.u32 	%rd109, %r162;
	atom.global.add.u64 	%rd110, [%rd108+1024], %rd109;
$L__BB24_135:
	ld.shared.u32 	%r163, [%r161+1536];
	setp.eq.s32 	%p81, %r163, 0;
	@%p81 bra 	$L__BB24_137;
	shl.b32 	%r412, %r484, 8;
	add.s32 	%r413, %r412, %r400;
	add.s32 	%r414, %r413, 256;
	mul.wide.u32 	%rd111, %r414, 8;
	add.s64 	%rd112, %rd2, %rd111;
	cvt.u64.u32 	%rd113, %r163;
	atom.global.add.u64 	%rd114, [%rd112+1024], %rd113;
$L__BB24_137:
	ld.shared.u32 	%r164, [%r161+2560];
	setp.eq.s32 	%p82, %r164, 0;
	@%p82 bra 	$L__BB24_139;
	shl.b32 	%r416, %r484, 8;
	add.s32 	%r417, %r416, %r400;
	add.s32 	%r418, %r417, 512;
	mul.wide.u32 	%rd115, %r418, 8;
	add.s64 	%rd116, %rd2, %rd115;
	cvt.u64.u32 	%rd117, %r164;
	atom.global.add.u64 	%rd118, [%rd116+1024], %rd117;
$L__BB24_139:
	ld.shared.u32 	%r165, [%r161+3584];
	setp.eq.s32 	%p83, %r165, 0;
	@%p83 bra 	$L__BB24_141;
	shl.b32 	%r420, %r484, 8;
	add.s32 	%r421, %r420, %r400;
	add.s32 	%r422, %r421, 768;
	mul.wide.u32 	%rd119, %r422, 8;
	add.s64 	%rd120, %rd2, %rd119;
	cvt.u64.u32 	%rd121, %r165;
	atom.global.add.u64 	%rd122, [%rd120+1024], %rd121;
$L__BB24_141:
	add.s32 	%r484, %r484, 4;
$L__BB24_142:
	setp.eq.s32 	%p84, %r5, 0;
	@%p84 bra 	$L__BB24_152;
	setp.eq.s32 	%p85, %r135, 0;
	@%p85 bra 	$L__BB24_149;
	shl.b32 	%r423, %r484, 10;
	add.s32 	%r168, %r6, %r423;
	ld.shared.u32 	%r169, [%r168+512];
	setp.eq.s32 	%p86, %r169, 0;
	@%p86 bra 	$L__BB24_146;
	shl.b32 	%r425, %r484, 8;
	add.s32 	%r426, %r425, %r400;
	mul.wide.u32 	%rd123, %r426, 8;
	add.s64 	%rd124, %rd2, %rd123;
	cvt.u64.u32 	%rd125, %r169;
	atom.global.add.u64 	%rd126, [%rd124+1024], %rd125;
$L__BB24_146:
	ld.shared.u32 	%r170, [%r168+1536];
	setp.eq.s32 	%p87, %r170, 0;
	@%p87 bra 	$L__BB24_148;
	shl.b32 	%r428, %r484, 8;
	add.s32 	%r429, %r428, %r400;
	add.s32 	%r430, %r429, 256;
	mul.wide.u32 	%rd127, %r430, 8;
	add.s64 	%rd128, %rd2, %rd127;
	cvt.u64.u32 	%rd129, %r170;
	atom.global.add.u64 	%rd130, [%rd128+1024], %rd129;
$L__BB24_148:
	add.s32 	%r484, %r484, 2;
$L__BB24_149:
	setp.eq.s32 	%p88, %r17, 0;
	@%p88 bra 	$L__BB24_152;
	shl.b32 	%r431, %r484, 10;
	add.s32 	%r432, %r6, %r431;
	ld.shared.u32 	%r173, [%r432+512];
	setp.eq.s32 	%p89, %r173, 0;
	@%p89 bra 	$L__BB24_152;
	shl.b32 	%r434, %r484, 8;
	add.s32 	%r435, %r434, %r400;
	mul.wide.u32 	%rd131, %r435, 8;
	add.s64 	%rd132, %rd2, %rd131;
	cvt.u64.u32 	%rd133, %r173;
	atom.global.add.u64 	%rd134, [%rd132+1024], %rd133;
$L__BB24_152:
	bar.sync 	0;
	add.s64 	%rd135, %rd135, 1;
	setp.ne.s64 	%p90, %rd135, %rd6;
	@%p90 bra 	$L__BB24_2;
$L__BB24_153:
	ret;

}
	// .globl	_ZN3cub18CUB_300001_SM_10006detail10radix_sort33DeviceRadixSortExclusiveSumKernelINS1_5radix10policy_hubIifyE10Policy1000EyEEvPT0_
.visible .entry _ZN3cub18CUB_300001_SM_10006detail10radix_sort33DeviceRadixSortExclusiveSumKernelINS1_5radix10policy_hubIifyE10Policy1000EyEEvPT0_(
	.param .u64 .ptr .align 1 _ZN3cub18CUB_300001_SM_10006detail10radix_sort33DeviceRadixSortExclusiveSumKernelINS1_5radix10policy_hubIifyE10Policy1000EyEEvPT0__param_0
)
{
	.reg .pred 	%p<4>;
	.reg .b32 	%r<28>;
	.reg .b64 	%rd<54>;
	// demoted variable
	.shared .align 16 .b8 _ZZN3cub18CUB_300001_SM_10006detail10radix_sort33DeviceRadixSortExclusiveSumKernelINS1_5radix10policy_hubIifyE10Policy1000EyEEvPT0_E12temp_storage[2336];
	ld.param.u64 	%rd5, [_ZN3cub18CUB_300001_SM_10006detail10radix_sort33DeviceRadixSortExclusiveSumKernelINS1_5radix10policy_hubIifyE10Policy1000EyEEvPT0__param_0];
	cvta.to.global.u64 	%rd6, %rd5;
	mov.u32 	%r3, %ctaid.x;
	shl.b32 	%r4, %r3, 8;
	mov.u32 	%r1, %tid.x;
	setp.gt.u32 	%p1, %r1, 255;
	add.s32 	%r5, %r4, %r1;
	mul.wide.s32 	%rd7, %r5, 8;
	add.s64 	%rd1, %rd6, %rd7;
	@%p1 bra 	$L__BB25_2;
	ld.global.u64 	%rd53, [%rd1];
$L__BB25_2:
	shr.u32 	%r6, %r1, 3;
	add.s32 	%r7, %r6, %r1;
	shl.b32 	%r8, %r7, 3;
	mov.u32 	%r9, _ZZN3cub18CUB_300001_SM_10006detail10radix_sort33DeviceRadixSortExclusiveSumKernelINS1_5radix10policy_hubIifyE10Policy1000EyEEvPT0_E12temp_storage;
	add.s32 	%r10, %r9, %r8;
	add.s32 	%r2, %r10, 16;
	st.shared.u64 	[%r10+16], %rd53;
	bar.sync 	0;
	setp.gt.u32 	%p2, %r1, 31;
	@%p2 bra 	$L__BB25_4;
	mad.lo.s32 	%r27, %r1, 72, %r9;
	ld.shared.u64 	%rd23, [%r27+16];
	ld.shared.u64 	%rd24, [%r27+24];
	ld.shared.u64 	%rd25, [%r27+32];
	ld.shared.u64 	%rd26, [%r27+40];
	ld.shared.u64 	%rd27, [%r27+48];
	ld.shared.u64 	%rd28, [%r27+56];
	ld.shared.u64 	%rd29, [%r27+64];
	ld.shared.u64 	%rd30, [%r27+72];
	add.s64 	%rd31, %rd24, %rd23;
	add.s64 	%rd32, %rd31, %rd25;
	add.s64 	%rd33, %rd32, %rd26;
	add.s64 	%rd34, %rd33, %rd27;
	add.s64 	%rd35, %rd34, %rd28;
	add.s64 	%rd36, %rd35, %rd29;
	add.s64 	%rd10, %rd36, %rd30;
	mov.b32 	%r11, 1;
	mov.b32 	%r24, 0;
	mov.b32 	%r25, -1;
	// begin inline asm
	{  .reg .u64 r0;  .reg .u32 lo;  .reg .u32 hi;  .reg .pred p;  mov.b64 {lo, hi}, %rd10;  shfl.sync.up.b32 lo|p, lo, %r11, %r24, %r25;  shfl.sync.up.b32 hi|p, hi, %r11, %r24, %r25;  mov.b64 r0, {lo, hi};  @p add.u64 r0, r0, %rd10;  mov.u64 %rd8, r0;}
	// end inline asm
	mov.b32 	%r14, 2;
	// begin inline asm
	{  .reg .u64 r0;  .reg .u32 lo;  .reg .u32 hi;  .reg .pred p;  mov.b64 {lo, hi}, %rd8;  shfl.sync.up.b32 lo|p, lo, %r14, %r24, %r25;  shfl.sync.up.b32 hi|p, hi, %r14, %r24, %r25;  mov.b64 r0, {lo, hi};  @p add.u64 r0, r0, %rd8;  mov.u64 %rd11, r0;}
	// end inline asm
	mov.b32 	%r17, 4;
	// begin inline asm
	{  .reg .u64 r0;  .reg .u32 lo;  .reg .u32 hi;  .reg .pred p;  mov.b64 {lo, hi}, %rd11;  shfl.sync.up.b32 lo|p, lo, %r17, %r24, %r25;  shfl.sync.up.b32 hi|p, hi, %r17, %r24, %r25;  mov.b64 r0, {lo, hi};  @p add.u64 r0, r0, %rd11;  mov.u64 %rd14, r0;}
	// end inline asm
	mov.b32 	%r20, 8;
	// begin inline asm
	{  .reg .u64 r0;  .reg .u32 lo;  .reg .u32 hi;  .reg .pred p;  mov.b64 {lo, hi}, %rd14;  shfl.sync.up.b32 lo|p, lo, %r20, %r24, %r25;  shfl.sync.up.b32 hi|p, hi, %r20, %r24, %r25;  mov.b64 r0, {lo, hi};  @p add.u64 r0, r0, %rd14;  mov.u64 %rd17, r0;}
	// end inline asm
	mov.b32 	%r23, 16;
	// begin inline asm
	{  .reg .u64 r0;  .reg .u32 lo;  .reg .u32 hi;  .reg .pred p;  mov.b64 {lo, hi}, %rd17;  shfl.sync.up.b32 lo|p, lo, %r23, %r24, %r25;  shfl.sync.up.b32 hi|p, hi, %r23, %r24, %r25;  mov.b64 r0, {lo, hi};  @p add.u64 r0, r0, %rd17;  mov.u64 %rd20, r0;}
	// end inline asm
	sub.s64 	%rd37, %rd20, %rd10;
	ld.shared.u64 	%rd38, [%r27+16];
	ld.shared.u64 	%rd39, [%r27+24];
	ld.shared.u64 	%rd40, [%r27+32];
	ld.shared.u64 	%rd41, [%r27+40];
	ld.shared.u64 	%rd42, [%r27+48];
	ld.shared.u64 	%rd43, [%r27+56];
	ld.shared.u64 	%rd44, [%r27+64];
	add.s64 	%rd45, %rd38, %rd37;
	add.s64 	%rd46, %rd39, %rd45;
	add.s64 	%rd47, %rd40, %rd46;
	add.s64 	%rd48, %rd41, %rd47;
	add.s64 	%rd49, %rd42, %rd48;
	add.s64 	%rd50, %rd43, %rd49;
	add.s64 	%rd51, %rd44, %rd50;
	st.shared.u64 	[%r27+16], %rd37;
	st.shared.u64 	[%r27+24], %rd45;
	st.shared.u64 	[%r27+32], %rd46;
	st.shared.u64 	[%r27+40], %rd47;
	st.shared.u64 	[%r27+48], %rd48;
	st.shared.u64 	[%r27+56], %rd49;
	st.shared.u64 	[%r27+64], %rd50;
	st.shared.u64 	[%r27+72], %rd51;
$L__BB25_4:
	setp.gt.u32 	%p3, %r1, 255;
	bar.sync 	0;
	@%p3 bra 	$L__BB25_6;
	ld.shared.u64 	%rd52, [%r2];
	st.global.u64 	[%rd1], %rd52;
$L__BB25_6:
	ret;

}
	// .globl	_ZN3cub18CUB_300001_SM_10006detail10radix_sort29DeviceRadixSortOnesweepKernelINS1_5radix10policy_hubIifyE10Policy1000ELNS0_9SortOrderE0EifyiiNS1_21identity_decomposer_tEEEvPT5_SB_PT3_PKSC_PT1_PKSG_PT2_PKSK_T4_iiT6_
.visible .entry _ZN3cub18CUB_300001_SM_10006detail10radix_sort29DeviceRadixSortOnesweepKernelINS1_5radix10policy_hubIifyE10Policy1000ELNS0_9SortOrderE0EifyiiNS1_21identity_decomposer_tEEEvPT5_SB_PT3_PKSC_PT1_PKSG_PT2_PKSK_T4_iiT6_(
	.param .u64 .ptr .align 1 _ZN3cub18CUB_300001_SM_10006detail10radix_sort29DeviceRadixSortOnesweepKernelINS1_5radix10policy_hubIifyE10Policy1000ELNS0_9SortOrderE0EifyiiNS1_21identity_decomposer_tEEEvPT5_SB_PT3_PKSC_PT1_PKSG_PT2_PKSK_T4_iiT6__param_0,
	.param .u64 .ptr .align 1 _ZN3cub18CUB_300001_SM_10006detail10radix_sort29DeviceRadixSortOnesweepKernelINS1_5radix10policy_hubIifyE10Policy1000ELNS0_9SortOrderE0EifyiiNS1_21identity_decomposer_tEEEvPT5_SB_PT3_PKSC_PT1_PKSG_PT2_PKSK_T4_iiT6__param_1,
	.param .u64 .ptr .align 1 _ZN3cub18CUB_300001_SM_10006detail10radix_sort29DeviceRadixSortOnesweepKernelINS1_5radix10policy_hubIifyE10Policy1000ELNS0_9SortOrderE0EifyiiNS1_21identity_decomposer_tEEEvPT5_SB_PT3_PKSC_PT1_PKSG_PT2_PKSK_T4_iiT6__param_2,
	.param .u64 .ptr .align 1 _ZN3cub18CUB_300001_SM_10006detail10radix_sort29DeviceRadixSortOnesweepKernelINS1_5radix10policy_hubIifyE10Policy1000ELNS0_9SortOrderE0EifyiiNS1_21identity_decomposer_tEEEvPT5_SB_PT3_PKSC_PT1_PKSG_PT2_PKSK_T4_iiT6__param_3,
	.param .u64 .ptr .align 1 _ZN3cub18CUB_300001_SM_10006detail10radix_sort29DeviceRadixSortOnesweepKernelINS1_5radix10policy_hubIifyE10Policy1000ELNS0_9SortOrderE0EifyiiNS1_21identity_decomposer_tEEEvPT5_SB_PT3_PKSC_PT1_PKSG_PT2_PKSK_T4_iiT6__param_4,
	.param .u64 .ptr .align 1 _ZN3cub18CUB_300001_SM_10006detail10radix_sort29DeviceRadixSortOnesweepKernelINS1_5radix10policy_hubIifyE10Policy1000ELNS0_9SortOrderE0EifyiiNS1_21identity_decomposer_tEEEvPT5_SB_PT3_PKSC_PT1_PKSG_PT2_PKSK_T4_iiT6__param_5,
	.param .u64 .ptr .align 1 _ZN3cub18CUB_300001_SM_10006detail10radix_sort29DeviceRadixSortOnesweepKernelINS1_5radix10policy_hubIifyE10Policy1000ELNS0_9SortOrderE0EifyiiNS1_21identity_decomposer_tEEEvPT5_SB_PT3_PKSC_PT1_PKSG_PT2_PKSK_T4_iiT6__param_6,
	.param .u64 .ptr .align 1 _ZN3cub18CUB_300001_SM_10006detail10radix_sort29DeviceRadixSortOnesweepKernelINS1_5radix10policy_hubIifyE10Policy1000ELNS0_9SortOrderE0EifyiiNS1_21identity_decomposer_tEEEvPT5_SB_PT3_PKSC_PT1_PKSG_PT2_PKSK_T4_iiT6__param_7,
	.param .u32 _ZN3cub18CUB_300001_SM_10006detail10radix_sort29DeviceRadixSortOnesweepKernelINS1_5radix10policy_hubIifyE10Policy1000ELNS0_9SortOrderE0EifyiiNS1_21identity_decomposer_tEEEvPT5_SB_PT3_PKSC_PT1_PKSG_PT2_PKSK_T4_iiT6__param_8,
	.param .u32 _ZN3cub18CUB_300001_SM_10006detail10radix_sort29DeviceRadixSortOnesweepKernelINS1_5radix10policy_hubIifyE10Policy1000ELNS0_9SortOrderE0EifyiiNS1_21identity_decomposer_tEEEvPT5_SB_PT3_PKSC_PT1_PKSG_PT2_PKSK_T4_iiT6__param_9,
	.param .u32 _ZN3cub18CUB_300001_SM_10006detail10radix_sort29DeviceRadixSortOnesweepKernelINS1_5radix10policy_hubIifyE10Policy1000ELNS0_9SortOrderE0EifyiiNS1_21identity_decomposer_tEEEvPT5_SB_PT3_PKSC_PT1_PKSG_PT2_PKSK_T4_iiT6__param_10,
	.param .align 1 .b8 _ZN3cub18CUB_300001_SM_10006detail10radix_sort29DeviceRadixSortOnesweepKernelINS1_5radix10policy_hubIifyE10Policy1000ELNS0_9SortOrderE0EifyiiNS1_21identity_decomposer_tEEEvPT5_SB_PT3_PKSC_PT1_PKSG_PT2_PKSK_T4_iiT6__param_11[1]
)
.maxntid 384
{
	.reg .pred 	%p<205>;
	.reg .b32 	%r<2015>;
	.reg .b32 	%f<269>;
	.reg .b64 	%rd<457>;
	// demoted variable
	.shared .align 16 .b8 _ZZN3cub18CUB_300001_SM_10006detail10radix_sort29DeviceRadixSortOnesweepKernelINS1_5radix10policy_hubIifyE10Policy1000ELNS0_9SortOrderE0EifyiiNS1_21identity_decomposer_tEEEvPT5_SB_PT3_PKSC_PT1_PKSG_PT2_PKSK_T4_iiT6_E1s[28160];
	ld.param.u64 	%rd43, [_ZN3cub18CUB_300001_SM_10006detail10radix_sort29DeviceRadixSortOnesweepKernelINS1_5radix10policy_hubIifyE10Policy1000ELNS0_9SortOrderE0EifyiiNS1_21identity_decomposer_tEEEvPT5_SB_PT3_PKSC_PT1_PKSG_PT2_PKSK_T4_iiT6__param_0];
	ld.param.u64 	%rd44, [_ZN3cub18CUB_300001_SM_10006detail10radix_sort29DeviceRadixSortOnesweepKernelINS1_5radix10policy_hubIifyE10Policy1000ELNS0_9SortOrderE0EifyiiNS1_21identity_decomposer_tEEEvPT5_SB_PT3_PKSC_PT1_PKSG_PT2_PKSK_T4_iiT6__param_1];
	ld.param.u64 	%rd47, [_ZN3cub18CUB_300001_SM_10006detail10radix_sort29DeviceRadixSortOnesweepKernelINS1_5radix10policy_hubIifyE10Policy1000ELNS0_9SortOrderE0EifyiiNS1_21identity_decomposer_tEEEvPT5_SB_PT3_PKSC_PT1_PKSG_PT2_PKSK_T4_iiT6__param_4];
	ld.param.u64 	%rd50, [_ZN3cub18CUB_300001_SM_10006detail10radix_sort29DeviceRadixSortOnesweepKernelINS1_5radix10policy_hubIifyE10Policy1000ELNS0_9SortOrderE0EifyiiNS1_21identity_decomposer_tEEEvPT5_SB_PT3_PKSC_PT1_PKSG_PT2_PKSK_T4_iiT6__param_5];
	cvta.to.global.u64 	%rd1, %rd47;
	cvta.to.global.u64 	%rd2, %rd43;
	cvta.to.global.u64 	%rd3, %rd50;
	mov.u32 	%r1, %tid.x;
	// begin inline asm
	mov.u32 %r309, %laneid;
	// end inline asm
	setp.ne.s32 	%p1, %r1, 0;
	@%p1 bra 	$L__BB26_2;
	cvta.to.global.u64 	%rd51, %rd44;
	atom.global.add.u32 	%r310, [%rd51], 1;
	st.shared.u32 	[_ZZN3cub18CUB_300001_SM_10006detail10radix_sort29DeviceRadixSortOnesweepKernelINS1_5radix10policy_hubIifyE10Policy1000ELNS0_9SortOrderE0EifyiiNS1_21identity_decomposer_tEEEvPT5_SB_PT3_PKSC_PT1_PKSG_PT2_PKSK_T4_iiT6_E1s+26112], %r310;
$L__BB26_2:
	ld.param.u32 	%r1876, [_ZN3cub18CUB_300001_SM_10006detail10radix_sort29DeviceRadixSortOnesweepKernelINS1_5radix10policy_hubIifyE10Policy1000ELNS0_9SortOrderE0EifyiiNS1_21identity_decomposer_tEEEvPT5_SB_PT3_PKSC_PT1_PKSG_PT2_PKSK_T4_iiT6__param_8];
	bar.sync 	0;
	ld.shared.u32 	%r3, [_ZZN3cub18CUB_300001_SM_10006detail10radix_sort29DeviceRadixSortOnesweepKernelINS1_5radix10policy_hubIifyE10Policy1000ELNS0_9SortOrderE0EifyiiNS1_21identity_decomposer_tEEEvPT5_SB_PT3_PKSC_PT1_PKSG_PT2_PKSK_T4_iiT6_E1s+26112];
	mul.lo.s32 	%r311, %r3, 6528;
	add.s32 	%r4, %r311, 6528;
	setp.gt.s32 	%p2, %r4, %r1876;
	cvt.s64.s32 	%rd4, %r311;
	@%p2 bra 	$L__BB26_4;
	and.b32  	%r312, %r1, 31;
	and.b32  	%r313, %r1, 992;
	mul.lo.s32 	%r314, %r313, 17;
	or.b32  	%r315, %r314, %r312;
	cvt.u64.u32 	%rd52, %r315;
	add.s64 	%rd53, %rd52, %rd4;
	shl.b64 	%rd54, %rd53, 2;
	add.s64 	%rd55, %rd3, %rd54;
	ld.global.u32 	%r1963, [%rd55];
	ld.global.u32 	%r1962, [%rd55+128];
	ld.global.u32 	%r1961, [%rd55+256];
	ld.global.u32 	%r1960, [%rd55+384];
	ld.global.u32 	%r1959, [%rd55+512];
	ld.global.u32 	%r1958, [%rd55+640];
	ld.global.u32 	%r1957, [%rd55+768];
	ld.global.u32 	%r1956, [%rd55+896];
	ld.global.u32 	%r1955, [%rd55+1024];
	ld.global.u32 	%r1954, [%rd55+1152];
	ld.global.u32 	%r1953, [%rd55+1280];
	ld.global.u32 	%r1952, [%rd55+1408];
	ld.global.u32 	%r1951, [%rd55+1536];
	ld.global.u32 	%r1950, [%rd55+1664];
	ld.global.u32 	%r1949, [%rd55+1792];
	ld.global.u32 	%r1948, [%rd55+1920];
	ld.global.u32 	%r1947, [%rd55+2048];
	bra.uni 	$L__BB26_38;
$L__BB26_4:
	ld.param.u32 	%r1877, [_ZN3cub18CUB_300001_SM_10006detail10radix_sort29DeviceRadixSortOnesweepKernelINS1_5radix10policy_hubIifyE10Policy1000ELNS0_9SortOrderE0EifyiiNS1_21identity_decomposer_tEEEvPT5_SB_PT3_PKSC_PT1_PKSG_PT2_PKSK_T4_iiT6__param_8];
	cvt.u32.u64 	%r317, %rd4;
	sub.s32 	%r22, %r1877, %r317;
	and.b32  	%r318, %r1, 31;
	and.b32  	%r319, %r1, 992;
	mul.lo.s32 	%r320, %r319, 17;
	or.b32  	%r23, %r320, %r318;
	setp.ge.s32 	%p3, %r23, %r22;
	cvt.u64.u32 	%rd56, %r23;
	add.s64 	%rd57, %rd56, %rd4;
	shl.b64 	%rd58, %rd57, 2;
	add.s64 	%rd5, %rd3, %rd58;
	mov.b32 	%r1963, 2147483647;
	@%p3 bra 	$L__BB26_6;
	ld.global.u32 	%r1963, [%rd5];
$L__BB26_6:
	add.s32 	%r322, %r23, 32;
	setp.ge.s32 	%p4, %r322, %r22;
	mov.b32 	%r1962, 2147483647;
	@%p4 bra 	$L__BB26_8;
	ld.global.u32 	%r1962, [%rd5+128];
$L__BB26_8:
	add.s32 	%r324, %r23, 64;
	setp.ge.s32 	%p5, %r324, %r22;
	mov.b32 	%r1961, 2147483647;
	@%p5 bra 	$L__BB26_10;
	ld.global.u32 	%r1961, [%rd5+256];
$L__BB26_10:
	add.s32 	%r326, %r23, 96;
	setp.ge.s32 	%p6, %r326, %r22;
	mov.b32 	%r1960, 2147483647;
	@%p6 bra 	$L__BB26_12;
	ld.global.u32 	%r1960, [%rd5+384];
$L__BB26_12:
	add.s32 	%r328, %r23, 128;
	setp.ge.s32 	%p7, %r328, %r22;
	mov.b32 	%r1959, 2147483647;
	@%p7 bra 	$L__BB26_14;
	ld.global.u32 	%r1959, [%rd5+512];
$L__BB26_14:
	add.s32 	%r330, %r23, 160;
	setp.ge.s32 	%p8, %r330, %r22;
	mov.b32 	%r1958, 2147483647;
	@%p8 bra 	$L__BB26_16;
	ld.global.u32 	%r1958, [%rd5+640];
$L__BB26_16:
	add.s32 	%r332, %r23, 192;
	setp.ge.s32 	%p9, %r332, %r22;
	mov.b32 	%r1957, 2147483647;
	@%p9 bra 	$L__BB26_18;
	ld.global.u32 	%r1957, [%rd5+768];
$L__BB26_18:
	add.s32 	%r334, %r23, 224;
	setp.ge.s32 	%p10, %r334, %r22;
	mov.b32 	%r1956, 2147483647;
	@%p10 bra 	$L__BB26_20;
	ld.global.u32 	%r1956, [%rd5+896];
$L__BB26_20:
	add.s32 	%r336, %r23, 256;
	setp.ge.s32 	%p11, %r336, %r22;
	mov.b32 	%r1955, 2147483647;
	@%p11 bra 	$L__BB26_22;
	ld.global.u32 	%r1955, [%rd5+1024];
$L__BB26_22:
	add.s32 	%r338, %r23, 288;
	setp.ge.s32 	%p12, %r338, %r22;
	mov.b32 	%r1954, 2147483647;
	@%p12 bra 	$L__BB26_24;
	ld.global.u32 	%r1954, [%rd5+1152];
$L__BB26_24:
	add.s32 	%r340, %r23, 320;
	setp.ge.s32 	%p13, %r340, %r22;
	mov.b32 	%r1953, 2147483647;
	@%p13 bra 	$L__BB26_26;
	ld.global.u32 	%r1953, [%rd5+1280];
$L__BB26_26:
	add.s32 	%r342, %r23, 352;
	setp.ge.s32 	%p14, %r342, %r22;
	mov.b32 	%r1952, 2147483647;
	@%p14 bra 	$L__BB26_28;
	ld.global.u32 	%r1952, [%rd5+1408];
$L__BB26_28:
	add.s32 	%r344, %r23, 384;
	setp.ge.s32 	%p15, %r344, %r22;
	mov.b32 	%r1951, 2147483647;
	@%p15 bra 	$L__BB26_30;
	ld.global.u32 	%r1951, [%rd5+1536];
$L__BB26_30:
	add.s32 	%r346, %r23, 416;
	setp.ge.s32 	%p16, %r346, %r22;
	mov.b32 	%r1950, 2147483647;
	@%p16 bra 	$L__BB26_32;
	ld.global.u32 	%r1950, [%rd5+1664];
$L__BB26_32:
	add.s32 	%r348, %r23, 448;
	setp.ge.s32 	%p17, %r348, %r22;
	mov.b32 	%r1949, 2147483647;
	@%p17 bra 	$L__BB26_34;
	ld.global.u32 	%r1949, [%rd5+1792];
$L__BB26_34:
	add.s32 	%r350, %r23, 480;
	setp.ge.s32 	%p18, %r350, %r22;
	mov.b32 	%r1948, 2147483647;
	@%p18 bra 	$L__BB26_36;
	ld.global.u32 	%r1948, [%rd5+1920];
$L__BB26_36:
	add.s32 	%r352, %r23, 512;
	setp.ge.s32 	%p19, %r352, %r22;
	mov.b32 	%r1947, 2147483647;
	@%p19 bra 	$L__BB26_38;
	ld.global.u32 	%r1947, [%rd5+2048];
$L__BB26_38:
	ld.param.u32 	%r1929, [_ZN3cub18CUB_300001_SM_10006detail10radix_sort29DeviceRadixSortOnesweepKernelINS1_5radix10policy_hubIifyE10Policy1000ELNS0_9SortOrderE0EifyiiNS1_21identity_decomposer_tEEEvPT5_SB_PT3_PKSC_PT1_PKSG_PT2_PKSK_T4_iiT6__param_10];
	mov.b32 	%r353, -1;
	shl.b32 	%r354, %r353, %r1929;
	not.b32 	%r74, %r354;
	shr.u32 	%r75, %r1, 5;
	shl.b32 	%r355, %r75, 10;
	mov.u32 	%r356, _ZZN3cub18CUB_300001_SM_10006detail10radix_sort29DeviceRadixSortOnesweepKernelINS1_5radix10policy_hubIifyE10Policy1000ELNS0_9SortOrderE0EifyiiNS1_21identity_decomposer_tEEEvPT5_SB_PT3_PKSC_PT1_PKSG_PT2_PKSK_T4_iiT6_E1s;
	add.s32 	%r76, %r356, %r355;
	setp.gt.s32 	%p20, %r309, 255;
	@%p20 bra 	$L__BB26_51;
	max.s32 	%r357, %r309, 224;
	sub.s32 	%r358, %r357, %r309;
	add.s32 	%r359, %r358, 31;
	shr.u32 	%r360, %r359, 5;
	add.s32 	%r77, %r360, 1;
	and.b32  	%r78, %r77, 15;
	setp.lt.u32 	%p21, %r359, 480;
	mov.u32 	%r1967, %r309;
	@%p21 bra 	$L__BB26_42;
	and.b32  	%r361, %r77, 268435440;
	neg.s32 	%r1965, %r361;
	shl.b32 	%r363, %r309, 2;
	add.s32 	%r364, %r355, %r363;
	add.s32 	%r366, %r364, %r356;
	add.s32 	%r1964, %r366, 1024;
	mov.u32 	%r1967, %r309;
$L__BB26_41:
	.pragma "nounroll";
	mov.b32 	%r367, 0;
	st.shared.u32 	[%r1964+-1024], %r367;
	st.shared.u32 	[%r1964+-896], %r367;
	st.shared.u32 	[%r1964+-768], %r367;
	st.shared.u32 	[%r1964+-640], %r367;
	st.shared.u32 	[%r1964+-512], %r367;
	st.shared.u32 	[%r1964+-384], %r367;
	st.shared.u32 	[%r1964+-256], %r367;
	st.shared.u32 	[%r1964+-128], %r367;
	st.shared.u32 	[%r1964], %r367;
	st.shared.u32 	[%r1964+128], %r367;
	st.shared.u32 	[%r1964+256], %r367;
	st.shared.u32 	[%r1964+384], %r367;
	st.shared.u32 	[%r1964+512], %r367;
	st.shared.u32 	[%r1964+640], %r367;
	st.shared.u32 	[%r1964+768], %r367;
	st.shared.u32 	[%r1964+896], %r367;
	add.s32 	%r1967, %r1967, 512;
	add.s32 	%r1965, %r1965, 16;
	add.s32 	%r1964, %r1964, 2048;
	setp.ne.s32 	%p22, %r1965, 0;
	@%p22 bra 	$L__BB26_41;
$L__BB26_42:
	setp.eq.s32 	%p23, %r78, 0;
	@%p23 bra 	$L__BB26_51;
	and.b32  	%r88, %r77, 7;
	setp.lt.u32 	%p24, %r78, 8;
	@%p24 bra 	$L__BB26_45;
	shl.b32 	%r368, %r1967, 2;
	add.s32 	%r369, %r76, %r368;
	mov.b32 	%r370, 0;
	st.shared.u32 	[%r369], %r370;
	st.shared.u32 	[%r369+128], %r370;
	st.shared.u32 	[%r369+256], %r370;
	st.shared.u32 	[%r369+384], %r370;
	st.shared.u32 	[%r369+512], %r370;
	st.shared.u32 	[%r369+640], %r370;
	st.shared.u32 	[%r369+768], %r370;
	st.shared.u32 	[%r369+896], %r370;
	add.s32 	%r1967, %r1967, 256;
$L__BB26_45:
	setp.eq.s32 	%p25, %r88, 0;
	@%p25 bra 	$L__BB26_51;
	and.b32  	%r91, %r77, 3;
	setp.lt.u32 	%p26, %r88, 4;
	@%p26 bra 	$L__BB26_48;
	shl.b32 	%r371, %r1967, 2;
	add.s32 	%r372, %r76, %r371;
	mov.b32 	%r373, 0;
	st.shared.u32 	[%r372], %r373;
	st.shared.u32 	[%r372+128], %r373;
	st.shared.u32 	[%r372+256], %r373;
	st.shared.u32 	[%r372+384], %r373;
	add.s32 	%r1967, %r1967, 128;
$L__BB26_48:
	setp.eq.s32 	%p27, %r91, 0;
	@%p27 bra 	$L__BB26_51;
	shl.b32 	%r375, %r1967, 2;
	add.s32 	%r376, %r355, %r375;
	add.s32 	%r1971, %r356, %r376;
	neg.s32 	%r1970, %r91;
$L__BB26_50:
	.pragma "nounroll";
	mov.b32 	%r378, 0;
	st.shared.u32 	[%r1971], %r378;
	add.s32 	%r1971, %r1971, 128;
	add.s32 	%r1970, %r1970, 1;
	setp.ne.s32 	%p28, %r1970, 0;
	@%p28 bra 	$L__BB26_50;
$L__BB26_51:
	ld.param.u32 	%r1892, [_ZN3cub18CUB_300001_SM_10006detail10radix_sort29DeviceRadixSortOnesweepKernelINS1_5radix10policy_hubIifyE10Policy1000ELNS0_9SortOrderE0EifyiiNS1_21identity_decomposer_tEEEvPT5_SB_PT3_PKSC_PT1_PKSG_PT2_PKSK_T4_iiT6__param_9];
	bar.warp.sync 	-1;
	xor.b32  	%r380, %r1963, -2147483648;
	shr.u32 	%r381, %r380, %r1892;
	and.b32  	%r100, %r381, %r74;
	shl.b32 	%r382, %r100, 2;
	add.s32 	%r383, %r76, %r382;
	atom.shared.add.u32 	%r384, [%r383], 1;
	xor.b32  	%r1992, %r1962, -2147483648;
	shr.u32 	%r386, %r1992, %r1892;
	and.b32  	%r387, %r386, %r74;
	shl.b32 	%r388, %r387, 2;
	add.s32 	%r389, %r76, %r388;
	atom.shared.add.u32 	%r390, [%r389], 1;
	xor.b32  	%r1991, %r1961, -2147483648;
	shr.u32 	%r392, %r1991, %r1892;
	and.b32  	%r393, %r392, %r74;
	shl.b32 	%r394, %r393, 2;
	add.s32 	%r395, %r76, %r394;
	atom.shared.add.u32 	%r396, [%r395], 1;
	xor.b32  	%r1990, %r1960, -2147483648;
	shr.u32 	%r398, %r1990, %r1892;
	and.b32  	%r399, %r398, %r74;
	shl.b32 	%r400, %r399, 2;
	add.s32 	%r401, %r76, %r400;
	atom.shared.add.u32 	%r402, [%r401], 1;
	xor.b32  	%r403, %r1959, -2147483648;
	shr.u32 	%r404, %r403, %r1892;
	and.b32  	%r405, %r404, %r74;
	shl.b32 	%r406, %r405, 2;
	add.s32 	%r407, %r76, %r406;
	atom.shared.add.u32 	%r408, [%r407], 1;
	xor.b32  	%r409, %r1958, -2147483648;
	shr.u32 	%r410, %r409, %r1892;
	and.b32  	%r411, %r410, %r74;
	shl.b32 	%r412, %r411, 2;
	add.s32 	%r413, %r76, %r412;
	atom.shared.add.u32 	%r414, [%r413], 1;
	xor.b32  	%r415, %r1957, -2147483648;
	shr.u32 	%r416, %r415, %r1892;
	and.b32  	%r417, %r416, %r74;
	shl.b32 	%r418, %r417, 2;
	add.s32 	%r419, %r76, %r418;
	atom.shared.add.u32 	%r420, [%r419], 1;
	xor.b32  	%r421, %r1956, -2147483648;
	shr.u32 	%r422, %r421, %r1892;
	and.b32  	%r423, %r422, %r74;
	shl.b32 	%r424, %r423, 2;
	add.s32 	%r425, %r76, %r424;
	atom.shared.add.u32 	%r426, [%r425], 1;
	xor.b32  	%r427, %r1955, -2147483648;
	shr.u32 	%r428, %r427, %r1892;
	and.b32  	%r429, %r428, %r74;
	shl.b32 	%r430, %r429, 2;
	add.s32 	%r431, %r76, %r430;
	atom.shared.add.u32 	%r432, [%r431], 1;
	xor.b32  	%r433, %r1954, -2147483648;
	shr.u32 	%r434, %r433, %r1892;
	and.b32  	%r435, %r434, %r74;
	shl.b32 	%r436, %r435, 2;
	add.s32 	%r437, %r76, %r436;
	atom.shared.add.u32 	%r438, [%r437], 1;
	xor.b32  	%r439, %r1953, -2147483648;
	shr.u32 	%r440, %r439, %r1892;
	and.b32  	%r441, %r440, %r74;
	shl.b32 	%r442, %r441, 2;
	add.s32 	%r443, %r76, %r442;
	atom.shared.add.u32 	%r444, [%r443], 1;
	xor.b32  	%r445, %r1952, -2147483648;
	shr.u32 	%r446, %r445, %r1892;
	and.b32  	%r447, %r446, %r74;
	shl.b32 	%r448, %r447, 2;
	add.s32 	%r449, %r76, %r448;
	atom.shared.add.u32 	%r450, [%r449], 1;
	xor.b32  	%r451, %r1951, -2147483648;
	shr.u32 	%r452, %r451, %r1892;
	and.b32  	%r453, %r452, %r74;
	shl.b32 	%r454, %r453, 2;
	add.s32 	%r455, %r76, %r454;
	atom.shared.add.u32 	%r456, [%r455], 1;
	xor.b32  	%r457, %r1950, -2147483648;
	shr.u32 	%r458, %r457, %r1892;
	and.b32  	%r459, %r458, %r74;
	shl.b32 	%r460, %r459, 2;
	add.s32 	%r461, %r76, %r460;
	atom.shared.add.u32 	%r462, [%r461], 1;
	xor.b32  	%r463, %r1949, -2147483648;
	shr.u32 	%r464, %r463, %r1892;
	and.b32  	%r465, %r464, %r74;
	shl.b32 	%r466, %r465, 2;
	add.s32 	%r467, %r76, %r466;
	atom.shared.add.u32 	%r468, [%r467], 1;
	xor.b32  	%r469, %r1948, -2147483648;
	shr.u32 	%r470, %r469, %r1892;
	and.b32  	%r471, %r470, %r74;
	shl.b32 	%r472, %r471, 2;
	add.s32 	%r473, %r76, %r472;
	atom.shared.add.u32 	%r474, [%r473], 1;
	xor.b32  	%r1977, %r1947, -2147483648;
	shr.u32 	%r476, %r1977, %r1892;
	and.b32  	%r477, %r476, %r74;
	shl.b32 	%r478, %r477, 2;
	add.s32 	%r479, %r76, %r478;
	atom.shared.add.u32 	%r480, [%r479], 1;
	bar.sync 	0;
	setp.gt.u32 	%p29, %r1, 255;
	shl.b32 	%r481, %r1, 2;
	add.s32 	%r101, %r356, %r481;
	mov.b32 	%r1972, 0;
	@%p29 bra 	$L__BB26_53;
	ld.shared.u32 	%r483, [%r101];
	mov.b32 	%r484, 0;
	st.shared.u32 	[%r101], %r484;
	ld.shared.u32 	%r485, [%r101+1024];
	st.shared.u32 	[%r101+1024], %r483;
	add.s32 	%r486, %r485, %r483;
	ld.shared.u32 	%r487, [%r101+2048];
	st.shared.u32 	[%r101+2048], %r486;
	add.s32 	%r488, %r487, %r486;
	ld.shared.u32 	%r489, [%r101+3072];
	st.shared.u32 	[%r101+3072], %r488;
	add.s32 	%r490, %r489, %r488;
	ld.shared.u32 	%r491, [%r101+4096];
	st.shared.u32 	[%r101+4096], %r490;
	add.s32 	%r492, %r491, %r490;
	ld.shared.u32 	%r493, [%r101+5120];
	st.shared.u32 	[%r101+5120], %r492;
	add.s32 	%r494, %r493, %r492;
	ld.shared.u32 	%r495, [%r101+6144];
	st.shared.u32 	[%r101+6144], %r494;
	add.s32 	%r496, %r495, %r494;
	ld.shared.u32 	%r497, [%r101+7168];
	st.shared.u32 	[%r101+7168], %r496;
	add.s32 	%r498, %r497, %r496;
	ld.shared.u32 	%r499, [%r101+8192];
	st.shared.u32 	[%r101+8192], %r498;
	add.s32 	%r500, %r499, %r498;
	ld.shared.u32 	%r501, [%r101+9216];
	st.shared.u32 	[%r101+9216], %r500;
	add.s32 	%r502, %r501, %r500;
	ld.shared.u32 	%r503, [%r101+10240];
	st.shared.u32 	[%r101+10240], %r502;
	add.s32 	%r504, %r503, %r502;
	ld.shared.u32 	%r505, [%r101+11264];
	st.shared.u32 	[%r101+11264], %r504;
	add.s32 	%r1972, %r505, %r504;
$L__BB26_53:
	setp.gt.u32 	%p30, %r1, 255;
	shl.b32 	%r506, %r3, 8;
	add.s32 	%r507, %r506, %r1;
	mul.wide.s32 	%rd59, %r507, 4;
	add.s64 	%rd6, %rd2, %rd59;
	@%p30 bra 	$L__BB26_55;
	or.b32  	%r508, %r1972, 1073741824;
	st.volatile.global.u32 	[%rd6], %r508;
$L__BB26_55:
	ld.param.u64 	%rd442, [_ZN3cub18CUB_300001_SM_10006detail10radix_sort29DeviceRadixSortOnesweepKernelINS1_5radix10policy_hubIifyE10Policy1000ELNS0_9SortOrderE0EifyiiNS1_21identity_decomposer_tEEEvPT5_SB_PT3_PKSC_PT1_PKSG_PT2_PKSK_T4_iiT6__param_7];
	xor.b32  	%r1988, %r1958, -2147483648;
	xor.b32  	%r1989, %r1959, -2147483648;
	xor.b32  	%r1987, %r1957, -2147483648;
	xor.b32  	%r1986, %r1956, -2147483648;
	xor.b32  	%r1993, %r1963, -2147483648;
	xor.b32  	%r1983, %r1953, -2147483648;
	xor.b32  	%r1985, %r1955, -2147483648;
	xor.b32  	%r1982, %r1952, -2147483648;
	xor.b32  	%r1984, %r1954, -2147483648;
	xor.b32  	%r1980, %r1950, -2147483648;
	xor.b32  	%r1981, %r1951, -2147483648;
	xor.b32  	%r1978, %r1948, -2147483648;
	xor.b32  	%r1979, %r1949, -2147483648;
	setp.lt.u32 	%p31, %r1, 256;
	setp.eq.s32 	%p32, %r1972, 6528;
	and.pred  	%p33, %p31, %p32;
	selp.u32 	%r509, 1, 0, %p33;
	{ 
	.reg .pred 	%p1; 
	.reg .pred 	%p2; 
	setp.ne.u32 	%p1, %r509, 0; 
	bar.red.or.pred 	%p2, 0, %p1; 
	selp.u32 	%r510, 1, 0, %p2; 
	}
	setp.eq.s32 	%p34, %r510, 0;
	and.b32  	%r511, %r1, 992;
	and.b32  	%r512, %r1, 31;
	mul.lo.s32 	%r513, %r511, 17;
	or.b32  	%r514, %r513, %r512;
	cvt.u64.u32 	%rd7, %r514;
	mul.lo.s32 	%r515, %r3, 6528;
	cvt.s64.s32 	%rd60, %r515;
	add.s64 	%rd61, %rd7, %rd60;
	cvta.to.global.u64 	%rd62, %rd442;
	shl.b64 	%rd63, %rd61, 2;
	add.s64 	%rd8, %rd62, %rd63;
	cvt.u64.u32 	%rd9, %r1;
	@%p34 bra 	$L__BB26_175;
	setp.gt.u32 	%p35, %r1, 255;
	shl.b32 	%r516, %r1, 3;
	mov.u32 	%r517, _ZZN3cub18CUB_300001_SM_10006detail10radix_sort29DeviceRadixSortOnesweepKernelINS1_5radix10policy_hubIifyE10Policy1000ELNS0_9SortOrderE0EifyiiNS1_21identity_decomposer_tEEEvPT5_SB_PT3_PKSC_PT1_PKSG_PT2_PKSK_T4_iiT6_E1s;
	add.s32 	%r518, %r517, %r516;
	add.s32 	%r121, %r518, 26112;
	@%p35 bra 	$L__BB26_64;
	ld.param.u64 	%rd436, [_ZN3cub18CUB_300001_SM_10006detail10radix_sort29DeviceRadixSortOnesweepKernelINS1_5radix10policy_hubIifyE10Policy1000ELNS0_9SortOrderE0EifyiiNS1_21identity_decomposer_tEEEvPT5_SB_PT3_PKSC_PT1_PKSG_PT2_PKSK_T4_iiT6__param_3];
	cvta.to.global.u64 	%rd64, %rd436;
	shl.b64 	%rd65, %rd9, 3;
	add.s64 	%rd66, %rd64, %rd65;
	ld.global.u64 	%rd67, [%rd66];
	setp.gt.u32 	%p36, %r1, %r100;
	selp.b64 	%rd68, 6528, 0, %p36;
	sub.s64 	%rd455, %rd67, %rd68;
	st.shared.u64 	[%r121], %rd455;
	setp.lt.s32 	%p37, %r3, 1;
	mov.u32 	%r1976, %r1972;
	@%p37 bra 	$L__BB26_63;
	mov.b32 	%r1974, -1;
	mov.u32 	%r1973, %r3;
	mov.u32 	%r1976, %r1972;
$L__BB26_59:
	ld.param.u64 	%rd429, [_ZN3cub18CUB_300001_SM_10006detail10radix_sort29DeviceRadixSortOnesweepKernelINS1_5radix10policy_hubIifyE10Policy1000ELNS0_9SortOrderE0EifyiiNS1_21identity_decomposer_tEEEvPT5_SB_PT3_PKSC_PT1_PKSG_PT2_PKSK_T4_iiT6__param_0];
	add.s32 	%r125, %r1973, -1;
	shl.b32 	%r520, %r125, 8;
	add.s32 	%r521, %r520, %r1;
	cvta.to.global.u64 	%rd69, %rd429;
	mul.wide.s32 	%rd70, %r521, 4;
	add.s64 	%rd11, %rd69, %rd70;
$L__BB26_60:
	membar.cta;
	ld.volatile.global.u32 	%r126, [%rd11];
	setp.eq.s32 	%p38, %r126, 0;
	@%p38 bra 	$L__BB26_60;
	and.b32  	%r522, %r126, 1073741823;
	add.s32 	%r1976, %r522, %r1976;
	setp.gt.s32 	%p39, %r126, -1;
	vote.sync.ballot.b32 	%r1974, %p39, %r1974;
	setp.gt.u32 	%p41, %r1973, 1;
	and.pred  	%p42, %p39, %p41;
	mov.u32 	%r1973, %r125;
	@%p42 bra 	$L__BB26_59;
	ld.shared.u64 	%rd455, [%r121];
$L__BB26_63:
	or.b32  	%r523, %r1976, -2147483648;
	st.volatile.global.u32 	[%rd6], %r523;
	sub.s32 	%r524, %r1976, %r1972;
	cvt.s64.s32 	%rd71, %r524;
	add.s64 	%rd72, %rd455, %rd71;
	st.shared.u64 	[%r121], %rd72;
$L__BB26_64:
	ld.param.u32 	%r1878, [_ZN3cub18CUB_300001_SM_10006detail10radix_sort29DeviceRadixSortOnesweepKernelINS1_5radix10policy_hubIifyE10Policy1000ELNS0_9SortOrderE0EifyiiNS1_21identity_decomposer_tEEEvPT5_SB_PT3_PKSC_PT1_PKSG_PT2_PKSK_T4_iiT6__param_8];
	ld.param.u64 	%rd432, [_ZN3cub18CUB_300001_SM_10006detail10radix_sort29DeviceRadixSortOnesweepKernelINS1_5radix10policy_hubIifyE10Policy1000ELNS0_9SortOrderE0EifyiiNS1_21identity_decomposer_tEEEvPT5_SB_PT3_PKSC_PT1_PKSG_PT2_PKSK_T4_iiT6__param_2];
	setp.gt.u32 	%p43, %r1, 255;
	setp.lt.s32 	%p44, %r4, %r1878;
	setp.eq.s64 	%p45, %rd432, 0;
	or.pred  	%p46, %p45, %p44;
	or.pred  	%p47, %p43, %p46;
	@%p47 bra 	$L__BB26_66;
	ld.param.u64 	%rd433, [_ZN3cub18CUB_300001_SM_10006detail10radix_sort29DeviceRadixSortOnesweepKernelINS1_5radix10policy_hubIifyE10Policy1000ELNS0_9SortOrderE0EifyiiNS1_21identity_decomposer_tEEEvPT5_SB_PT3_PKSC_PT1_PKSG_PT2_PKSK_T4_iiT6__param_2];
	ld.shared.u64 	%rd73, [%r121];
	setp.gt.u32 	%p48, %r1, %r100;
	selp.b64 	%rd74, 6528, 0, %p48;
	cvt.s64.s32 	%rd75, %r1972;
	add.s64 	%rd76, %rd74, %rd75;
	add.s64 	%rd77, %rd76, %rd73;
	cvta.to.global.u64 	%rd78, %rd433;
	shl.b64 	%rd79, %rd9, 3;
	add.s64 	%rd80, %rd78, %rd79;
	st.global.u64 	[%rd80], %rd77;
$L__BB26_66:
	ld.param.u32 	%r1879, [_ZN3cub18CUB_300001_SM_10006detail10radix_sort29DeviceRadixSortOnesweepKernelINS1_5radix10policy_hubIifyE10Policy1000ELNS0_9SortOrderE0EifyiiNS1_21identity_decomposer_tEEEvPT5_SB_PT3_PKSC_PT1_PKSG_PT2_PKSK_T4_iiT6__param_8];
	setp.gt.s32 	%p49, %r4, %r1879;
	bar.sync 	0;
	shl.b32 	%r525, %r100, 3;
	add.s32 	%r527, %r517, %r525;
	ld.shared.u64 	%rd14, [%r527+26112];
	@%p49 bra 	$L__BB26_68;
	add.s64 	%rd81, %rd14, %rd7;
	shl.b64 	%rd82, %rd81, 2;
	add.s64 	%rd83, %rd1, %rd82;
	st.global.u32 	[%rd83], %r1963;
	st.global.u32 	[%rd83+128], %r1962;
	st.global.u32 	[%rd83+256], %r1961;
	st.global.u32 	[%rd83+384], %r1960;
	st.global.u32 	[%rd83+512], %r1959;
	st.global.u32 	[%rd83+640], %r1958;
	st.global.u32 	[%rd83+768], %r1957;
	st.global.u32 	[%rd83+896], %r1956;
	st.global.u32 	[%rd83+1024], %r1955;
	st.global.u32 	[%rd83+1152], %r1954;
	st.global.u32 	[%rd83+1280], %r1953;
	st.global.u32 	[%rd83+1408], %r1952;
	st.global.u32 	[%rd83+1536], %r1951;
	st.global.u32 	[%rd83+1664], %r1950;
	st.global.u32 	[%rd83+1792], %r1949;
	st.global.u32 	[%rd83+1920], %r1948;
	st.global.u32 	[%rd83+2048], %r1947;
	bra.uni 	$L__BB26_102;
$L__BB26_68:
	ld.param.u32 	%r1880, [_ZN3cub18CUB_300001_SM_10006detail10radix_sort29DeviceRadixSortOnesweepKernelINS1_5radix10policy_hubIifyE10Policy1000ELNS0_9SortOrderE0EifyiiNS1_21identity_decomposer_tEEEvPT5_SB_PT3_PKSC_PT1_PKSG_PT2_PKSK_T4_iiT6__param_8];
	cvt.u32.u64 	%r528, %rd7;
	mad.lo.s32 	%r130, %r3, -6528, %r1880;
	setp.ge.s32 	%p50, %r528, %r130;
	add.s64 	%rd84, %rd14, %rd7;
	shl.b64 	%rd85, %rd84, 2;
	add.s64 	%rd15, %rd1, %rd85;
	@%p50 bra 	$L__BB26_70;
	st.global.u32 	[%rd15], %r1963;
$L__BB26_70:
	add.s32 	%r530, %r528, 32;
	setp.ge.s32 	%p51, %r530, %r130;
	@%p51 bra 	$L__BB26_72;
	st.global.u32 	[%rd15+128], %r1962;
$L__BB26_72:
	add.s32 	%r532, %r528, 64;
	setp.ge.s32 	%p52, %r532, %r130;
	@%p52 bra 	$L__BB26_74;
	st.global.u32 	[%rd15+256], %r1961;
$L__BB26_74:
	add.s32 	%r534, %r528, 96;
	setp.ge.s32 	%p53, %r534, %r130;
	@%p53 bra 	$L__BB26_76;
	st.global.u32 	[%rd15+384], %r1960;
$L__BB26_76:
	add.s32 	%r536, %r528, 128;
	setp.ge.s32 	%p54, %r536, %r130;
	@%p54 bra 	$L__BB26_78;
	st.global.u32 	[%rd15+512], %r1959;
$L__BB26_78:
	add.s32 	%r538, %r528, 160;
	setp.ge.s32 	%p55, %r538, %r130;
	@%p55 bra 	$L__BB26_80;
	st.global.u32 	[%rd15+640], %r1958;
$L__BB26_80:
	add.s32 	%r540, %r528, 192;
	setp.ge.s32 	%p56, %r540, %r130;
	@%p56 bra 	$L__BB26_82;
	st.global.u32 	[%rd15+768], %r1957;
$L__BB26_82:
	add.s32 	%r542, %r528, 224;
	setp.ge.s32 	%p57, %r542, %r130;
	@%p57 bra 	$L__BB26_84;
	st.global.u32 	[%rd15+896], %r1956;
$L__BB26_84:
	add.s32 	%r544, %r528, 256;
	setp.ge.s32 	%p58, %r544, %r130;
	@%p58 bra 	$L__BB26_86;
	st.global.u32 	[%rd15+1024], %r1955;
$L__BB26_86:
	add.s32 	%r546, %r528, 288;
	setp.ge.s32 	%p59, %r546, %r130;
	@%p59 bra 	$L__BB26_88;
	st.global.u32 	[%rd15+1152], %r1954;
$L__BB26_88:
	add.s32 	%r548, %r528, 320;
	setp.ge.s32 	%p60, %r548, %r130;
	@%p60 bra 	$L__BB26_90;
	st.global.u32 	[%rd15+1280], %r1953;
$L__BB26_90:
	add.s32 	%r550, %r528, 352;
	setp.ge.s32 	%p61, %r550, %r130;
	@%p61 bra 	$L__BB26_92;
	st.global.u32 	[%rd15+1408], %r1952;
$L__BB26_92:
	add.s32 	%r552, %r528, 384;
	setp.ge.s32 	%p62, %r552, %r130;
	@%p62 bra 	$L__BB26_94;
	st.global.u32 	[%rd15+1536], %r1951;
$L__BB26_94:
	add.s32 	%r554, %r528, 416;
	setp.ge.s32 	%p63, %r554, %r130;
	@%p63 bra 	$L__BB26_96;
	st.global.u32 	[%rd15+1664], %r1950;
$L__BB26_96:
	add.s32 	%r556, %r528, 448;
	setp.ge.s32 	%p64, %r556, %r130;
	@%p64 bra 	$L__BB26_98;
	st.global.u32 	[%rd15+1792], %r1949;
$L__BB26_98:
	add.s32 	%r558, %r528, 480;
	setp.ge.s32 	%p65, %r558, %r130;
	@%p65 bra 	$L__BB26_100;
	st.global.u32 	[%rd15+1920], %r1948;
$L__BB26_100:
	add.s32 	%r560, %r528, 512;
	setp.ge.s32 	%p66, %r560, %r130;
	@%p66 bra 	$L__BB26_102;
	st.global.u32 	[%rd15+2048], %r1947;
$L__BB26_102:
	ld.param.u32 	%r1881, [_ZN3cub18CUB_300001_SM_10006detail10radix_sort29DeviceRadixSortOnesweepKernelINS1_5radix10policy_hubIifyE10Policy1000ELNS0_9SortOrderE0EifyiiNS1_21identity_decomposer_tEEEvPT5_SB_PT3_PKSC_PT1_PKSG_PT2_PKSK_T4_iiT6__param_8];
	setp.gt.s32 	%p67, %r4, %r1881;
	@%p67 bra 	$L__BB26_104;
	ld.global.f32 	%f235, [%rd8];
	ld.global.f32 	%f234, [%rd8+128];
	ld.global.f32 	%f233, [%rd8+256];
	ld.global.f32 	%f232, [%rd8+384];
	ld.global.f32 	%f231, [%rd8+512];
	ld.global.f32 	%f230, [%rd8+640];
	ld.global.f32 	%f229, [%rd8+768];
	ld.global.f32 	%f228, [%rd8+896];
	ld.global.f32 	%f227, [%rd8+1024];
	ld.global.f32 	%f226, [%rd8+1152];
	ld.global.f32 	%f225, [%rd8+1280];
	ld.global.f32 	%f224, [%rd8+1408];
	ld.global.f32 	%f223, [%rd8+1536];
	ld.global.f32 	%f222, [%rd8+1664];
	ld.global.f32 	%f221, [%rd8+1792];
	ld.global.f32 	%f220, [%rd8+1920];
	ld.global.f32 	%f219, [%rd8+2048];
	bra.uni 	$L__BB26_138;
$L__BB26_104:
	ld.param.u32 	%r1882, [_ZN3cub18CUB_300001_SM_10006detail10radix_sort29DeviceRadixSortOnesweepKernelINS1_5radix10policy_hubIifyE10Policy1000ELNS0_9SortOrderE0EifyiiNS1_21identity_decomposer_tEEEvPT5_SB_PT3_PKSC_PT1_PKSG_PT2_PKSK_T4_iiT6__param_8];
	cvt.u32.u64 	%r561, %rd7;
	sub.s32 	%r131, %r1882, %r515;
	setp.ge.s32 	%p68, %r561, %r131;
	@%p68 bra 	$L__BB26_106;
	ld.global.f32 	%f235, [%rd8];
$L__BB26_106:
	add.s32 	%r564, %r561, 32;
	setp.ge.s32 	%p69, %r564, %r131;
	@%p69 bra 	$L__BB26_108;
	ld.global.f32 	%f234, [%rd8+128];
$L__BB26_108:
	add.s32 	%r566, %r561, 64;
	setp.ge.s32 	%p70, %r566, %r131;
	@%p70 bra 	$L__BB26_110;
	ld.global.f32 	%f233, [%rd8+256];
$L__BB26_110:
	add.s32 	%r568, %r561, 96;
	setp.ge.s32 	%p71, %r568, %r131;
	@%p71 bra 	$L__BB26_112;
	ld.global.f32 	%f232, [%rd8+384];
$L__BB26_112:
	add.s32 	%r570, %r561, 128;
	setp.ge.s32 	%p72, %r570, %r131;
	@%p72 bra 	$L__BB26_114;
	ld.global.f32 	%f231, [%rd8+512];
$L__BB26_114:
	add.s32 	%r572, %r561, 160;
	setp.ge.s32 	%p73, %r572, %r131;
	@%p73 bra 	$L__BB26_116;
	ld.global.f32 	%f230, [%rd8+640];
$L__BB26_116:
	add.s32 	%r574, %r561, 192;
	setp.ge.s32 	%p74, %r574, %r131;
	@%p74 bra 	$L__BB26_118;
	ld.global.f32 	%f229, [%rd8+768];
$L__BB26_118:
	add.s32 	%r576, %r561, 224;
	setp.ge.s32 	%p75, %r576, %r131;
	@%p75 bra 	$L__BB26_120;
	ld.global.f32 	%f228, [%rd8+896];
$L__BB26_120:
	add.s32 	%r578, %r561, 256;
	setp.ge.s32 	%p76, %r578, %r131;
	@%p76 bra 	$L__BB26_122;
	ld.global.f32 	%f227, [%rd8+1024];
$L__BB26_122:
	add.s32 	%r580, %r561, 288;
	setp.ge.s32 	%p77, %r580, %r131;
	@%p77 bra 	$L__BB26_124;
	ld.global.f32 	%f226, [%rd8+1152];
$L__BB26_124:
	add.s32 	%r582, %r561, 320;
	setp.ge.s32 	%p78, %r582, %r131;
	@%p78 bra 	$L__BB26_126;
	ld.global.f32 	%f225, [%rd8+1280];
$L__BB26_126:
	add.s32 	%r584, %r561, 352;
	setp.ge.s32 	%p79, %r584, %r131;
	@%p79 bra 	$L__BB26_128;
	ld.global.f32 	%f224, [%rd8+1408];
$L__BB26_128:
	add.s32 	%r586, %r561, 384;
	setp.ge.s32 	%p80, %r586, %r131;
	@%p80 bra 	$L__BB26_130;
	ld.global.f32 	%f223, [%rd8+1536];
$L__BB26_130:
	add.s32 	%r588, %r561, 416;
	setp.ge.s32 	%p81, %r588, %r131;
	@%p81 bra 	$L__BB26_132;
	ld.global.f32 	%f222, [%rd8+1664];
$L__BB26_132:
	add.s32 	%r590, %r561, 448;
	setp.ge.s32 	%p82, %r590, %r131;
	@%p82 bra 	$L__BB26_134;
	ld.global.f32 	%f221, [%rd8+1792];
$L__BB26_134:
	add.s32 	%r592, %r561, 480;
	setp.ge.s32 	%p83, %r592, %r131;
	@%p83 bra 	$L__BB26_136;
	ld.global.f32 	%f220, [%rd8+1920];
$L__BB26_136:
	add.s32 	%r594, %r561, 512;
	setp.ge.s32 	%p84, %r594, %r131;
	@%p84 bra 	$L__BB26_138;
	ld.global.f32 	%f219, [%rd8+2048];
$L__BB26_138:
	ld.param.u32 	%r1883, [_ZN3cub18CUB_300001_SM_10006detail10radix_sort29DeviceRadixSortOnesweepKernelINS1_5radix10policy_hubIifyE10Policy1000ELNS0_9SortOrderE0EifyiiNS1_21identity_decomposer_tEEEvPT5_SB_PT3_PKSC_PT1_PKSG_PT2_PKSK_T4_iiT6__param_8];
	mad.lo.s32 	%r595, %r3, 6528, 6528;
	setp.gt.s32 	%p85, %r595, %r1883;
	@%p85 bra 	$L__BB26_140;
	ld.param.u64 	%rd439, [_ZN3cub18CUB_300001_SM_10006detail10radix_sort29DeviceRadixSortOnesweepKernelINS1_5radix10policy_hubIifyE10Policy1000ELNS0_9SortOrderE0EifyiiNS1_21identity_decomposer_tEEEvPT5_SB_PT3_PKSC_PT1_PKSG_PT2_PKSK_T4_iiT6__param_6];
	add.s64 	%rd86, %rd14, %rd7;
	cvta.to.global.u64 	%rd87, %rd439;
	shl.b64 	%rd88, %rd86, 2;
	add.s64 	%rd89, %rd87, %rd88;
	st.global.f32 	[%rd89], %f235;
	st.global.f32 	[%rd89+128], %f234;
	st.global.f32 	[%rd89+256], %f233;
	st.global.f32 	[%rd89+384], %f232;
	st.global.f32 	[%rd89+512], %f231;
	st.global.f32 	[%rd89+640], %f230;
	st.global.f32 	[%rd89+768], %f229;
	st.global.f32 	[%rd89+896], %f228;
	st.global.f32 	[%rd89+1024], %f227;
	st.global.f32 	[%rd89+1152], %f226;
	st.global.f32 	[%rd89+1280], %f225;
	st.global.f32 	[%rd89+1408], %f224;
	st.global.f32 	[%rd89+1536], %f223;
	st.global.f32 	[%rd89+1664], %f222;
	st.global.f32 	[%rd89+1792], %f221;
	st.global.f32 	[%rd89+1920], %f220;
	st.global.f32 	[%rd89+2048], %f219;
	bra.uni 	$L__BB26_174;
$L__BB26_140:
	ld.param.u32 	%r1884, [_ZN3cub18CUB_300001_SM_10006detail10radix_sort29DeviceRadixSortOnesweepKernelINS1_5radix10policy_hubIifyE10Policy1000ELNS0_9SortOrderE0EifyiiNS1_21identity_decomposer_tEEEvPT5_SB_PT3_PKSC_PT1_PKSG_PT2_PKSK_T4_iiT6__param_8];
	ld.param.u64 	%rd440, [_ZN3cub18CUB_300001_SM_10006detail10radix_sort29DeviceRadixSortOnesweepKernelINS1_5radix10policy_hubIifyE10Policy1000ELNS0_9SortOrderE0EifyiiNS1_21identity_decomposer_tEEEvPT5_SB_PT3_PKSC_PT1_PKSG_PT2_PKSK_T4_iiT6__param_6];
	cvt.u32.u64 	%r596, %rd7;
	mad.lo.s32 	%r132, %r3, -6528, %r1884;
	setp.ge.s32 	%p86, %r596, %r132;
	add.s64 	%rd90, %rd14, %rd7;
	cvta.to.global.u64 	%rd91, %rd440;
	shl.b64 	%rd92, %rd90, 2;
	add.s64 	%rd16, %rd91, %rd92;
	@%p86 bra 	$L__BB26_142;
	st.global.f32 	[%rd16], %f235;
$L__BB26_142:
	add.s32 	%r598, %r596, 32;
	setp.ge.s32 	%p87, %r598, %r132;
	@%p87 bra 	$L__BB26_144;
	st.global.f32 	[%rd16+128], %f234;
$L__BB26_144:
	add.s32 	%r600, %r596, 64;
	setp.ge.s32 	%p88, %r600, %r132;
	@%p88 bra 	$L__BB26_146;
	st.global.f32 	[%rd16+256], %f233;
$L__BB26_146:
	add.s32 	%r602, %r596, 96;
	setp.ge.s32 	%p89, %r602, %r132;
	@%p89 bra 	$L__BB26_148;
	st.global.f32 	[%rd16+384], %f232;
$L__BB26_148:
	add.s32 	%r604, %r596, 128;
	setp.ge.s32 	%p90, %r604, %r132;
	@%p90 bra 	$L__BB26_150;
	st.global.f32 	[%rd16+512], %f231;
$L__BB26_150:
	add.s32 	%r606, %r596, 160;
	setp.ge.s32 	%p91, %r606, %r132;
	@%p91 bra 	$L__BB26_152;
	st.global.f32 	[%rd16+640], %f230;
$L__BB26_152:
	add.s32 	%r608, %r596, 192;
	setp.ge.s32 	%p92, %r608, %r132;
	@%p92 bra 	$L__BB26_154;
	st.global.f32 	[%rd16+768], %f229;
$L__BB26_154:
	add.s32 	%r610, %r596, 224;
	setp.ge.s32 	%p93, %r610, %r132;
	@%p93 bra 	$L__BB26_156;
	st.global.f32 	[%rd16+896], %f228;
$L__BB26_156:
	add.s32 	%r612, %r596, 256;
	setp.ge.s32 	%p94, %r612, %r132;
	@%p94 bra 	$L__BB26_158;
	st.global.f32 	[%rd16+1024], %f227;
$L__BB26_158:
	add.s32 	%r614, %r596, 288;
	setp.ge.s32 	%p95, %r614, %r132;
	@%p95 bra 	$L__BB26_160;
	st.global.f32 	[%rd16+1152], %f226;
$L__BB26_160:
	add.s32 	%r616, %r596, 320;
	setp.ge.s32 	%p96, %r616, %r132;
	@%p96 bra 	$L__BB26_162;
	st.global.f32 	[%rd16+1280], %f225;
$L__BB26_162:
	add.s32 	%r618, %r596, 352;
	setp.ge.s32 	%p97, %r618, %r132;
	@%p97 bra 	$L__BB26_164;
	st.global.f32 	[%rd16+1408], %f224;
$L__BB26_164:
	add.s32 	%r620, %r596, 384;
	setp.ge.s32 	%p98, %r620, %r132;
	@%p98 bra 	$L__BB26_166;
	st.global.f32 	[%rd16+1536], %f223;
$L__BB26_166:
	add.s32 	%r622, %r596, 416;
	setp.ge.s32 	%p99, %r622, %r132;
	@%p99 bra 	$L__BB26_168;
	st.global.f32 	[%rd16+1664], %f222;
$L__BB26_168:
	add.s32 	%r624, %r596, 448;
	setp.ge.s32 	%p100, %r624, %r132;
	@%p100 bra 	$L__BB26_170;
	st.global.f32 	[%rd16+1792], %f221;
$L__BB26_170:
	add.s32 	%r626, %r596, 480;
	setp.ge.s32 	%p101, %r626, %r132;
	@%p101 bra 	$L__BB26_172;
	st.global.f32 	[%rd16+1920], %f220;
$L__BB26_172:
	add.s32 	%r628, %r596, 512;
	setp.ge.s32 	%p102, %r628, %r132;
	@%p102 bra 	$L__BB26_174;
	st.global.f32 	[%rd16+2048], %f219;
$L__BB26_174:
	// begin inline asm
	exit;
	// end inline asm
	mov.u32 	%r1977, %r1947;
	mov.u32 	%r1978, %r1948;
	mov.u32 	%r1979, %r1949;
	mov.u32 	%r1980, %r1950;
	mov.u32 	%r1981, %r1951;
	mov.u32 	%r1982, %r1952;
	mov.u32 	%r1983, %r1953;
	mov.u32 	%r1984, %r1954;
	mov.u32 	%r1985, %r1955;
	mov.u32 	%r1986, %r1956;
	mov.u32 	%r1987, %r1957;
	mov.u32 	%r1988, %r1958;
	mov.u32 	%r1989, %r1959;
	mov.u32 	%r1990, %r1960;
	mov.u32 	%r1991, %r1961;
	mov.u32 	%r1992, %r1962;
	mov.u32 	%r1993, %r1963;
$L__BB26_175:
	mul.hi.u32 	%r629, %r1, 357913942;
	add.s32 	%r630, %r629, %r1;
	shl.b32 	%r631, %r630, 2;
	mov.u32 	%r632, _ZZN3cub18CUB_300001_SM_10006detail10radix_sort29DeviceRadixSortOnesweepKernelINS1_5radix10policy_hubIifyE10Policy1000ELNS0_9SortOrderE0EifyiiNS1_21identity_decomposer_tEEEvPT5_SB_PT3_PKSC_PT1_PKSG_PT2_PKSK_T4_iiT6_E1s;
	add.s32 	%r633, %r632, %r631;
	add.s32 	%r150, %r633, 13328;
	st.shared.u32 	[%r633+13328], %r1972;
	bar.sync 	0;
	setp.gt.u32 	%p103, %r1, 31;
	@%p103 bra 	$L__BB26_177;
	mad.lo.s32 	%r665, %r1, 52, %r632;
	ld.shared.u32 	%r666, [%r665+13328];
	ld.shared.u32 	%r667, [%r665+13332];
	ld.shared.u32 	%r668, [%r665+13336];
	ld.shared.u32 	%r669, [%r665+13340];
	ld.shared.u32 	%r670, [%r665+13344];
	ld.shared.u32 	%r671, [%r665+13348];
	ld.shared.u32 	%r672, [%r665+13352];
	ld.shared.u32 	%r673, [%r665+13356];
	ld.shared.u32 	%r674, [%r665+13360];
	ld.shared.u32 	%r675, [%r665+13364];
	ld.shared.u32 	%r676, [%r665+13368];
	ld.shared.u32 	%r677, [%r665+13372];
	add.s32 	%r678, %r667, %r666;
	add.s32 	%r679, %r678, %r668;
	add.s32 	%r680, %r679, %r669;
	add.s32 	%r681, %r680, %r670;
	add.s32 	%r682, %r681, %r671;
	add.s32 	%r683, %r682, %r672;
	add.s32 	%r684, %r683, %r673;
	add.s32 	%r685, %r684, %r674;
	add.s32 	%r686, %r685, %r675;
	add.s32 	%r687, %r686, %r676;
	add.s32 	%r638, %r687, %r677;
	mov.b32 	%r636, 1;
	mov.b32 	%r661, 0;
	mov.b32 	%r663, -1;
	// begin inline asm
	{  .reg .s32 r0;  .reg .pred p;  shfl.sync.up.b32 r0|p, %r638, %r636, %r661, %r663;  @p add.s32 r0, r0, %r638;  mov.s32 %r634, r0;}
	// end inline asm
	mov.b32 	%r642, 2;
	// begin inline asm
	{  .reg .s32 r0;  .reg .pred p;  shfl.sync.up.b32 r0|p, %r634, %r642, %r661, %r663;  @p add.s32 r0, r0, %r634;  mov.s32 %r640, r0;}
	// end inline asm
	mov.b32 	%r648, 4;
	// begin inline asm
	{  .reg .s32 r0;  .reg .pred p;  shfl.sync.up.b32 r0|p, %r640, %r648, %r661, %r663;  @p add.s32 r0, r0, %r640;  mov.s32 %r646, r0;}
	// end inline asm
	mov.b32 	%r654, 8;
	// begin inline asm
	{  .reg .s32 r0;  .reg .pred p;  shfl.sync.up.b32 r0|p, %r646, %r654, %r661, %r663;  @p add.s32 r0, r0, %r646;  mov.s32 %r652, r0;}
	// end inline asm
	mov.b32 	%r660, 16;
	// begin inline asm
	{  .reg .s32 r0;  .reg .pred p;  shfl.sync.up.b32 r0|p, %r652, %r660, %r661, %r663;  @p add.s32 r0, r0, %r652;  mov.s32 %r658, r0;}
	// end inline asm
	sub.s32 	%r688, %r658, %r638;
	add.s32 	%r689, %r666, %r688;
	add.s32 	%r690, %r667, %r689;
	add.s32 	%r691, %r668, %r690;
	add.s32 	%r692, %r669, %r691;
	add.s32 	%r693, %r670, %r692;
	add.s32 	%r694, %r671, %r693;
	add.s32 	%r695, %r672, %r694;
	add.s32 	%r696, %r673, %r695;
	add.s32 	%r697, %r674, %r696;
	add.s32 	%r698, %r675, %r697;
	add.s32 	%r699, %r676, %r698;
	st.shared.u32 	[%r665+13328], %r688;
	st.shared.u32 	[%r665+13332], %r689;
	st.shared.u32 	[%r665+13336], %r690;
	st.shared.u32 	[%r665+13340], %r691;
	st.shared.u32 	[%r665+13344], %r692;
	st.shared.u32 	[%r665+13348], %r693;
	st.shared.u32 	[%r665+13352], %r694;
	st.shared.u32 	[%r665+13356], %r695;
	st.shared.u32 	[%r665+13360], %r696;
	st.shared.u32 	[%r665+13364], %r697;
	st.shared.u32 	[%r665+13368], %r698;
	st.shared.u32 	[%r665+13372], %r699;
$L__BB26_177:
	setp.gt.u32 	%p104, %r1, 255;
	bar.sync 	0;
	ld.shared.u32 	%r151, [%r150];
	@%p104 bra 	$L__BB26_179;
	shl.b32 	%r700, %r1, 2;
	add.s32 	%r702, %r632, %r700;
	ld.shared.u32 	%r703, [%r702];
	add.s32 	%r704, %r703, %r151;
	st.shared.u32 	[%r702], %r704;
	ld.shared.u32 	%r705, [%r702+1024];
	add.s32 	%r706, %r705, %r151;
	st.shared.u32 	[%r702+1024], %r706;
	ld.shared.u32 	%r707, [%r702+2048];
	add.s32 	%r708, %r707, %r151;
	st.shared.u32 	[%r702+2048], %r708;
	ld.shared.u32 	%r709, [%r702+3072];
	add.s32 	%r710, %r709, %r151;
	st.shared.u32 	[%r702+3072], %r710;
	ld.shared.u32 	%r711, [%r702+4096];
	add.s32 	%r712, %r711, %r151;
	st.shared.u32 	[%r702+4096], %r712;
	ld.shared.u32 	%r713, [%r702+5120];
	add.s32 	%r714, %r713, %r151;
	st.shared.u32 	[%r702+5120], %r714;
	ld.shared.u32 	%r715, [%r702+6144];
	add.s32 	%r716, %r715, %r151;
	st.shared.u32 	[%r702+6144], %r716;
	ld.shared.u32 	%r717, [%r702+7168];
	add.s32 	%r718, %r717, %r151;
	st.shared.u32 	[%r702+7168], %r718;
	ld.shared.u32 	%r719, [%r702+8192];
	add.s32 	%r720, %r719, %r151;
	st.shared.u32 	[%r702+8192], %r720;
	ld.shared.u32 	%r721, [%r702+9216];
	add.s32 	%r722, %r721, %r151;
	st.shared.u32 	[%r702+9216], %r722;
	ld.shared.u32 	%r723, [%r702+10240];
	add.s32 	%r724, %r723, %r151;
	st.shared.u32 	[%r702+10240], %r724;
	ld.shared.u32 	%r725, [%r702+11264];
	add.s32 	%r726, %r725, %r151;
	st.shared.u32 	[%r702+11264], %r726;
$L__BB26_179:
	ld.param.u32 	%r1930, [_ZN3cub18CUB_300001_SM_10006detail10radix_sort29DeviceRadixSortOnesweepKernelINS1_5radix10policy_hubIifyE10Policy1000ELNS0_9SortOrderE0EifyiiNS1_21identity_decomposer_tEEEvPT5_SB_PT3_PKSC_PT1_PKSG_PT2_PKSK_T4_iiT6__param_10];
	ld.param.u32 	%r1893, [_ZN3cub18CUB_300001_SM_10006detail10radix_sort29DeviceRadixSortOnesweepKernelINS1_5radix10policy_hubIifyE10Policy1000ELNS0_9SortOrderE0EifyiiNS1_21identity_decomposer_tEEEvPT5_SB_PT3_PKSC_PT1_PKSG_PT2_PKSK_T4_iiT6__param_9];
	shl.b32 	%r753, %r1, 5;
	and.b32  	%r754, %r753, 31744;
	add.s32 	%r152, %r632, %r754;
	bar.sync 	0;
	// begin inline asm
	mov.u32 %r727, %lanemask_le;
	// end inline asm
	shr.u32 	%r756, %r1993, %r1893;
	mov.b32 	%r757, -1;
	shl.b32 	%r758, %r757, %r1930;
	not.b32 	%r154, %r758;
	and.b32  	%r750, %r756, %r154;
	mov.b32 	%r730, 1;
	// begin inline asm
	{
    .reg .pred p;
    and.b32 %r728, %r750, %r730;    setp.ne.u32 p, %r728, 0;
    vote.ballot.sync.b32 %r728, p, 0xffffffff;
    @!p not.b32 %r728, %r728;
}

	// end inline asm
	mov.b32 	%r733, 2;
	// begin inline asm
	{
    .reg .pred p;
    and.b32 %r731, %r750, %r733;    setp.ne.u32 p, %r731, 0;
    vote.ballot.sync.b32 %r731, p, 0xffffffff;
    @!p not.b32 %r731, %r731;
}

	// end inline asm
	and.b32  	%r759, %r731, %r728;
	mov.b32 	%r736, 4;
	// begin inline asm
	{
    .reg .pred p;
    and.b32 %r734, %r750, %r736;    setp.ne.u32 p, %r734, 0;
    vote.ballot.sync.b32 %r734, p, 0xffffffff;
    @!p not.b32 %r734, %r734;
}

	// end inline asm
	and.b32  	%r760, %r734, %r759;
	mov.b32 	%r739, 8;
	// begin inline asm
	{
    .reg .pred p;
    and.b32 %r737, %r750, %r739;    setp.ne.u32 p, %r737, 0;
    vote.ballot.sync.b32 %r737, p, 0xffffffff;
    @!p not.b32 %r737, %r737;
}

	// end inline asm
	and.b32  	%r761, %r737, %r760;
	mov.b32 	%r742, 16;
	// begin inline asm
	{
    .reg .pred p;
    and.b32 %r740, %r750, %r742;    setp.ne.u32 p, %r740, 0;
    vote.ballot.sync.b32 %r740, p, 0xffffffff;
    @!p not.b32 %r740, %r740;
}

	// end inline asm
	and.b32  	%r762, %r740, %r761;
	mov.b32 	%r745, 32;
	// begin inline asm
	{
    .reg .pred p;
    and.b32 %r743, %r750, %r745;    setp.ne.u32 p, %r743, 0;
    vote.ballot.sync.b32 %r743, p, 0xffffffff;
    @!p not.b32 %r743, %r743;
}

	// end inline asm
	and.b32  	%r763, %r743, %r762;
	mov.b32 	%r748, 64;
	// begin inline asm
	{
    .reg .pred p;
    and.b32 %r746, %r750, %r748;    setp.ne.u32 p, %r746, 0;
    vote.ballot.sync.b32 %r746, p, 0xffffffff;
    @!p not.b32 %r746, %r746;
}

	// end inline asm
	and.b32  	%r764, %r746, %r763;
	mov.b32 	%r751, 128;
	// begin inline asm
	{
    .reg .pred p;
    and.b32 %r749, %r750, %r751;    setp.ne.u32 p, %r749, 0;
    vote.ballot.sync.b32 %r749, p, 0xffffffff;
    @!p not.b32 %r749, %r749;
}

	// end inline asm
	and.b32  	%r765, %r749, %r764;
	clz.b32 	%r766, %r765;
	sub.s32 	%r156, 31, %r766;
	and.b32  	%r767, %r727, %r765;
	popc.b32 	%r157, %r767;
	setp.ne.s32 	%p105, %r309, %r156;
	mov.b32 	%r1994, 0;
	@%p105 bra 	$L__BB26_181;
	shl.b32 	%r768, %r750, 2;
	add.s32 	%r769, %r152, %r768;
	atom.shared.add.u32 	%r1994, [%r769], %r157;
$L__BB26_181:
	ld.param.u32 	%r1894, [_ZN3cub18CUB_300001_SM_10006detail10radix_sort29DeviceRadixSortOnesweepKernelINS1_5radix10policy_hubIifyE10Policy1000ELNS0_9SortOrderE0EifyiiNS1_21identity_decomposer_tEEEvPT5_SB_PT3_PKSC_PT1_PKSG_PT2_PKSK_T4_iiT6__param_9];
	shfl.sync.idx.b32	%r795|%p106, %r1994, %r156, 31, -1;
	add.s32 	%r160, %r157, %r795;
	shr.u32 	%r796, %r1992, %r1894;
	and.b32  	%r792, %r796, %r154;
	mov.b32 	%r772, 1;
	// begin inline asm
	{
    .reg .pred p;
    and.b32 %r770, %r792, %r772;    setp.ne.u32 p, %r770, 0;
    vote.ballot.sync.b32 %r770, p, 0xffffffff;
    @!p not.b32 %r770, %r770;
}

	// end inline asm
	mov.b32 	%r775, 2;
	// begin inline asm
	{
    .reg .pred p;
    and.b32 %r773, %r792, %r775;    setp.ne.u32 p, %r773, 0;
    vote.ballot.sync.b32 %r773, p, 0xffffffff;
    @!p not.b32 %r773, %r773;
}

	// end inline asm
	and.b32  	%r797, %r773, %r770;
	mov.b32 	%r778, 4;
	// begin inline asm
	{
    .reg .pred p;
    and.b32 %r776, %r792, %r778;    setp.ne.u32 p, %r776, 0;
    vote.ballot.sync.b32 %r776, p, 0xffffffff;
    @!p not.b32 %r776, %r776;
}

	// end inline asm
	and.b32  	%r798, %r776, %r797;
	mov.b32 	%r781, 8;
	// begin inline asm
	{
    .reg .pred p;
    and.b32 %r779, %r792, %r781;    setp.ne.u32 p, %r779, 0;
    vote.ballot.sync.b32 %r779, p, 0xffffffff;
    @!p not.b32 %r779, %r779;
}

	// end inline asm
	and.b32  	%r799, %r779, %r798;
	mov.b32 	%r784, 16;
	// begin inline asm
	{
    .reg .pred p;
    and.b32 %r782, %r792, %r784;    setp.ne.u32 p, %r782, 0;
    vote.ballot.sync.b32 %r782, p, 0xffffffff;
    @!p not.b32 %r782, %r782;
}

	// end inline asm
	and.b32  	%r800, %r782, %r799;
	mov.b32 	%r787, 32;
	// begin inline asm
	{
    .reg .pred p;
    and.b32 %r785, %r792, %r787;    setp.ne.u32 p, %r785, 0;
    vote.ballot.sync.b32 %r785, p, 0xffffffff;
    @!p not.b32 %r785, %r785;
}

	// end inline asm
	and.b32  	%r801, %r785, %r800;
	mov.b32 	%r790, 64;
	// begin inline asm
	{
    .reg .pred p;
    and.b32 %r788, %r792, %r790;    setp.ne.u32 p, %r788, 0;
    vote.ballot.sync.b32 %r788, p, 0xffffffff;
    @!p not.b32 %r788, %r788;
}

	// end inline asm
	and.b32  	%r802, %r788, %r801;
	mov.b32 	%r793, 128;
	// begin inline asm
	{
    .reg .pred p;
    and.b32 %r791, %r792, %r793;    setp.ne.u32 p, %r791, 0;
    vote.ballot.sync.b32 %r791, p, 0xffffffff;
    @!p not.b32 %r791, %r791;
}

	// end inline asm
	and.b32  	%r803, %r791, %r802;
	clz.b32 	%r804, %r803;
	sub.s32 	%r162, 31, %r804;
	and.b32  	%r805, %r727, %r803;
	popc.b32 	%r163, %r805;
	setp.ne.s32 	%p107, %r309, %r162;
	mov.b32 	%r1995, 0;
	@%p107 bra 	$L__BB26_183;
	shl.b32 	%r806, %r792, 2;
	add.s32 	%r807, %r152, %r806;
	atom.shared.add.u32 	%r1995, [%r807], %r163;
$L__BB26_183:
	ld.param.u32 	%r1895, [_ZN3cub18CUB_300001_SM_10006detail10radix_sort29DeviceRadixSortOnesweepKernelINS1_5radix10policy_hubIifyE10Policy1000ELNS0_9SortOrderE0EifyiiNS1_21identity_decomposer_tEEEvPT5_SB_PT3_PKSC_PT1_PKSG_PT2_PKSK_T4_iiT6__param_9];
	shfl.sync.idx.b32	%r833|%p108, %r1995, %r162, 31, -1;
	add.s32 	%r166, %r163, %r833;
	shr.u32 	%r834, %r1991, %r1895;
	and.b32  	%r830, %r834, %r154;
	mov.b32 	%r810, 1;
	// begin inline asm
	{
    .reg .pred p;
    and.b32 %r808, %r830, %r810;    setp.ne.u32 p, %r808, 0;
    vote.ballot.sync.b32 %r808, p, 0xffffffff;
    @!p not.b32 %r808, %r808;
}

	// end inline asm
	mov.b32 	%r813, 2;
	// begin inline asm
	{
    .reg .pred p;
    and.b32 %r811, %r830, %r813;    setp.ne.u32 p, %r811, 0;
    vote.ballot.sync.b32 %r811, p, 0xffffffff;
    @!p not.b32 %r811, %r811;
}

	// end inline asm
	and.b32  	%r835, %r811, %r808;
	mov.b32 	%r816, 4;
	// begin inline asm
	{
    .reg .pred p;
    and.b32 %r814, %r830, %r816;    setp.ne.u32 p, %r814, 0;
    vote.ballot.sync.b32 %r814, p, 0xffffffff;
    @!p not.b32 %r814, %r814;
}

	// end inline asm
	and.b32  	%r836, %r814, %r835;
	mov.b32 	%r819, 8;
	// begin inline asm
	{
    .reg .pred p;
    and.b32 %r817, %r830, %r819;    setp.ne.u32 p, %r817, 0;
    vote.ballot.sync.b32 %r817, p, 0xffffffff;
    @!p not.b32 %r817, %r817;
}

	// end inline asm
	and.b32  	%r837, %r817, %r836;
	mov.b32 	%r822, 16;
	// begin inline asm
	{
    .reg .pred p;
    and.b32 %r820, %r830, %r822;    setp.ne.u32 p, %r820, 0;
    vote.ballot.sync.b32 %r820, p, 0xffffffff;
    @!p not.b32 %r820, %r820;
}

	// end inline asm
	and.b32  	%r838, %r820, %r837;
	mov.b32 	%r825, 32;
	// begin inline asm
	{
    .reg .pred p;
    and.b32 %r823, %r830, %r825;    setp.ne.u32 p, %r823, 0;
    vote.ballot.sync.b32 %r823, p, 0xffffffff;
    @!p not.b32 %r823, %r823;
}

	// end inline asm
	and.b32  	%r839, %r823, %r838;
	mov.b32 	%r828, 64;
	// begin inline asm
	{
    .reg .pred p;
    and.b32 %r826, %r830, %r828;    setp.ne.u32 p, %r826, 0;
    vote.ballot.sync.b32 %r826, p, 0xffffffff;
    @!p not.b32 %r826, %r826;
}

	// end inline asm
	and.b32  	%r840, %r826, %r839;
	mov.b32 	%r831, 128;
	// begin inline asm
	{
    .reg .pred p;
    and.b32 %r829, %r830, %r831;    setp.ne.u32 p, %r829, 0;
    vote.ballot.sync.b32 %r829, p, 0xffffffff;
    @!p not.b32 %r829, %r829;
}

	// end inline asm
	and.b32  	%r841, %r829, %r840;
	clz.b32 	%r842, %r841;
	sub.s32 	%r168, 31, %r842;
	and.b32  	%r843, %r727, %r841;
	popc.b32 	%r169, %r843;
	setp.ne.s32 	%p109, %r309, %r168;
	mov.b32 	%r1996, 0;
	@%p109 bra 	$L__BB26_185;
	shl.b32 	%r844, %r830, 2;
	add.s32 	%r845, %r152, %r844;
	atom.shared.add.u32 	%r1996, [%r845], %r169;
$L__BB26_185:
	ld.param.u32 	%r1896, [_ZN3cub18CUB_300001_SM_10006detail10radix_sort29DeviceRadixSortOnesweepKernelINS1_5radix10policy_hubIifyE10Policy1000ELNS0_9SortOrderE0EifyiiNS1_21identity_decomposer_tEEEvPT5_SB_PT3_PKSC_PT1_PKSG_PT2_PKSK_T4_iiT6__param_9];
	shfl.sync.idx.b32	%r871|%p110, %r1996, %r168, 31, -1;
	add.s32 	%r172, %r169, %r871;
	shr.u32 	%r872, %r1990, %r1896;
	and.b32  	%r868, %r872, %r154;
	mov.b32 	%r848, 1;
	// begin inline asm
	{
    .reg .pred p;
    and.b32 %r846, %r868, %r848;    setp.ne.u32 p, %r846, 0;
    vote.ballot.sync.b32 %r846, p, 0xffffffff;
    @!p not.b32 %r846, %r846;
}

	// end inline asm
	mov.b32 	%r851, 2;
	// begin inline asm
	{
    .reg .pred p;
    and.b32 %r849, %r868, %r851;    setp.ne.u32 p, %r849, 0;
    vote.ballot.sync.b32 %r849, p, 0xffffffff;
    @!p not.b32 %r849, %r849;
}

	// end inline asm
	and.b32  	%r873, %r849, %r846;
	mov.b32 	%r854, 4;
	// begin inline asm
	{
    .reg .pred p;
    and.b32 %r852, %r868, %r854;    setp.ne.u32 p, %r852, 0;
    vote.ballot.sync.b32 %r852, p, 0xffffffff;
    @!p not.b32 %r852, %r852;
}

	// end inline asm
	and.b32  	%r874, %r852, %r873;
	mov.b32 	%r857, 8;
	// begin inline asm
	{
    .reg .pred p;
    and.b32 %r855, %r868, %r857;    setp.ne.u32 p, %r855, 0;
    vote.ballot.sync.b32 %r855, p, 0xffffffff;
    @!p not.b32 %r855, %r855;
}

	// end inline asm
	and.b32  	%r875, %r855, %r874;
	mov.b32 	%r860, 16;
	// begin inline asm
	{
    .reg .pred p;
    and.b32 %r858, %r868, %r860;    setp.ne.u32 p, %r858, 0;
    vote.ballot.sync.b32 %r858, p, 0xffffffff;
    @!p not.b32 %r858, %r858;
}

	// end inline asm
	and.b32  	%r876, %r858, %r875;
	mov.b32 	%r863, 32;
	// begin inline asm
	{
    .reg .pred p;
    and.b32 %r861, %r868, %r863;    setp.ne.u32 p, %r861, 0;
    vote.ballot.sync.b32 %r861, p, 0xffffffff;
    @!p not.b32 %r861, %r861;
}

	// end inline asm
	and.b32  	%r877, %r861, %r876;
	mov.b32 	%r866, 64;
	// begin inline asm
	{
    .reg .pred p;
    and.b32 %r864, %r868, %r866;    setp.ne.u32 p, %r864, 0;
    vote.ballot.sync.b32 %r864, p, 0xffffffff;
    @!p not.b32 %r864, %r864;
}

	// end inline asm
	and.b32  	%r878, %r864, %r877;
	mov.b32 	%r869, 128;
	// begin inline asm
	{
    .reg .pred p;
    and.b32 %r867, %r868, %r869;    setp.ne.u32 p, %r867, 0;
    vote.ballot.sync.b32 %r867, p, 0xffffffff;
    @!p not.b32 %r867, %r867;
}

	// end inline asm
	and.b32  	%r879, %r867, %r878;
	clz.b32 	%r880, %r879;
	sub.s32 	%r174, 31, %r880;
	and.b32  	%r881, %r727, %r879;
	popc.b32 	%r175, %r881;
	setp.ne.s32 	%p111, %r309, %r174;
	mov.b32 	%r1997, 0;
	@%p111 bra 	$L__BB26_187;
	shl.b32 	%r882, %r868, 2;
	add.s32 	%r883, %r152, %r882;
	atom.shared.add.u32 	%r1997, [%r883], %r175;
$L__BB26_187:
	ld.param.u32 	%r1897, [_ZN3cub18CUB_300001_SM_10006detail10radix_sort29DeviceRadixSortOnesweepKernelINS1_5radix10policy_hubIifyE10Policy1000ELNS0_9SortOrderE0EifyiiNS1_21identity_decomposer_tEEEvPT5_SB_PT3_PKSC_PT1_PKSG_PT2_PKSK_T4_iiT6__param_9];
	shfl.sync.idx.b32	%r909|%p112, %r1997, %r174, 31, -1;
	add.s32 	%r178, %r175, %r909;
	shr.u32 	%r910, %r1989, %r1897;
	and.b32  	%r906, %r910, %r154;
	mov.b32 	%r886, 1;
	// begin inline asm
	{
    .reg .pred p;
    and.b32 %r884, %r906, %r886;    setp.ne.u32 p, %r884, 0;
    vote.ballot.sync.b32 %r884, p, 0xffffffff;
    @!p not.b32 %r884, %r884;
}

	// end inline asm
	mov.b32 	%r889, 2;
	// begin inline asm
	{
    .reg .pred p;
    and.b32 %r887, %r906, %r889;    setp.ne.u32 p, %r887, 0;
    vote.ballot.sync.b32 %r887, p, 0xffffffff;
    @!p not.b32 %r887, %r887;
}

	// end inline asm
	and.b32  	%r911, %r887, %r884;
	mov.b32 	%r892, 4;
	// begin inline asm
	{
    .reg .pred p;
    and.b32 %r890, %r906, %r892;    setp.ne.u32 p, %r890, 0;
    vote.ballot.sync.b32 %r890, p, 0xffffffff;
    @!p not.b32 %r890, %r890;
}

	// end inline asm
	and.b32  	%r912, %r890, %r911;
	mov.b32 	%r895, 8;
	// begin inline asm
	{
    .reg .pred p;
    and.b32 %r893, %r906, %r895;    setp.ne.u32 p, %r893, 0;
    vote.ballot.sync.b32 %r893, p, 0xffffffff;
    @!p not.b32 %r893, %r893;
}

	// end inline asm
	and.b32  	%r913, %r893, %r912;
	mov.b32 	%r898, 16;
	// begin inline asm
	{
    .reg .pred p;
    and.b32 %r896, %r906, %r898;    setp.ne.u32 p, %r896, 0;
    vote.ballot.sync.b32 %r896, p, 0xffffffff;
    @!p not.b32 %r896, %r896;
}

	// end inline asm
	and.b32  	%r914, %r896, %r913;
	mov.b32 	%r901, 32;
	// begin inline asm
	{
    .reg .pred p;
    and.b32 %r899, %r906, %r901;    setp.ne.u32 p, %r899, 0;
    vote.ballot.sync.b32 %r899, p, 0xffffffff;
    @!p not.b32 %r899, %r899;
}

	// end inline asm
	and.b32  	%r915, %r899, %r914;
	mov.b32 	%r904, 64;
	// begin inline asm
	{
    .reg .pred p;
    and.b32 %r902, %r906, %r904;    setp.ne.u32 p, %r902, 0;
    vote.ballot.sync.b32 %r902, p, 0xffffffff;
    @!p not.b32 %r902, %r902;
}

	// end inline asm
	and.b32  	%r916, %r902, %r915;
	mov.b32 	%r907, 128;
	// begin inline asm
	{
    .reg .pred p;
    and.b32 %r905, %r906, %r907;    setp.ne.u32 p, %r905, 0;
    vote.ballot.sync.b32 %r905, p, 0xffffffff;
    @!p not.b32 %r905, %r905;
}

	// end inline asm
	and.b32  	%r917, %r905, %r916;
	clz.b32 	%r918, %r917;
	sub.s32 	%r180, 31, %r918;
	and.b32  	%r919, %r727, %r917;
	popc.b32 	%r181, %r919;
	setp.ne.s32 	%p113, %r309, %r180;
	mov.b32 	%r1998, 0;
	@%p113 bra 	$L__BB26_189;
	shl.b32 	%r920, %r906, 2;
	add.s32 	%r921, %r152, %r920;
	atom.shared.add.u32 	%r1998, [%r921], %r181;
$L__BB26_189:
	ld.param.u32 	%r1898, [_ZN3cub18CUB_300001_SM_10006detail10radix_sort29DeviceRadixSortOnesweepKernelINS1_5radix10policy_hubIifyE10Policy1000ELNS0_9SortOrderE0EifyiiNS1_21identity_decomposer_tEEEvPT5_SB_PT3_PKSC_PT1_PKSG_PT2_PKSK_T4_iiT6__param_9];
	shfl.sync.idx.b32	%r947|%p114, %r1998, %r180, 31, -1;
	add.s32 	%r184, %r181, %r947;
	shr.u32 	%r948, %r1988, %r1898;
	and.b32  	%r944, %r948, %r154;
	mov.b32 	%r924, 1;
	// begin inline asm
	{
    .reg .pred p;
    and.b32 %r922, %r944, %r924;    setp.ne.u32 p, %r922, 0;
    vote.ballot.sync.b32 %r922, p, 0xffffffff;
    @!p not.b32 %r922, %r922;
}

	// end inline asm
	mov.b32 	%r927, 2;
	// begin inline asm
	{
    .reg .pred p;
    and.b32 %r925, %r944, %r927;    setp.ne.u32 p, %r925, 0;
    vote.ballot.sync.b32 %r925, p, 0xffffffff;
    @!p not.b32 %r925, %r925;
}

	// end inline asm
	and.b32  	%r949, %r925, %r922;
	mov.b32 	%r930, 4;
	// begin inline asm
	{
    .reg .pred p;
    and.b32 %r928, %r944, %r930;    setp.ne.u32 p, %r928, 0;
    vote.ballot.sync.b32 %r928, p, 0xffffffff;
    @!p not.b32 %r928, %r928;
}

	// end inline asm
	and.b32  	%r950, %r928, %r949;
	mov.b32 	%r933, 8;
	// begin inline asm
	{
    .reg .pred p;
    and.b32 %r931, %r944, %r933;    setp.ne.u32 p, %r931, 0;
    vote.ballot.sync.b32 %r931, p, 0xffffffff;
    @!p not.b32 %r931, %r931;
}

	// end inline asm
	and.b32  	%r951, %r931, %r950;
	mov.b32 	%r936, 16;
	// begin inline asm
	{
    .reg .pred p;
    and.b32 %r934, %r944, %r936;    setp.ne.u32 p, %r934, 0;
    vote.ballot.sync.b32 %r934, p, 0xffffffff;
    @!p not.b32 %r934, %r934;
}

	// end inline asm
	and.b32  	%r952, %r934, %r951;
	mov.b32 	%r939, 32;
	// begin inline asm
	{
    .reg .pred p;
    and.b32 %r937, %r944, %r939;    setp.ne.u32 p, %r937, 0;
    vote.ballot.sync.b32 %r937, p, 0xffffffff;
    @!p not.b32 %r937, %r937;
}

	// end inline asm
	and.b32  	%r953, %r937, %r952;
	mov.b32 	%r942, 64;
	// begin inline asm
	{
    .reg .pred p;
    and.b32 %r940, %r944, %r942;    setp.ne.u32 p, %r940, 0;
    vote.ballot.sync.b32 %r940, p, 0xffffffff;
    @!p not.b32 %r940, %r940;
}

	// end inline asm
	and.b32  	%r954, %r940, %r953;
	mov.b32 	%r945, 128;
	// begin inline asm
	{
    .reg .pred p;
    and.b32 %r943, %r944, %r945;    setp.ne.u32 p, %r943, 0;
    vote.ballot.sync.b32 %r943, p, 0xffffffff;
    @!p not.b32 %r943, %r943;
}

	// end inline asm
	and.b32  	%r955, %r943, %r954;
	clz.b32 	%r956, %r955;
	sub.s32 	%r186, 31, %r956;
	and.b32  	%r957, %r727, %r955;
	popc.b32 	%r187, %r957;
	setp.ne.s32 	%p115, %r309, %r186;
	mov.b32 	%r1999, 0;
	@%p115 bra 	$L__BB26_191;
	shl.b32 	%r958, %r944, 2;
	add.s32 	%r959, %r152, %r958;
	atom.shared.add.u32 	%r1999, [%r959], %r187;
$L__BB26_191:
	ld.param.u32 	%r1899, [_ZN3cub18CUB_300001_SM_10006detail10radix_sort29DeviceRadixSortOnesweepKernelINS1_5radix10policy_hubIifyE10Policy1000ELNS0_9SortOrderE0EifyiiNS1_21identity_decomposer_tEEEvPT5_SB_PT3_PKSC_PT1_PKSG_PT2_PKSK_T4_iiT6__param_9];
	shfl.sync.idx.b32	%r985|%p116, %r1999, %r186, 31, -1;
	add.s32 	%r190, %r187, %r985;
	shr.u32 	%r986, %r1987, %r1899;
	and.b32  	%r982, %r986, %r154;
	mov.b32 	%r962, 1;
	// begin inline asm
	{
    .reg .pred p;
    and.b32 %r960, %r982, %r962;    setp.ne.u32 p, %r960, 0;
    vote.ballot.sync.b32 %r960, p, 0xffffffff;
    @!p not.b32 %r960, %r960;
}

	// end inline asm
	mov.b32 	%r965, 2;
	// begin inline asm
	{
    .reg .pred p;
    and.b32 %r963, %r982, %r965;    setp.ne.u32 p, %r963, 0;
    vote.ballot.sync.b32 %r963, p, 0xffffffff;
    @!p not.b32 %r963, %r963;
}

	// end inline asm
	and.b32  	%r987, %r963, %r960;
	mov.b32 	%r968, 4;
	// begin inline asm
	{
    .reg .pred p;
    and.b32 %r966, %r982, %r968;    setp.ne.u32 p, %r966, 0;
    vote.ballot.sync.b32 %r966, p, 0xffffffff;
    @!p not.b32 %r966, %r966;
}

	// end inline asm
	and.b32  	%r988, %r966, %r987;
	mov.b32 	%r971, 8;
	// begin inline asm
	{
    .reg .pred p;
    and.b32 %r969, %r982, %r971;    setp.ne.u32 p, %r969, 0;
    vote.ballot.sync.b32 %r969, p, 0xffffffff;
    @!p not.b32 %r969, %r969;
}

	// end inline asm
	and.b32  	%r989, %r969, %r988;
	mov.b32 	%r974, 16;
	// begin inline asm
	{
    .reg .pred p;
    and.b32 %r972, %r982, %r974;    setp.ne.u32 p, %r972, 0;
    vote.ballot.sync.b32 %r972, p, 0xffffffff;
    @!p not.b32 %r972, %r972;
}

	// end inline asm
	and.b32  	%r990, %r972, %r989;
	mov.b32 	%r977, 32;
	// begin inline asm
	{
    .reg .pred p;
    and.b32 %r975, %r982, %r977;    setp.ne.u32 p, %r975, 0;
    vote.ballot.sync.b32 %r975, p, 0xffffffff;
    @!p not.b32 %r975, %r975;
}

	// end inline asm
	and.b32  	%r991, %r975, %r990;
	mov.b32 	%r980, 64;
	// begin inline asm
	{
    .reg .pred p;
    and.b32 %r978, %r982, %r980;    setp.ne.u32 p, %r978, 0;
    vote.ballot.sync.b32 %r978, p, 0xffffffff;
    @!p not.b32 %r978, %r978;
}

	// end inline asm
	and.b32  	%r992, %r978, %r991;
	mov.b32 	%r983, 128;
	// begin inline asm
	{
    .reg .pred p;
    and.b32 %r981, %r982, %r983;    setp.ne.u32 p, %r981, 0;
    vote.ballot.sync.b32 %r981, p, 0xffffffff;
    @!p not.b32 %r981, %r981;
}

	// end inline asm
	and.b32  	%r993, %r981, %r992;
	clz.b32 	%r994, %r993;
	sub.s32 	%r192, 31, %r994;
	and.b32  	%r995, %r727, %r993;
	popc.b32 	%r193, %r995;
	setp.ne.s32 	%p117, %r309, %r192;
	mov.b32 	%r2000, 0;
	@%p117 bra 	$L__BB26_193;
	shl.b32 	%r996, %r982, 2;
	add.s32 	%r997, %r152, %r996;
	atom.shared.add.u32 	%r2000, [%r997], %r193;
$L__BB26_193:
	ld.param.u32 	%r1900, [_ZN3cub18CUB_300001_SM_10006detail10radix_sort29DeviceRadixSortOnesweepKernelINS1_5radix10policy_hubIifyE10Policy1000ELNS0_9SortOrderE0EifyiiNS1_21identity_decomposer_tEEEvPT5_SB_PT3_PKSC_PT1_PKSG_PT2_PKSK_T4_iiT6__param_9];
	shfl.sync.idx.b32	%r1023|%p118, %r2000, %r192, 31, -1;
	add.s32 	%r196, %r193, %r1023;
	shr.u32 	%r1024, %r1986, %r1900;
	and.b32  	%r1020, %r1024, %r154;
	mov.b32 	%r1000, 1;
	// begin inline asm
	{
    .reg .pred p;
    and.b32 %r998, %r1020, %r1000;    setp.ne.u32 p, %r998, 0;
    vote.ballot.sync.b32 %r998, p, 0xffffffff;
    @!p not.b32 %r998, %r998;
}

	// end inline asm
	mov.b32 	%r1003, 2;
	// begin inline asm
	{
    .reg .pred p;
    and.b32 %r1001, %r1020, %r1003;    setp.ne.u32 p, %r1001, 0;
    vote.ballot.sync.b32 %r1001, p, 0xffffffff;
    @!p not.b32 %r1001, %r1001;
}

	// end inline asm
	and.b32  	%r1025, %r1001, %r998;
	mov.b32 	%r1006, 4;
	// begin inline asm
	{
    .reg .pred p;
    and.b32 %r1004, %r1020, %r1006;    setp.ne.u32 p, %r1004, 0;
    vote.ballot.sync.b32 %r1004, p, 0xffffffff;
    @!p not.b32 %r1004, %r1004;
}

	// end inline asm
	and.b32  	%r1026, %r1004, %r1025;
	mov.b32 	%r1009, 8;
	// begin inline asm
	{
    .reg .pred p;
    and.b32 %r1007, %r1020, %r1009;    setp.ne.u32 p, %r1007, 0;
    vote.ballot.sync.b32 %r1007, p, 0xffffffff;
    @!p not.b32 %r1007, %r1007;
}

	// end inline asm
	and.b32  	%r1027, %r1007, %r1026;
	mov.b32 	%r1012, 16;
	// begin inline asm
	{
    .reg .pred p;
    and.b32 %r1010, %r1020, %r1012;    setp.ne.u32 p, %r1010, 0;
    vote.ballot.sync.b32 %r1010, p, 0xffffffff;
    @!p not.b32 %r1010, %r1010;
}

	// end inline asm
	and.b32  	%r1028, %r1010, %r1027;
	mov.b32 	%r1015, 32;
	// begin inline asm
	{
    .reg .pred p;
    and.b32 %r1013, %r1020, %r1015;    setp.ne.u32 p, %r1013, 0;
    vote.ballot.sync.b32 %r1013, p, 0xffffffff;
    @!p not.b32 %r1013, %r1013;
}

	// end inline asm
	and.b32  	%r1029, %r1013, %r1028;
	mov.b32 	%r1018, 64;
	// begin inline asm
	{
    .reg .pred p;
    and.b32 %r1016, %r1020, %r1018;    setp.ne.u32 p, %r1016, 0;
    vote.ballot.sync.b32 %r1016, p, 0xffffffff;
    @!p not.b32 %r1016, %r1016;
}

	// end inline asm
	and.b32  	%r1030, %r1016, %r1029;
	mov.b32 	%r1021, 128;
	// begin inline asm
	{
    .reg .pred p;
    and.b32 %r1019, %r1020, %r1021;    setp.ne.u32 p, %r1019, 0;
    vote.ballot.sync.b32 %r1019, p, 0xffffffff;
    @!p not.b32 %r1019, %r1019;
}

	// end inline asm
	and.b32  	%r1031, %r1019, %r1030;
	clz.b32 	%r1032, %r1031;
	sub.s32 	%r198, 31, %r1032;
	and.b32  	%r1033, %r727, %r1031;
	popc.b32 	%r199, %r1033;
	setp.ne.s32 	%p119, %r309, %r198;
	mov.b32 	%r2001, 0;
	@%p119 bra 	$L__BB26_195;
	shl.b32 	%r1034, %r1020, 2;
	add.s32 	%r1035, %r152, %r1034;
	atom.shared.add.u32 	%r2001, [%r1035], %r199;
$L__BB26_195:
	ld.param.u32 	%r1901, [_ZN3cub18CUB_300001_SM_10006detail10radix_sort29DeviceRadixSortOnesweepKernelINS1_5radix10policy_hubIifyE10Policy1000ELNS0_9SortOrderE0EifyiiNS1_21identity_decomposer_tEEEvPT5_SB_PT3_PKSC_PT1_PKSG_PT2_PKSK_T4_iiT6__param_9];
	shfl.sync.idx.b32	%r1061|%p120, %r2001, %r198, 31, -1;
	add.s32 	%r202, %r199, %r1061;
	shr.u32 	%r1062, %r1985, %r1901;
	and.b32  	%r1058, %r1062, %r154;
	mov.b32 	%r1038, 1;
	// begin inline asm
	{
    .reg .pred p;
    and.b32 %r1036, %r1058, %r1038;    setp.ne.u32 p, %r1036, 0;
    vote.ballot.sync.b32 %r1036, p, 0xffffffff;
    @!p not.b32 %r1036, %r1036;
}

	// end inline asm
	mov.b32 	%r1041, 2;
	// begin inline asm
	{
    .reg .pred p;
    and.b32 %r1039, %r1058, %r1041;    setp.ne.u32 p, %r1039, 0;
    vote.ballot.sync.b32 %r1039, p, 0xffffffff;
    @!p not.b32 %r1039, %r1039;
}

	// end inline asm
	and.b32  	%r1063, %r1039, %r1036;
	mov.b32 	%r1044, 4;
	// begin inline asm
	{
    .reg .pred p;
    and.b32 %r1042, %r1058, %r1044;    setp.ne.u32 p, %r1042, 0;
    vote.ballot.sync.b32 %r1042, p, 0xffffffff;
    @!p not.b32 %r1042, %r1042;
}

	// end inline asm
	and.b32  	%r1064, %r1042, %r1063;
	mov.b32 	%r1047, 8;
	// begin inline asm
	{
    .reg .pred p;
    and.b32 %r1045, %r1058, %r1047;    setp.ne.u32 p, %r1045, 0;
    vote.ballot.sync.b32 %r1045, p, 0xffffffff;
    @!p not.b32 %r1045, %r1045;
}

	// end inline asm
	and.b32  	%r1065, %r1045, %r1064;
	mov.b32 	%r1050, 16;
	// begin inline asm
	{
    .reg .pred p;
    and.b32 %r1048, %r1058, %r1050;    setp.ne.u32 p, %r1048, 0;
    vote.ballot.sync.b32 %r1048, p, 0xffffffff;
    @!p not.b32 %r1048, %r1048;
}

	// end inline asm
	and.b32  	%r1066, %r1048, %r1065;
	mov.b32 	%r1053, 32;
	// begin inline asm
	{
    .reg .pred p;
    and.b32 %r1051, %r1058, %r1053;    setp.ne.u32 p, %r1051, 0;
    vote.ballot.sync.b32 %r1051, p, 0xffffffff;
    @!p not.b32 %r1051, %r1051;
}

	// end inline asm
	and.b32  	%r1067, %r1051, %r1066;
	mov.b32 	%r1056, 64;
	// begin inline asm
	{
    .reg .pred p;
    and.b32 %r1054, %r1058, %r1056;    setp.ne.u32 p, %r1054, 0;
    vote.ballot.sync.b32 %r1054, p, 0xffffffff;
    @!p not.b32 %r1054, %r1054;
}

	// end inline asm
	and.b32  	%r1068, %r1054, %r1067;
	mov.b32 	%r1059, 128;
	// begin inline asm
	{
    .reg .pred p;
    and.b32 %r1057, %r1058, %r1059;    setp.ne.u32 p, %r1057, 0;
    vote.ballot.sync.b32 %r1057, p, 0xffffffff;
    @!p not.b32 %r1057, %r1057;
}

	// end inline asm
	and.b32  	%r1069, %r1057, %r1068;
	clz.b32 	%r1070, %r1069;
	sub.s32 	%r204, 31, %r1070;
	and.b32  	%r1071, %r727, %r1069;
	popc.b32 	%r205, %r1071;
	setp.ne.s32 	%p121, %r309, %r204;
	mov.b32 	%r2002, 0;
	@%p121 bra 	$L__BB26_197;
	shl.b32 	%r1072, %r1058, 2;
	add.s32 	%r1073, %r152, %r1072;
	atom.shared.add.u32 	%r2002, [%r1073], %r205;
$L__BB26_197:
	ld.param.u32 	%r1902, [_ZN3cub18CUB_300001_SM_10006detail10radix_sort29DeviceRadixSortOnesweepKernelINS1_5radix10policy_hubIifyE10Policy1000ELNS0_9SortOrderE0EifyiiNS1_21identity_decomposer_tEEEvPT5_SB_PT3_PKSC_PT1_PKSG_PT2_PKSK_T4_iiT6__param_9];
	shfl.sync.idx.b32	%r1099|%p122, %r2002, %r204, 31, -1;
	add.s32 	%r208, %r205, %r1099;
	shr.u32 	%r1100, %r1984, %r1902;
	and.b32  	%r1096, %r1100, %r154;
	mov.b32 	%r1076, 1;
	// begin inline asm
	{
    .reg .pred p;
    and.b32 %r1074, %r1096, %r1076;    setp.ne.u32 p, %r1074, 0;
    vote.ballot.sync.b32 %r1074, p, 0xffffffff;
    @!p not.b32 %r1074, %r1074;
}

	// end inline asm
	mov.b32 	%r1079, 2;
	// begin inline asm
	{
    .reg .pred p;
    and.b32 %r1077, %r1096, %r1079;    setp.ne.u32 p, %r1077, 0;
    vote.ballot.sync.b32 %r1077, p, 0xffffffff;
    @!p not.b32 %r1077, %r1077;
}

	// end inline asm
	and.b32  	%r1101, %r1077, %r1074;
	mov.b32 	%r1082, 4;
	// begin inline asm
	{
    .reg .pred p;
    and.b32 %r1080, %r1096, %r1082;    setp.ne.u32 p, %r1080, 0;
    vote.ballot.sync.b32 %r1080, p, 0xffffffff;
    @!p not.b32 %r1080, %r1080;
}

	// end inline asm
	and.b32  	%r1102, %r1080, %r1101;
	mov.b32 	%r1085, 8;
	// begin inline asm
	{
    .reg .pred p;
    and.b32 %r1083, %r1096, %r1085;    setp.ne.u32 p, %r1083, 0;
    vote.ballot.sync.b32 %r1083, p, 0xffffffff;
    @!p not.b32 %r1083, %r1083;
}

	// end inline asm
	and.b32  	%r1103, %r1083, %r1102;
	mov.b32 	%r1088, 16;
	// begin inline asm
	{
    .reg .pred p;
    and.b32 %r1086, %r1096, %r1088;    setp.ne.u32 p, %r1086, 0;
    vote.ballot.sync.b32 %r1086, p, 0xffffffff;
    @!p not.b32 %r1086, %r1086;
}

	// end inline asm
	and.b32  	%r1104, %r1086, %r1103;
	mov.b32 	%r1091, 32;
	// begin inline asm
	{
    .reg .pred p;
    and.b32 %r1089, %r1096, %r1091;    setp.ne.u32 p, %r1089, 0;
    vote.ballot.sync.b32 %r1089, p, 0xffffffff;
    @!p not.b32 %r1089, %r1089;
}

	// end inline asm
	and.b32  	%r1105, %r1089, %r1104;
	mov.b32 	%r1094, 64;
	// begin inline asm
	{
    .reg .pred p;
    and.b32 %r1092, %r1096, %r1094;    setp.ne.u32 p, %r1092, 0;
    vote.ballot.sync.b32 %r1092, p, 0xffffffff;
    @!p not.b32 %r1092, %r1092;
}

	// end inline asm
	and.b32  	%r1106, %r1092, %r1105;
	mov.b32 	%r1097, 128;
	// begin inline asm
	{
    .reg .pred p;
    and.b32 %r1095, %r1096, %r1097;    setp.ne.u32 p, %r1095, 0;
    vote.ballot.sync.b32 %r1095, p, 0xffffffff;
    @!p not.b32 %r1095, %r1095;
}

	// end inline asm
	and.b32  	%r1107, %r1095, %r1106;
	clz.b32 	%r1108, %r1107;
	sub.s32 	%r210, 31, %r1108;
	and.b32  	%r1109, %r727, %r1107;
	popc.b32 	%r211, %r1109;
	setp.ne.s32 	%p123, %r309, %r210;
	mov.b32 	%r2003, 0;
	@%p123 bra 	$L__BB26_199;
	shl.b32 	%r1114, %r1096, 2;
	add.s32 	%r1115, %r152, %r1114;
	atom.shared.add.u32 	%r2003, [%r1115], %r211;
$L__BB26_199:
	ld.param.u32 	%r1903, [_ZN3cub18CUB_300001_SM_10006detail10radix_sort29DeviceRadixSortOnesweepKernelINS1_5radix10policy_hubIifyE10Policy1000ELNS0_9SortOrderE0EifyiiNS1_21identity_decomposer_tEEEvPT5_SB_PT3_PKSC_PT1_PKSG_PT2_PKSK_T4_iiT6__param_9];
	shfl.sync.idx.b32	%r1141|%p124, %r2003, %r210, 31, -1;
	add.s32 	%r214, %r211, %r1141;
	shr.u32 	%r1142, %r1983, %r1903;
	and.b32  	%r1138, %r1142, %r154;
	mov.b32 	%r1118, 1;
	// begin inline asm
	{
    .reg .pred p;
    and.b32 %r1116, %r1138, %r1118;    setp.ne.u32 p, %r1116, 0;
    vote.ballot.sync.b32 %r1116, p, 0xffffffff;
    @!p not.b32 %r1116, %r1116;
}

	// end inline asm
	mov.b32 	%r1121, 2;
	// begin inline asm
	{
    .reg .pred p;
    and.b32 %r1119, %r1138, %r1121;    setp.ne.u32 p, %r1119, 0;
    vote.ballot.sync.b32 %r1119, p, 0xffffffff;
    @!p not.b32 %r1119, %r1119;
}

	// end inline asm
	and.b32  	%r1143, %r1119, %r1116;
	mov.b32 	%r1124, 4;
	// begin inline asm
	{
    .reg .pred p;
    and.b32 %r1122, %r1138, %r1124;    setp.ne.u32 p, %r1122, 0;
    vote.ballot.sync.b32 %r1122, p, 0xffffffff;
    @!p not.b32 %r1122, %r1122;
}

	// end inline asm
	and.b32  	%r1144, %r1122, %r1143;
	mov.b32 	%r1127, 8;
	// begin inline asm
	{
    .reg .pred p;
    and.b32 %r1125, %r1138, %r1127;    setp.ne.u32 p, %r1125, 0;
    vote.ballot.sync.b32 %r1125, p, 0xffffffff;
    @!p not.b32 %r1125, %r1125;
}

	// end inline asm
	and.b32  	%r1145, %r1125, %r1144;
	mov.b32 	%r1130, 16;
	// begin inline asm
	{
    .reg .pred p;
    and.b32 %r1128, %r1138, %r1130;    setp.ne.u32 p, %r1128, 0;
    vote.ballot.sync.b32 %r1128, p, 0xffffffff;
    @!p not.b32 %r1128, %r1128;
}

	// end inline asm
	and.b32  	%r1146, %r1128, %r1145;
	mov.b32 	%r1133, 32;
	// begin inline asm
	{
    .reg .pred p;
    and.b32 %r1131, %r1138, %r1133;    setp.ne.u32 p, %r1131, 0;
    vote.ballot.sync.b32 %r1131, p, 0xffffffff;
    @!p not.b32 %r1131, %r1131;
}

	// end inline asm
	and.b32  	%r1147, %r1131, %r1146;
	mov.b32 	%r1136, 64;
	// begin inline asm
	{
    .reg .pred p;
    and.b32 %r1134, %r1138, %r1136;    setp.ne.u32 p, %r1134, 0;
    vote.ballot.sync.b32 %r1134, p, 0xffffffff;
    @!p not.b32 %r1134, %r1134;
}

	// end inline asm
	and.b32  	%r1148, %r1134, %r1147;
	mov.b32 	%r1139, 128;
	// begin inline asm
	{
    .reg .pred p;
    and.b32 %r1137, %r1138, %r1139;    setp.ne.u32 p, %r1137, 0;
    vote.ballot.sync.b32 %r1137, p, 0xffffffff;
    @!p not.b32 %r1137, %r1137;
}

	// end inline asm
	and.b32  	%r1149, %r1137, %r1148;
	clz.b32 	%r1150, %r1149;
	sub.s32 	%r216, 31, %r1150;
	and.b32  	%r1151, %r727, %r1149;
	popc.b32 	%r217, %r1151;
	setp.ne.s32 	%p125, %r309, %r216;
	mov.b32 	%r2004, 0;
	@%p125 bra 	$L__BB26_201;
	shl.b32 	%r1156, %r1138, 2;
	add.s32 	%r1157, %r152, %r1156;
	atom.shared.add.u32 	%r2004, [%r1157], %r217;
$L__BB26_201:
	ld.param.u32 	%r1904, [_ZN3cub18CUB_300001_SM_10006detail10radix_sort29DeviceRadixSortOnesweepKernelINS1_5radix10policy_hubIifyE10Policy1000ELNS0_9SortOrderE0EifyiiNS1_21identity_decomposer_tEEEvPT5_SB_PT3_PKSC_PT1_PKSG_PT2_PKSK_T4_iiT6__param_9];
	shfl.sync.idx.b32	%r1183|%p126, %r2004, %r216, 31, -1;
	add.s32 	%r220, %r217, %r1183;
	shr.u32 	%r1184, %r1982, %r1904;
	and.b32  	%r1180, %r1184, %r154;
	mov.b32 	%r1160, 1;
	// begin inline asm
	{
    .reg .pred p;
    and.b32 %r1158, %r1180, %r1160;    setp.ne.u32 p, %r1158, 0;
    vote.ballot.sync.b32 %r1158, p, 0xffffffff;
    @!p not.b32 %r1158, %r1158;
}

	// end inline asm
	mov.b32 	%r1163, 2;
	// begin inline asm
	{
    .reg .pred p;
    and.b32 %r1161, %r1180, %r1163;    setp.ne.u32 p, %r1161, 0;
    vote.ballot.sync.b32 %r1161, p, 0xffffffff;
    @!p not.b32 %r1161, %r1161;
}

	// end inline asm
	and.b32  	%r1185, %r1161, %r1158;
	mov.b32 	%r1166, 4;
	// begin inline asm
	{
    .reg .pred p;
    and.b32 %r1164, %r1180, %r1166;    setp.ne.u32 p, %r1164, 0;
    vote.ballot.sync.b32 %r1164, p, 0xffffffff;
    @!p not.b32 %r1164, %r1164;
}

	// end inline asm
	and.b32  	%r1186, %r1164, %r1185;
	mov.b32 	%r1169, 8;
	// begin inline asm
	{
    .reg .pred p;
    and.b32 %r1167, %r1180, %r1169;    setp.ne.u32 p, %r1167, 0;
    vote.ballot.sync.b32 %r1167, p, 0xffffffff;
    @!p not.b32 %r1167, %r1167;
}

	// end inline asm
	and.b32  	%r1187, %r1167, %r1186;
	mov.b32 	%r1172, 16;
	// begin inline asm
	{
    .reg .pred p;
    and.b32 %r1170, %r1180, %r1172;    setp.ne.u32 p, %r1170, 0;
    vote.ballot.sync.b32 %r1170, p, 0xffffffff;
    @!p not.b32 %r1170, %r1170;
}

	// end inline asm
	and.b32  	%r1188, %r1170, %r1187;
	mov.b32 	%r1175, 32;
	// begin inline asm
	{
    .reg .pred p;
    and.b32 %r1173, %r1180, %r1175;    setp.ne.u32 p, %r1173, 0;
    vote.ballot.sync.b32 %r1173, p, 0xffffffff;
    @!p not.b32 %r1173, %r1173;
}

	// end inline asm
	and.b32  	%r1189, %r1173, %r1188;
	mov.b32 	%r1178, 64;
	// begin inline asm
	{
    .reg .pred p;
    and.b32 %r1176, %r1180, %r1178;    setp.ne.u32 p, %r1176, 0;
    vote.ballot.sync.b32 %r1176, p, 0xffffffff;
    @!p not.b32 %r1176, %r1176;
}

	// end inline asm
	and.b32  	%r1190, %r1176, %r1189;
	mov.b32 	%r1181, 128;
	// begin inline asm
	{
    .reg .pred p;
    and.b32 %r1179, %r1180, %r1181;    setp.ne.u32 p, %r1179, 0;
    vote.ballot.sync.b32 %r1179, p, 0xffffffff;
    @!p not.b32 %r1179, %r1179;
}

	// end inline asm
	and.b32  	%r1191, %r1179, %r1190;
	clz.b32 	%r1192, %r1191;
	sub.s32 	%r222, 31, %r1192;
	and.b32  	%r1193, %r727, %r1191;
	popc.b32 	%r223, %r1193;
	setp.ne.s32 	%p127, %r309, %r222;
	mov.b32 	%r2005, 0;
	@%p127 bra 	$L__BB26_203;
	shl.b32 	%r1198, %r1180, 2;
	add.s32 	%r1199, %r152, %r1198;
	atom.shared.add.u32 	%r2005, [%r1199], %r223;
$L__BB26_203:
	ld.param.u32 	%r1905, [_ZN3cub18CUB_300001_SM_10006detail10radix_sort29DeviceRadixSortOnesweepKernelINS1_5radix10policy_hubIifyE10Policy1000ELNS0_9SortOrderE0EifyiiNS1_21identity_decomposer_tEEEvPT5_SB_PT3_PKSC_PT1_PKSG_PT2_PKSK_T4_iiT6__param_9];
	shfl.sync.idx.b32	%r1225|%p128, %r2005, %r222, 31, -1;
	add.s32 	%r226, %r223, %r1225;
	shr.u32 	%r1226, %r1981, %r1905;
	and.b32  	%r1222, %r1226, %r154;
	mov.b32 	%r1202, 1;
	// begin inline asm
	{
    .reg .pred p;
    and.b32 %r1200, %r1222, %r1202;    setp.ne.u32 p, %r1200, 0;
    vote.ballot.sync.b32 %r1200, p, 0xffffffff;
    @!p not.b32 %r1200, %r1200;
}

	// end inline asm
	mov.b32 	%r1205, 2;
	// begin inline asm
	{
    .reg .pred p;
    and.b32 %r1203, %r1222, %r1205;    setp.ne.u32 p, %r1203, 0;
    vote.ballot.sync.b32 %r1203, p, 0xffffffff;
    @!p not.b32 %r1203, %r1203;
}

	// end inline asm
	and.b32  	%r1227, %r1203, %r1200;
	mov.b32 	%r1208, 4;
	// begin inline asm
	{
    .reg .pred p;
    and.b32 %r1206, %r1222, %r1208;    setp.ne.u32 p, %r1206, 0;
    vote.ballot.sync.b32 %r1206, p, 0xffffffff;
    @!p not.b32 %r1206, %r1206;
}

	// end inline asm
	and.b32  	%r1228, %r1206, %r1227;
	mov.b32 	%r1211, 8;
	// begin inline asm
	{
    .reg .pred p;
    and.b32 %r1209, %r1222, %r1211;    setp.ne.u32 p, %r1209, 0;
    vote.ballot.sync.b32 %r1209, p, 0xffffffff;
    @!p not.b32 %r1209, %r1209;
}

	// end inline asm
	and.b32  	%r1229, %r1209, %r1228;
	mov.b32 	%r1214, 16;
	// begin inline asm
	{
    .reg .pred p;
    and.b32 %r1212, %r1222, %r1214;    setp.ne.u32 p, %r1212, 0;
    vote.ballot.sync.b32 %r1212, p, 0xffffffff;
    @!p not.b32 %r1212, %r1212;
}

	// end inline asm
	and.b32  	%r1230, %r1212, %r1229;
	mov.b32 	%r1217, 32;
	// begin inline asm
	{
    .reg .pred p;
    and.b32 %r1215, %r1222, %r1217;    setp.ne.u32 p, %r1215, 0;
    vote.ballot.sync.b32 %r1215, p, 0xffffffff;
    @!p not.b32 %r1215, %r1215;
}

	// end inline asm
	and.b32  	%r1231, %r1215, %r1230;
	mov.b32 	%r1220, 64;
	// begin inline asm
	{
    .reg .pred p;
    and.b32 %r1218, %r1222, %r1220;    setp.ne.u32 p, %r1218, 0;
    vote.ballot.sync.b32 %r1218, p, 0xffffffff;
    @!p not.b32 %r1218, %r1218;
}

	// end inline asm
	and.b32  	%r1232, %r1218, %r1231;
	mov.b32 	%r1223, 128;
	// begin inline asm
	{
    .reg .pred p;
    and.b32 %r1221, %r1222, %r1223;    setp.ne.u32 p, %r1221, 0;
    vote.ballot.sync.b32 %r1221, p, 0xffffffff;
    @!p not.b32 %r1221, %r1221;
}

	// end inline asm
	and.b32  	%r1233, %r1221, %r1232;
	clz.b32 	%r1234, %r1233;
	sub.s32 	%r228, 31, %r1234;
	and.b32  	%r1235, %r727, %r1233;
	popc.b32 	%r229, %r1235;
	setp.ne.s32 	%p129, %r309, %r228;
	mov.b32 	%r2006, 0;
	@%p129 bra 	$L__BB26_205;
	shl.b32 	%r1240, %r1222, 2;
	add.s32 	%r1241, %r152, %r1240;
	atom.shared.add.u32 	%r2006, [%r1241], %r229;
$L__BB26_205:
	ld.param.u32 	%r1906, [_ZN3cub18CUB_300001_SM_10006detail10radix_sort29DeviceRadixSortOnesweepKernelINS1_5radix10policy_hubIifyE10Policy1000ELNS0_9SortOrderE0EifyiiNS1_21identity_decomposer_tEEEvPT5_SB_PT3_PKSC_PT1_PKSG_PT2_PKSK_T4_iiT6__param_9];
	shfl.sync.idx.b32	%r1267|%p130, %r2006, %r228, 31, -1;
	add.s32 	%r232, %r229, %r1267;
	shr.u32 	%r1268, %r1980, %r1906;
	and.b32  	%r1264, %r1268, %r154;
	mov.b32 	%r1244, 1;
	// begin inline asm
	{
    .reg .pred p;
    and.b32 %r1242, %r1264, %r1244;    setp.ne.u32 p, %r1242, 0;
    vote.ballot.sync.b32 %r1242, p, 0xffffffff;
    @!p not.b32 %r1242, %r1242;
}

	// end inline asm
	mov.b32 	%r1247, 2;
	// begin inline asm
	{
    .reg .pred p;
    and.b32 %r1245, %r1264, %r1247;    setp.ne.u32 p, %r1245, 0;
    vote.ballot.sync.b32 %r1245, p, 0xffffffff;
    @!p not.b32 %r1245, %r1245;
}

	// end inline asm
	and.b32  	%r1269, %r1245, %r1242;
	mov.b32 	%r1250, 4;
	// begin inline asm
	{
    .reg .pred p;
    and.b32 %r1248, %r1264, %r1250;    setp.ne.u32 p, %r1248, 0;
    vote.ballot.sync.b32 %r1248, p, 0xffffffff;
    @!p not.b32 %r1248, %r1248;
}

	// end inline asm
	and.b32  	%r1270, %r1248, %r1269;
	mov.b32 	%r1253, 8;
	// begin inline asm
	{
    .reg .pred p;
    and.b32 %r1251, %r1264, %r1253;    setp.ne.u32 p, %r1251, 0;
    vote.ballot.sync.b32 %r1251, p, 0xffffffff;
    @!p not.b32 %r1251, %r1251;
}

	// end inline asm
	and.b32  	%r1271, %r1251, %r1270;
	mov.b32 	%r1256, 16;
	// begin inline asm
	{
    .reg .pred p;
    and.b32 %r1254, %r1264, %r1256;    setp.ne.u32 p, %r1254, 0;
    vote.ballot.sync.b32 %r1254, p, 0xffffffff;
    @!p not.b32 %r1254, %r1254;
}

	// end inline asm
	and.b32  	%r1272, %r1254, %r1271;
	mov.b32 	%r1259, 32;
	// begin inline asm
	{
    .reg .pred p;
    and.b32 %r1257, %r1264, %r1259;    setp.ne.u32 p, %r1257, 0;
    vote.ballot.sync.b32 %r1257, p, 0xffffffff;
    @!p not.b32 %r1257, %r1257;
}

	// end inline asm
	and.b32  	%r1273, %r1257, %r1272;
	mov.b32 	%r1262, 64;
	// begin inline asm
	{
    .reg .pred p;
    and.b32 %r1260, %r1264, %r1262;    setp.ne.u32 p, %r1260, 0;
    vote.ballot.sync.b32 %r1260, p, 0xffffffff;
    @!p not.b32 %r1260, %r1260;
}

	// end inline asm
	and.b32  	%r1274, %r1260, %r1273;
	mov.b32 	%r1265, 128;
	// begin inline asm
	{
    .reg .pred p;
    and.b32 %r1263, %r1264, %r1265;    setp.ne.u32 p, %r1263, 0;
    vote.ballot.sync.b32 %r1263, p, 0xffffffff;
    @!p not.b32 %r1263, %r1263;
}

	// end inline asm
	and.b32  	%r1275, %r1263, %r1274;
	clz.b32 	%r1276, %r1275;
	sub.s32 	%r234, 31, %r1276;
	and.b32  	%r1277, %r727, %r1275;
	popc.b32 	%r235, %r1277;
	setp.ne.s32 	%p131, %r309, %r234;
	mov.b32 	%r2007, 0;
	@%p131 bra 	$L__BB26_207;
	shl.b32 	%r1282, %r1264, 2;
	add.s32 	%r1283, %r152, %r1282;
	atom.shared.add.u32 	%r2007, [%r1283], %r235;
$L__BB26_207:
	ld.param.u32 	%r1907, [_ZN3cub18CUB_300001_SM_10006detail10radix_sort29DeviceRadixSortOnesweepKernelINS1_5radix10policy_hubIifyE10Policy1000ELNS0_9SortOrderE0EifyiiNS1_21identity_decomposer_tEEEvPT5_SB_PT3_PKSC_PT1_PKSG_PT2_PKSK_T4_iiT6__param_9];
	shfl.sync.idx.b32	%r1309|%p132, %r2007, %r234, 31, -1;
	add.s32 	%r238, %r235, %r1309;
	shr.u32 	%r1310, %r1979, %r1907;
	and.b32  	%r1306, %r1310, %r154;
	mov.b32 	%r1286, 1;
	// begin inline asm
	{
    .reg .pred p;
    and.b32 %r1284, %r1306, %r1286;    setp.ne.u32 p, %r1284, 0;
    vote.ballot.sync.b32 %r1284, p, 0xffffffff;
    @!p not.b32 %r1284, %r1284;
}

	// end inline asm
	mov.b32 	%r1289, 2;
	// begin inline asm
	{
    .reg .pred p;
    and.b32 %r1287, %r1306, %r1289;    setp.ne.u32 p, %r1287, 0;
    vote.ballot.sync.b32 %r1287, p, 0xffffffff;
    @!p not.b32 %r1287, %r1287;
}

	// end inline asm
	and.b32  	%r1311, %r1287, %r1284;
	mov.b32 	%r1292, 4;
	// begin inline asm
	{
    .reg .pred p;
    and.b32 %r1290, %r1306, %r1292;    setp.ne.u32 p, %r1290, 0;
    vote.ballot.sync.b32 %r1290, p, 0xffffffff;
    @!p not.b32 %r1290, %r1290;
}

	// end inline asm
	and.b32  	%r1312, %r1290, %r1311;
	mov.b32 	%r1295, 8;
	// begin inline asm
	{
    .reg .pred p;
    and.b32 %r1293, %r1306, %r1295;    setp.ne.u32 p, %r1293, 0;
    vote.ballot.sync.b32 %r1293, p, 0xffffffff;
    @!p not.b32 %r1293, %r1293;
}

	// end inline asm
	and.b32  	%r1313, %r1293, %r1312;
	mov.b32 	%r1298, 16;
	// begin inline asm
	{
    .reg .pred p;
    and.b32 %r1296, %r1306, %r1298;    setp.ne.u32 p, %r1296, 0;
    vote.ballot.sync.b32 %r1296, p, 0xffffffff;
    @!p not.b32 %r1296, %r1296;
}

	// end inline asm
	and.b32  	%r1314, %r1296, %r1313;
	mov.b32 	%r1301, 32;
	// begin inline asm
	{
    .reg .pred p;
    and.b32 %r1299, %r1306, %r1301;    setp.ne.u32 p, %r1299, 0;
    vote.ballot.sync.b32 %r1299, p, 0xffffffff;
    @!p not.b32 %r1299, %r1299;
}

	// end inline asm
	and.b32  	%r1315, %r1299, %r1314;
	mov.b32 	%r1304, 64;
	// begin inline asm
	{
    .reg .pred p;
    and.b32 %r1302, %r1306, %r1304;    setp.ne.u32 p, %r1302, 0;
    vote.ballot.sync.b32 %r1302, p, 0xffffffff;
    @!p not.b32 %r1302, %r1302;
}

	// end inline asm
	and.b32  	%r1316, %r1302, %r1315;
	mov.b32 	%r1307, 128;
	// begin inline asm
	{
    .reg .pred p;
    and.b32 %r1305, %r1306, %r1307;    setp.ne.u32 p, %r1305, 0;
    vote.ballot.sync.b32 %r1305, p, 0xffffffff;
    @!p not.b32 %r1305, %r1305;
}

	// end inline asm
	and.b32  	%r1317, %r1305, %r1316;
	clz.b32 	%r1318, %r1317;
	sub.s32 	%r240, 31, %r1318;
	and.b32  	%r1319, %r727, %r1317;
	popc.b32 	%r241, %r1319;
	setp.ne.s32 	%p133, %r309, %r240;
	mov.b32 	%r2008, 0;
	@%p133 bra 	$L__BB26_209;
	shl.b32 	%r1324, %r1306, 2;
	add.s32 	%r1325, %r152, %r1324;
	atom.shared.add.u32 	%r2008, [%r1325], %r241;
$L__BB26_209:
	ld.param.u32 	%r1908, [_ZN3cub18CUB_300001_SM_10006detail10radix_sort29DeviceRadixSortOnesweepKernelINS1_5radix10policy_hubIifyE10Policy1000ELNS0_9SortOrderE0EifyiiNS1_21identity_decomposer_tEEEvPT5_SB_PT3_PKSC_PT1_PKSG_PT2_PKSK_T4_iiT6__param_9];
	shfl.sync.idx.b32	%r1351|%p134, %r2008, %r240, 31, -1;
	add.s32 	%r244, %r241, %r1351;
	shr.u32 	%r1352, %r1978, %r1908;
	and.b32  	%r1348, %r1352, %r154;
	mov.b32 	%r1328, 1;
	// begin inline asm
	{
    .reg .pred p;
    and.b32 %r1326, %r1348, %r1328;    setp.ne.u32 p, %r1326, 0;
    vote.ballot.sync.b32 %r1326, p, 0xffffffff;
    @!p not.b32 %r1326, %r1326;
}

	// end inline asm
	mov.b32 	%r1331, 2;
	// begin inline asm
	{
    .reg .pred p;
    and.b32 %r1329, %r1348, %r1331;    setp.ne.u32 p, %r1329, 0;
    vote.ballot.sync.b32 %r1329, p, 0xffffffff;
    @!p not.b32 %r1329, %r1329;
}

	// end inline asm
	and.b32  	%r1353, %r1329, %r1326;
	mov.b32 	%r1334, 4;
	// begin inline asm
	{
    .reg .pred p;
    and.b32 %r1332, %r1348, %r1334;    setp.ne.u32 p, %r1332, 0;
    vote.ballot.sync.b32 %r1332, p, 0xffffffff;
    @!p not.b32 %r1332, %r1332;
}

	// end inline asm
	and.b32  	%r1354, %r1332, %r1353;
	mov.b32 	%r1337, 8;
	// begin inline asm
	{
    .reg .pred p;
    and.b32 %r1335, %r1348, %r1337;    setp.ne.u32 p, %r1335, 0;
    vote.ballot.sync.b32 %r1335, p, 0xffffffff;
    @!p not.b32 %r1335, %r1335;
}

	// end inline asm
	and.b32  	%r1355, %r1335, %r1354;
	mov.b32 	%r1340, 16;
	// begin inline asm
	{
    .reg .pred p;
    and.b32 %r1338, %r1348, %r1340;    setp.ne.u32 p, %r1338, 0;
    vote.ballot.sync.b32 %r1338, p, 0xffffffff;
    @!p not.b32 %r1338, %r1338;
}

	// end inline asm
	and.b32  	%r1356, %r1338, %r1355;
	mov.b32 	%r1343, 32;
	// begin inline asm
	{
    .reg .pred p;
    and.b32 %r1341, %r1348, %r1343;    setp.ne.u32 p, %r1341, 0;
    vote.ballot.sync.b32 %r1341, p, 0xffffffff;
    @!p not.b32 %r1341, %r1341;
}

	// end inline asm
	and.b32  	%r1357, %r1341, %r1356;
	mov.b32 	%r1346, 64;
	// begin inline asm
	{
    .reg .pred p;
    and.b32 %r1344, %r1348, %r1346;    setp.ne.u32 p, %r1344, 0;
    vote.ballot.sync.b32 %r1344, p, 0xffffffff;
    @!p not.b32 %r1344, %r1344;
}

	// end inline asm
	and.b32  	%r1358, %r1344, %r1357;
	mov.b32 	%r1349, 128;
	// begin inline asm
	{
    .reg .pred p;
    and.b32 %r1347, %r1348, %r1349;    setp.ne.u32 p, %r1347, 0;
    vote.ballot.sync.b32 %r1347, p, 0xffffffff;
    @!p not.b32 %r1347, %r1347;
}

	// end inline asm
	and.b32  	%r1359, %r1347, %r1358;
	clz.b32 	%r1360, %r1359;
	sub.s32 	%r246, 31, %r1360;
	and.b32  	%r1361, %r727, %r1359;
	popc.b32 	%r247, %r1361;
	setp.ne.s32 	%p135, %r309, %r246;
	mov.b32 	%r2009, 0;
	@%p135 bra 	$L__BB26_211;
	shl.b32 	%r1366, %r1348, 2;
	add.s32 	%r1367, %r152, %r1366;
	atom.shared.add.u32 	%r2009, [%r1367], %r247;
$L__BB26_211:
	ld.param.u32 	%r1909, [_ZN3cub18CUB_300001_SM_10006detail10radix_sort29DeviceRadixSortOnesweepKernelINS1_5radix10policy_hubIifyE10Policy1000ELNS0_9SortOrderE0EifyiiNS1_21identity_decomposer_tEEEvPT5_SB_PT3_PKSC_PT1_PKSG_PT2_PKSK_T4_iiT6__param_9];
	shfl.sync.idx.b32	%r1393|%p136, %r2009, %r246, 31, -1;
	add.s32 	%r250, %r247, %r1393;
	shr.u32 	%r1394, %r1977, %r1909;
	and.b32  	%r1390, %r1394, %r154;
	mov.b32 	%r1370, 1;
	// begin inline asm
	{
    .reg .pred p;
    and.b32 %r1368, %r1390, %r1370;    setp.ne.u32 p, %r1368, 0;
    vote.ballot.sync.b32 %r1368, p, 0xffffffff;
    @!p not.b32 %r1368, %r1368;
}

	// end inline asm
	mov.b32 	%r1373, 2;
	// begin inline asm
	{
    .reg .pred p;
    and.b32 %r1371, %r1390, %r1373;    setp.ne.u32 p, %r1371, 0;
    vote.ballot.sync.b32 %r1371, p, 0xffffffff;
    @!p not.b32 %r1371, %r1371;
}

	// end inline asm
	and.b32  	%r1395, %r1371, %r1368;
	mov.b32 	%r1376, 4;
	// begin inline asm
	{
    .reg .pred p;
    and.b32 %r1374, %r1390, %r1376;    setp.ne.u32 p, %r1374, 0;
    vote.ballot.sync.b32 %r1374, p, 0xffffffff;
    @!p not.b32 %r1374, %r1374;
}

	// end inline asm
	and.b32  	%r1396, %r1374, %r1395;
	mov.b32 	%r1379, 8;
	// begin inline asm
	{
    .reg .pred p;
    and.b32 %r1377, %r1390, %r1379;    setp.ne.u32 p, %r1377, 0;
    vote.ballot.sync.b32 %r1377, p, 0xffffffff;
    @!p not.b32 %r1377, %r1377;
}

	// end inline asm
	and.b32  	%r1397, %r1377, %r1396;
	mov.b32 	%r1382, 16;
	// begin inline asm
	{
    .reg .pred p;
    and.b32 %r1380, %r1390, %r1382;    setp.ne.u32 p, %r1380, 0;
    vote.ballot.sync.b32 %r1380, p, 0xffffffff;
    @!p not.b32 %r1380, %r1380;
}

	// end inline asm
	and.b32  	%r1398, %r1380, %r1397;
	mov.b32 	%r1385, 32;
	// begin inline asm
	{
    .reg .pred p;
    and.b32 %r1383, %r1390, %r1385;    setp.ne.u32 p, %r1383, 0;
    vote.ballot.sync.b32 %r1383, p, 0xffffffff;
    @!p not.b32 %r1383, %r1383;
}

	// end inline asm
	and.b32  	%r1399, %r1383, %r1398;
	mov.b32 	%r1388, 64;
	// begin inline asm
	{
    .reg .pred p;
    and.b32 %r1386, %r1390, %r1388;    setp.ne.u32 p, %r1386, 0;
    vote.ballot.sync.b32 %r1386, p, 0xffffffff;
    @!p not.b32 %r1386, %r1386;
}

	// end inline asm
	and.b32  	%r1400, %r1386, %r1399;
	mov.b32 	%r1391, 128;
	// begin inline asm
	{
    .reg .pred p;
    and.b32 %r1389, %r1390, %r1391;    setp.ne.u32 p, %r1389, 0;
    vote.ballot.sync.b32 %r1389, p, 0xffffffff;
    @!p not.b32 %r1389, %r1389;
}

	// end inline asm
	and.b32  	%r1401, %r1389, %r1400;
	clz.b32 	%r1402, %r1401;
	sub.s32 	%r252, 31, %r1402;
	and.b32  	%r1403, %r727, %r1401;
	popc.b32 	%r253, %r1403;
	setp.ne.s32 	%p137, %r309, %r252;
	mov.b32 	%r2010, 0;
	@%p137 bra 	$L__BB26_213;
	shl.b32 	%r1408, %r1390, 2;
	add.s32 	%r1409, %r152, %r1408;
	atom.shared.add.u32 	%r2010, [%r1409], %r253;
$L__BB26_213:
	setp.gt.u32 	%p138, %r1, 255;
	shfl.sync.idx.b32	%r1410|%p139, %r2010, %r252, 31, -1;
	add.s32 	%r1411, %r253, %r1410;
	bar.sync 	0;
	shl.b32 	%r1412, %r160, 2;
	add.s32 	%r256, %r632, %r1412;
	st.shared.u32 	[%r256+-4], %r1993;
	shl.b32 	%r1414, %r166, 2;
	add.s32 	%r257, %r632, %r1414;
	st.shared.u32 	[%r257+-4], %r1992;
	shl.b32 	%r1415, %r172, 2;
	add.s32 	%r258, %r632, %r1415;
	st.shared.u32 	[%r258+-4], %r1991;
	shl.b32 	%r1416, %r178, 2;
	add.s32 	%r259, %r632, %r1416;
	st.shared.u32 	[%r259+-4], %r1990;
	shl.b32 	%r1417, %r184, 2;
	add.s32 	%r260, %r632, %r1417;
	st.shared.u32 	[%r260+-4], %r1989;
	shl.b32 	%r1418, %r190, 2;
	add.s32 	%r261, %r632, %r1418;
	st.shared.u32 	[%r261+-4], %r1988;
	shl.b32 	%r1419, %r196, 2;
	add.s32 	%r262, %r632, %r1419;
	st.shared.u32 	[%r262+-4], %r1987;
	shl.b32 	%r1420, %r202, 2;
	add.s32 	%r263, %r632, %r1420;
	st.shared.u32 	[%r263+-4], %r1986;
	shl.b32 	%r1421, %r208, 2;
	add.s32 	%r264, %r632, %r1421;
	st.shared.u32 	[%r264+-4], %r1985;
	shl.b32 	%r1422, %r214, 2;
	add.s32 	%r265, %r632, %r1422;
	st.shared.u32 	[%r265+-4], %r1984;
	shl.b32 	%r1423, %r220, 2;
	add.s32 	%r266, %r632, %r1423;
	st.shared.u32 	[%r266+-4], %r1983;
	shl.b32 	%r1424, %r226, 2;
	add.s32 	%r267, %r632, %r1424;
	st.shared.u32 	[%r267+-4], %r1982;
	shl.b32 	%r1425, %r232, 2;
	add.s32 	%r268, %r632, %r1425;
	st.shared.u32 	[%r268+-4], %r1981;
	shl.b32 	%r1426, %r238, 2;
	add.s32 	%r269, %r632, %r1426;
	st.shared.u32 	[%r269+-4], %r1980;
	shl.b32 	%r1427, %r244, 2;
	add.s32 	%r270, %r632, %r1427;
	st.shared.u32 	[%r270+-4], %r1979;
	shl.b32 	%r1428, %r250, 2;
	add.s32 	%r271, %r632, %r1428;
	st.shared.u32 	[%r271+-4], %r1978;
	shl.b32 	%r1429, %r1411, 2;
	add.s32 	%r272, %r632, %r1429;
	st.shared.u32 	[%r272+-4], %r1977;
	shl.b32 	%r1430, %r1, 3;
	add.s32 	%r1431, %r632, %r1430;
	add.s32 	%r273, %r1431, 26112;
	@%p138 bra 	$L__BB26_221;
	ld.param.u64 	%rd437, [_ZN3cub18CUB_300001_SM_10006detail10radix_sort29DeviceRadixSortOnesweepKernelINS1_5radix10policy_hubIifyE10Policy1000ELNS0_9SortOrderE0EifyiiNS1_21identity_decomposer_tEEEvPT5_SB_PT3_PKSC_PT1_PKSG_PT2_PKSK_T4_iiT6__param_3];
	cvta.to.global.u64 	%rd93, %rd437;
	shl.b64 	%rd94, %rd9, 3;
	add.s64 	%rd95, %rd93, %rd94;
	ld.global.u64 	%rd96, [%rd95];
	cvt.s64.s32 	%rd97, %r151;
	sub.s64 	%rd456, %rd96, %rd97;
	st.shared.u64 	[%r273], %rd456;
	setp.lt.s32 	%p140, %r3, 1;
	mov.u32 	%r2014, %r1972;
	@%p140 bra 	$L__BB26_220;
	mov.b32 	%r2012, -1;
	mov.u32 	%r2011, %r3;
	mov.u32 	%r2014, %r1972;
$L__BB26_216:
	ld.param.u64 	%rd430, [_ZN3cub18CUB_300001_SM_10006detail10radix_sort29DeviceRadixSortOnesweepKernelINS1_5radix10policy_hubIifyE10Policy1000ELNS0_9SortOrderE0EifyiiNS1_21identity_decomposer_tEEEvPT5_SB_PT3_PKSC_PT1_PKSG_PT2_PKSK_T4_iiT6__param_0];
	add.s32 	%r277, %r2011, -1;
	shl.b32 	%r1433, %r277, 8;
	add.s32 	%r1434, %r1433, %r1;
	cvta.to.global.u64 	%rd98, %rd430;
	mul.wide.s32 	%rd99, %r1434, 4;
	add.s64 	%rd19, %rd98, %rd99;
$L__BB26_217:
	membar.cta;
	ld.volatile.global.u32 	%r278, [%rd19];
	setp.eq.s32 	%p141, %r278, 0;
	@%p141 bra 	$L__BB26_217;
	and.b32  	%r1435, %r278, 1073741823;
	add.s32 	%r2014, %r1435, %r2014;
	setp.gt.s32 	%p142, %r278, -1;
	vote.sync.ballot.b32 	%r2012, %p142, %r2012;
	setp.gt.u32 	%p144, %r2011, 1;
	and.pred  	%p145, %p142, %p144;
	mov.u32 	%r2011, %r277;
	@%p145 bra 	$L__BB26_216;
	ld.shared.u64 	%rd456, [%r273];
$L__BB26_220:
	ld.param.u64 	%rd431, [_ZN3cub18CUB_300001_SM_10006detail10radix_sort29DeviceRadixSortOnesweepKernelINS1_5radix10policy_hubIifyE10Policy1000ELNS0_9SortOrderE0EifyiiNS1_21identity_decomposer_tEEEvPT5_SB_PT3_PKSC_PT1_PKSG_PT2_PKSK_T4_iiT6__param_0];
	or.b32  	%r1436, %r2014, -2147483648;
	cvta.to.global.u64 	%rd100, %rd431;
	shl.b32 	%r1437, %r3, 8;
	add.s32 	%r1438, %r1437, %r1;
	mul.wide.s32 	%rd101, %r1438, 4;
	add.s64 	%rd102, %rd100, %rd101;
	st.volatile.global.u32 	[%rd102], %r1436;
	sub.s32 	%r1439, %r2014, %r1972;
	cvt.s64.s32 	%rd103, %r1439;
	add.s64 	%rd104, %rd456, %rd103;
	st.shared.u64 	[%r273], %rd104;
$L__BB26_221:
	ld.param.u32 	%r1885, [_ZN3cub18CUB_300001_SM_10006detail10radix_sort29DeviceRadixSortOnesweepKernelINS1_5radix10policy_hubIifyE10Policy1000ELNS0_9SortOrderE0EifyiiNS1_21identity_decomposer_tEEEvPT5_SB_PT3_PKSC_PT1_PKSG_PT2_PKSK_T4_iiT6__param_8];
	ld.param.u64 	%rd434, [_ZN3cub18CUB_300001_SM_10006detail10radix_sort29DeviceRadixSortOnesweepKernelINS1_5radix10policy_hubIifyE10Policy1000ELNS0_9SortOrderE0EifyiiNS1_21identity_decomposer_tEEEvPT5_SB_PT3_PKSC_PT1_PKSG_PT2_PKSK_T4_iiT6__param_2];
	setp.gt.u32 	%p146, %r1, 255;
	mad.lo.s32 	%r282, %r3, 6528, 6528;
	setp.lt.s32 	%p147, %r282, %r1885;
	setp.eq.s64 	%p148, %rd434, 0;
	or.pred  	%p149, %p148, %p147;
	or.pred  	%p150, %p146, %p149;
	@%p150 bra 	$L__BB26_223;
	ld.param.u64 	%rd435, [_ZN3cub18CUB_300001_SM_10006detail10radix_sort29DeviceRadixSortOnesweepKernelINS1_5radix10policy_hubIifyE10Policy1000ELNS0_9SortOrderE0EifyiiNS1_21identity_decomposer_tEEEvPT5_SB_PT3_PKSC_PT1_PKSG_PT2_PKSK_T4_iiT6__param_2];
	ld.shared.u64 	%rd105, [%r273];
	cvt.s64.s32 	%rd106, %r1972;
	cvt.s64.s32 	%rd107, %r151;
	add.s64 	%rd108, %rd107, %rd106;
	add.s64 	%rd109, %rd108, %rd105;
	cvta.to.global.u64 	%rd110, %rd435;
	shl.b64 	%rd111, %rd9, 3;
	add.s64 	%rd112, %rd110, %rd111;
	st.global.u64 	[%rd112], %rd109;
$L__BB26_223:
	ld.param.u32 	%r1886, [_ZN3cub18CUB_300001_SM_10006detail10radix_sort29DeviceRadixSortOnesweepKernelINS1_5radix10policy_hubIifyE10Policy1000ELNS0_9SortOrderE0EifyiiNS1_21identity_decomposer_tEEEvPT5_SB_PT3_PKSC_PT1_PKSG_PT2_PKSK_T4_iiT6__param_8];
	ld.param.u64 	%rd438, [_ZN3cub18CUB_300001_SM_10006detail10radix_sort29DeviceRadixSortOnesweepKernelINS1_5radix10policy_hubIifyE10Policy1000ELNS0_9SortOrderE0EifyiiNS1_21identity_decomposer_tEEEvPT5_SB_PT3_PKSC_PT1_PKSG_PT2_PKSK_T4_iiT6__param_4];
	cvta.to.global.u64 	%rd22, %rd438;
	shl.b32 	%r1440, %r1, 2;
	add.s32 	%r283, %r632, %r1440;
	setp.gt.s32 	%p151, %r282, %r1886;
	bar.sync 	0;
	@%p151 bra 	$L__BB26_225;
	ld.param.u32 	%r1910, [_ZN3cub18CUB_300001_SM_10006detail10radix_sort29DeviceRadixSortOnesweepKernelINS1_5radix10policy_hubIifyE10Policy1000ELNS0_9SortOrderE0EifyiiNS1_21identity_decomposer_tEEEvPT5_SB_PT3_PKSC_PT1_PKSG_PT2_PKSK_T4_iiT6__param_9];
	ld.shared.u32 	%r1442, [%r283];
	shr.u32 	%r1443, %r1442, %r1910;
	and.b32  	%r1444, %r1443, %r154;
	shl.b32 	%r1445, %r1444, 3;
	add.s32 	%r1447, %r632, 26112;
	add.s32 	%r1448, %r1447, %r1445;
	ld.shared.u64 	%rd113, [%r1448];
	add.s64 	%rd114, %rd113, %rd9;
	xor.b32  	%r1449, %r1442, -2147483648;
	shl.b64 	%rd115, %rd114, 2;
	add.s64 	%rd116, %rd22, %rd115;
	st.global.u32 	[%rd116], %r1449;
	bar.warp.sync 	-1;
	ld.shared.u32 	%r1450, [%r283+1536];
	shr.u32 	%r1451, %r1450, %r1910;
	and.b32  	%r1452, %r1451, %r154;
	shl.b32 	%r1453, %r1452, 3;
	add.s32 	%r1454, %r1447, %r1453;
	ld.shared.u64 	%rd117, [%r1454];
	add.s64 	%rd118, %rd117, %rd9;
	xor.b32  	%r1455, %r1450, -2147483648;
	shl.b64 	%rd119, %rd118, 2;
	add.s64 	%rd120, %rd22, %rd119;
	st.global.u32 	[%rd120+1536], %r1455;
	bar.warp.sync 	-1;
	ld.shared.u32 	%r1456, [%r283+3072];
	shr.u32 	%r1457, %r1456, %r1910;
	and.b32  	%r1458, %r1457, %r154;
	shl.b32 	%r1459, %r1458, 3;
	add.s32 	%r1460, %r1447, %r1459;
	ld.shared.u64 	%rd121, [%r1460];
	add.s64 	%rd122, %rd121, %rd9;
	xor.b32  	%r1461, %r1456, -2147483648;
	shl.b64 	%rd123, %rd122, 2;
	add.s64 	%rd124, %rd22, %rd123;
	st.global.u32 	[%rd124+3072], %r1461;
	bar.warp.sync 	-1;
	ld.shared.u32 	%r1462, [%r283+4608];
	shr.u32 	%r1463, %r1462, %r1910;
	and.b32  	%r1464, %r1463, %r154;
	shl.b32 	%r1465, %r1464, 3;
	add.s32 	%r1466, %r1447, %r1465;
	ld.shared.u64 	%rd125, [%r1466];
	add.s64 	%rd126, %rd125, %rd9;
	xor.b32  	%r1467, %r1462, -2147483648;
	shl.b64 	%rd127, %rd126, 2;
	add.s64 	%rd128, %rd22, %rd127;
	st.global.u32 	[%rd128+4608], %r1467;
	bar.warp.sync 	-1;
	ld.shared.u32 	%r1468, [%r283+6144];
	shr.u32 	%r1469, %r1468, %r1910;
	and.b32  	%r1470, %r1469, %r154;
	shl.b32 	%r1471, %r1470, 3;
	add.s32 	%r1472, %r1447, %r1471;
	ld.shared.u64 	%rd129, [%r1472];
	add.s64 	%rd130, %rd129, %rd9;
	xor.b32  	%r1473, %r1468, -2147483648;
	shl.b64 	%rd131, %rd130, 2;
	add.s64 	%rd132, %rd22, %rd131;
	st.global.u32 	[%rd132+6144], %r1473;
	bar.warp.sync 	-1;
	ld.shared.u32 	%r1474, [%r283+7680];
	shr.u32 	%r1475, %r1474, %r1910;
	and.b32  	%r1476, %r1475, %r154;
	shl.b32 	%r1477, %r1476, 3;
	add.s32 	%r1478, %r1447, %r1477;
	ld.shared.u64 	%rd133, [%r1478];
	add.s64 	%rd134, %rd133, %rd9;
	xor.b32  	%r1479, %r1474, -2147483648;
	shl.b64 	%rd135, %rd134, 2;
	add.s64 	%rd136, %rd22, %rd135;
	st.global.u32 	[%rd136+7680], %r1479;
	bar.warp.sync 	-1;
	ld.shared.u32 	%r1480, [%r283+9216];
	shr.u32 	%r1481, %r1480, %r1910;
	and.b32  	%r1482, %r1481, %r154;
	shl.b32 	%r1483, %r1482, 3;
	add.s32 	%r1484, %r1447, %r1483;
	ld.shared.u64 	%rd137, [%r1484];
	add.s64 	%rd138, %rd137, %rd9;
	xor.b32  	%r1485, %r1480, -2147483648;
	shl.b64 	%rd139, %rd138, 2;
	add.s64 	%rd140, %rd22, %rd139;
	st.global.u32 	[%rd140+9216], %r1485;
	bar.warp.sync 	-1;
	ld.shared.u32 	%r1486, [%r283+10752];
	shr.u32 	%r1487, %r1486, %r1910;
	and.b32  	%r1488, %r1487, %r154;
	shl.b32 	%r1489, %r1488, 3;
	add.s32 	%r1490, %r1447, %r1489;
	ld.shared.u64 	%rd141, [%r1490];
	add.s64 	%rd142, %rd141, %rd9;
	xor.b32  	%r1491, %r1486, -2147483648;
	shl.b64 	%rd143, %rd142, 2;
	add.s64 	%rd144, %rd22, %rd143;
	st.global.u32 	[%rd144+10752], %r1491;
	bar.warp.sync 	-1;
	ld.shared.u32 	%r1492, [%r283+12288];
	shr.u32 	%r1493, %r1492, %r1910;
	and.b32  	%r1494, %r1493, %r154;
	shl.b32 	%r1495, %r1494, 3;
	add.s32 	%r1496, %r1447, %r1495;
	ld.shared.u64 	%rd145, [%r1496];
	add.s64 	%rd146, %rd145, %rd9;
	xor.b32  	%r1497, %r1492, -2147483648;
	shl.b64 	%rd147, %rd146, 2;
	add.s64 	%rd148, %rd22, %rd147;
	st.global.u32 	[%rd148+12288], %r1497;
	bar.warp.sync 	-1;
	ld.shared.u32 	%r1498, [%r283+13824];
	shr.u32 	%r1499, %r1498, %r1910;
	and.b32  	%r1500, %r1499, %r154;
	shl.b32 	%r1501, %r1500, 3;
	add.s32 	%r1502, %r1447, %r1501;
	ld.shared.u64 	%rd149, [%r1502];
	add.s64 	%rd150, %rd149, %rd9;
	xor.b32  	%r1503, %r1498, -2147483648;
	shl.b64 	%rd151, %rd150, 2;
	add.s64 	%rd152, %rd22, %rd151;
	st.global.u32 	[%rd152+13824], %r1503;
	bar.warp.sync 	-1;
	ld.shared.u32 	%r1504, [%r283+15360];
	shr.u32 	%r1505, %r1504, %r1910;
	and.b32  	%r1506, %r1505, %r154;
	shl.b32 	%r1507, %r1506, 3;
	add.s32 	%r1508, %r1447, %r1507;
	ld.shared.u64 	%rd153, [%r1508];
	add.s64 	%rd154, %rd153, %rd9;
	xor.b32  	%r1509, %r1504, -2147483648;
	shl.b64 	%rd155, %rd154, 2;
	add.s64 	%rd156, %rd22, %rd155;
	st.global.u32 	[%rd156+15360], %r1509;
	bar.warp.sync 	-1;
	ld.shared.u32 	%r1510, [%r283+16896];
	shr.u32 	%r1511, %r1510, %r1910;
	and.b32  	%r1512, %r1511, %r154;
	shl.b32 	%r1513, %r1512, 3;
	add.s32 	%r1514, %r1447, %r1513;
	ld.shared.u64 	%rd157, [%r1514];
	add.s64 	%rd158, %rd157, %rd9;
	xor.b32  	%r1515, %r1510, -2147483648;
	shl.b64 	%rd159, %rd158, 2;
	add.s64 	%rd160, %rd22, %rd159;
	st.global.u32 	[%rd160+16896], %r1515;
	bar.warp.sync 	-1;
	ld.shared.u32 	%r1516, [%r283+18432];
	shr.u32 	%r1517, %r1516, %r1910;
	and.b32  	%r1518, %r1517, %r154;
	shl.b32 	%r1519, %r1518, 3;
	add.s32 	%r1520, %r1447, %r1519;
	ld.shared.u64 	%rd161, [%r1520];
	add.s64 	%rd162, %rd161, %rd9;
	xor.b32  	%r1521, %r1516, -2147483648;
	shl.b64 	%rd163, %rd162, 2;
	add.s64 	%rd164, %rd22, %rd163;
	st.global.u32 	[%rd164+18432], %r1521;
	bar.warp.sync 	-1;
	ld.shared.u32 	%r1522, [%r283+19968];
	shr.u32 	%r1523, %r1522, %r1910;
	and.b32  	%r1524, %r1523, %r154;
	shl.b32 	%r1525, %r1524, 3;
	add.s32 	%r1526, %r1447, %r1525;
	ld.shared.u64 	%rd165, [%r1526];
	add.s64 	%rd166, %rd165, %rd9;
	xor.b32  	%r1527, %r1522, -2147483648;
	shl.b64 	%rd167, %rd166, 2;
	add.s64 	%rd168, %rd22, %rd167;
	st.global.u32 	[%rd168+19968], %r1527;
	bar.warp.sync 	-1;
	ld.shared.u32 	%r1528, [%r283+21504];
	shr.u32 	%r1529, %r1528, %r1910;
	and.b32  	%r1530, %r1529, %r154;
	shl.b32 	%r1531, %r1530, 3;
	add.s32 	%r1532, %r1447, %r1531;
	ld.shared.u64 	%rd169, [%r1532];
	add.s64 	%rd170, %rd169, %rd9;
	xor.b32  	%r1533, %r1528, -2147483648;
	shl.b64 	%rd171, %rd170, 2;
	add.s64 	%rd172, %rd22, %rd171;
	st.global.u32 	[%rd172+21504], %r1533;
	bar.warp.sync 	-1;
	ld.shared.u32 	%r1534, [%r283+23040];
	shr.u32 	%r1535, %r1534, %r1910;
	and.b32  	%r1536, %r1535, %r154;
	shl.b32 	%r1537, %r1536, 3;
	add.s32 	%r1538, %r1447, %r1537;
	ld.shared.u64 	%rd173, [%r1538];
	add.s64 	%rd174, %rd173, %rd9;
	xor.b32  	%r1539, %r1534, -2147483648;
	shl.b64 	%rd175, %rd174, 2;
	add.s64 	%rd176, %rd22, %rd175;
	st.global.u32 	[%rd176+23040], %r1539;
	bar.warp.sync 	-1;
	ld.shared.u32 	%r1540, [%r283+24576];
	shr.u32 	%r1541, %r1540, %r1910;
	and.b32  	%r1542, %r1541, %r154;
	shl.b32 	%r1543, %r1542, 3;
	add.s32 	%r1544, %r1447, %r1543;
	ld.shared.u64 	%rd177, [%r1544];
	add.s64 	%rd178, %rd177, %rd9;
	xor.b32  	%r1545, %r1540, -2147483648;
	shl.b64 	%rd179, %rd178, 2;
	add.s64 	%rd180, %rd22, %rd179;
	st.global.u32 	[%rd180+24576], %r1545;
	bar.warp.sync 	-1;
	bra.uni 	$L__BB26_260;
$L__BB26_225:
	ld.param.u32 	%r1887, [_ZN3cub18CUB_300001_SM_10006detail10radix_sort29DeviceRadixSortOnesweepKernelINS1_5radix10policy_hubIifyE10Policy1000ELNS0_9SortOrderE0EifyiiNS1_21identity_decomposer_tEEEvPT5_SB_PT3_PKSC_PT1_PKSG_PT2_PKSK_T4_iiT6__param_8];
	mad.lo.s32 	%r284, %r3, -6528, %r1887;
	setp.ge.s32 	%p152, %r1, %r284;
	@%p152 bra 	$L__BB26_227;
	ld.param.u32 	%r1911, [_ZN3cub18CUB_300001_SM_10006detail10radix_sort29DeviceRadixSortOnesweepKernelINS1_5radix10policy_hubIifyE10Policy1000ELNS0_9SortOrderE0EifyiiNS1_21identity_decomposer_tEEEvPT5_SB_PT3_PKSC_PT1_PKSG_PT2_PKSK_T4_iiT6__param_9];
	ld.shared.u32 	%r1546, [%r283];
	shr.u32 	%r1547, %r1546, %r1911;
	and.b32  	%r1548, %r1547, %r154;
	shl.b32 	%r1549, %r1548, 3;
	add.s32 	%r1551, %r632, %r1549;
	ld.shared.u64 	%rd181, [%r1551+26112];
	xor.b32  	%r1552, %r1546, -2147483648;
	add.s64 	%rd182, %rd181, %rd9;
	shl.b64 	%rd183, %rd182, 2;
	add.s64 	%rd184, %rd22, %rd183;
	st.global.u32 	[%rd184], %r1552;
$L__BB26_227:
	bar.warp.sync 	-1;
	add.s32 	%r1553, %r1, 384;
	setp.ge.s32 	%p153, %r1553, %r284;
	@%p153 bra 	$L__BB26_229;
	ld.param.u32 	%r1912, [_ZN3cub18CUB_300001_SM_10006detail10radix_sort29DeviceRadixSortOnesweepKernelINS1_5radix10policy_hubIifyE10Policy1000ELNS0_9SortOrderE0EifyiiNS1_21identity_decomposer_tEEEvPT5_SB_PT3_PKSC_PT1_PKSG_PT2_PKSK_T4_iiT6__param_9];
	ld.shared.u32 	%r1554, [%r283+1536];
	shr.u32 	%r1555, %r1554, %r1912;
	and.b32  	%r1556, %r1555, %r154;
	shl.b32 	%r1557, %r1556, 3;
	add.s32 	%r1559, %r632, %r1557;
	ld.shared.u64 	%rd185, [%r1559+26112];
	xor.b32  	%r1560, %r1554, -2147483648;
	add.s64 	%rd186, %rd185, %rd9;
	shl.b64 	%rd187, %rd186, 2;
	add.s64 	%rd188, %rd22, %rd187;
	st.global.u32 	[%rd188+1536], %r1560;
$L__BB26_229:
	bar.warp.sync 	-1;
	add.s32 	%r1561, %r1, 768;
	setp.ge.s32 	%p154, %r1561, %r284;
	@%p154 bra 	$L__BB26_231;
	ld.param.u32 	%r1913, [_ZN3cub18CUB_300001_SM_10006detail10radix_sort29DeviceRadixSortOnesweepKernelINS1_5radix10policy_hubIifyE10Policy1000ELNS0_9SortOrderE0EifyiiNS1_21identity_decomposer_tEEEvPT5_SB_PT3_PKSC_PT1_PKSG_PT2_PKSK_T4_iiT6__param_9];
	ld.shared.u32 	%r1562, [%r283+3072];
	shr.u32 	%r1563, %r1562, %r1913;
	and.b32  	%r1564, %r1563, %r154;
	shl.b32 	%r1565, %r1564, 3;
	add.s32 	%r1567, %r632, %r1565;
	ld.shared.u64 	%rd189, [%r1567+26112];
	xor.b32  	%r1568, %r1562, -2147483648;
	add.s64 	%rd190, %rd189, %rd9;
	shl.b64 	%rd191, %rd190, 2;
	add.s64 	%rd192, %rd22, %rd191;
	st.global.u32 	[%rd192+3072], %r1568;
$L__BB26_231:
	bar.warp.sync 	-1;
	add.s32 	%r1569, %r1, 1152;
	setp.ge.s32 	%p155, %r1569, %r284;
	@%p155 bra 	$L__BB26_233;
	ld.param.u32 	%r1914, [_ZN3cub18CUB_300001_SM_10006detail10radix_sort29DeviceRadixSortOnesweepKernelINS1_5radix10policy_hubIifyE10Policy1000ELNS0_9SortOrderE0EifyiiNS1_21identity_decomposer_tEEEvPT5_SB_PT3_PKSC_PT1_PKSG_PT2_PKSK_T4_iiT6__param_9];
	ld.shared.u32 	%r1570, [%r283+4608];
	shr.u32 	%r1571, %r1570, %r1914;
	and.b32  	%r1572, %r1571, %r154;
	shl.b32 	%r1573, %r1572, 3;
	add.s32 	%r1575, %r632, %r1573;
	ld.shared.u64 	%rd193, [%r1575+26112];
	xor.b32  	%r1576, %r1570, -2147483648;
	add.s64 	%rd194, %rd193, %rd9;
	shl.b64 	%rd195, %rd194, 2;
	add.s64 	%rd196, %rd22, %rd195;
	st.global.u32 	[%rd196+4608], %r1576;
$L__BB26_233:
	bar.warp.sync 	-1;
	add.s32 	%r1577, %r1, 1536;
	setp.ge.s32 	%p156, %r1577, %r284;
	@%p156 bra 	$L__BB26_235;
	ld.param.u32 	%r1915, [_ZN3cub18CUB_300001_SM_10006detail10radix_sort29DeviceRadixSortOnesweepKernelINS1_5radix10policy_hubIifyE10Policy1000ELNS0_9SortOrderE0EifyiiNS1_21identity_decomposer_tEEEvPT5_SB_PT3_PKSC_PT1_PKSG_PT2_PKSK_T4_iiT6__param_9];
	ld.shared.u32 	%r1578, [%r283+6144];
	shr.u32 	%r1579, %r1578, %r1915;
	and.b32  	%r1580, %r1579, %r154;
	shl.b32 	%r1581, %r1580, 3;
	add.s32 	%r1583, %r632, %r1581;
	ld.shared.u64 	%rd197, [%r1583+26112];
	xor.b32  	%r1584, %r1578, -2147483648;
	add.s64 	%rd198, %rd197, %rd9;
	shl.b64 	%rd199, %rd198, 2;
	add.s64 	%rd200, %rd22, %rd199;
	st.global.u32 	[%rd200+6144], %r1584;
$L__BB26_235:
	bar.warp.sync 	-1;
	add.s32 	%r1585, %r1, 1920;
	setp.ge.s32 	%p157, %r1585, %r284;
	@%p157 bra 	$L__BB26_237;
	ld.param.u32 	%r1916, [_ZN3cub18CUB_300001_SM_10006detail10radix_sort29DeviceRadixSortOnesweepKernelINS1_5radix10policy_hubIifyE10Policy1000ELNS0_9SortOrderE0EifyiiNS1_21identity_decomposer_tEEEvPT5_SB_PT3_PKSC_PT1_PKSG_PT2_PKSK_T4_iiT6__param_9];
	ld.shared.u32 	%r1586, [%r283+7680];
	shr.u32 	%r1587, %r1586, %r1916;
	and.b32  	%r1588, %r1587, %r154;
	shl.b32 	%r1589, %r1588, 3;
	add.s32 	%r1591, %r632, %r1589;
	ld.shared.u64 	%rd201, [%r1591+26112];
	xor.b32  	%r1592, %r1586, -2147483648;
	add.s64 	%rd202, %rd201, %rd9;
	shl.b64 	%rd203, %rd202, 2;
	add.s64 	%rd204, %rd22, %rd203;
	st.global.u32 	[%rd204+7680], %r1592;
$L__BB26_237:
	bar.warp.sync 	-1;
	add.s32 	%r1593, %r1, 2304;
	setp.ge.s32 	%p158, %r1593, %r284;
	@%p158 bra 	$L__BB26_239;
	ld.param.u32 	%r1917, [_ZN3cub18CUB_300001_SM_10006detail10radix_sort29DeviceRadixSortOnesweepKernelINS1_5radix10policy_hubIifyE10Policy1000ELNS0_9SortOrderE0EifyiiNS1_21identity_decomposer_tEEEvPT5_SB_PT3_PKSC_PT1_PKSG_PT2_PKSK_T4_iiT6__param_9];
	ld.shared.u32 	%r1594, [%r283+9216];
	shr.u32 	%r1595, %r1594, %r1917;
	and.b32  	%r1596, %r1595, %r154;
	shl.b32 	%r1597, %r1596, 3;
	add.s32 	%r1599, %r632, %r1597;
	ld.shared.u64 	%rd205, [%r1599+26112];
	xor.b32  	%r1600, %r1594, -2147483648;
	add.s64 	%rd206, %rd205, %rd9;
	shl.b64 	%rd207, %rd206, 2;
	add.s64 	%rd208, %rd22, %rd207;
	st.global.u32 	[%rd208+9216], %r1600;
$L__BB26_239:
	bar.warp.sync 	-1;
	add.s32 	%r1601, %r1, 2688;
	setp.ge.s32 	%p159, %r1601, %r284;
	@%p159 bra 	$L__BB26_241;
	ld.param.u32 	%r1918, [_ZN3cub18CUB_300001_SM_10006detail10radix_sort29DeviceRadixSortOnesweepKernelINS1_5radix10policy_hubIifyE10Policy1000ELNS0_9SortOrderE0EifyiiNS1_21identity_decomposer_tEEEvPT5_SB_PT3_PKSC_PT1_PKSG_PT2_PKSK_T4_iiT6__param_9];
	ld.shared.u32 	%r1602, [%r283+10752];
	shr.u32 	%r1603, %r1602, %r1918;
	and.b32  	%r1604, %r1603, %r154;
	shl.b32 	%r1605, %r1604, 3;
	add.s32 	%r1607, %r632, %r1605;
	ld.shared.u64 	%rd209, [%r1607+26112];
	xor.b32  	%r1608, %r1602, -2147483648;
	add.s64 	%rd210, %rd209, %rd9;
	shl.b64 	%rd211, %rd210, 2;
	add.s64 	%rd212, %rd22, %rd211;
	st.global.u32 	[%rd212+10752], %r1608;
$L__BB26_241:
	bar.warp.sync 	-1;
	or.b32  	%r1609, %r1, 3072;
	setp.ge.s32 	%p160, %r1609, %r284;
	@%p160 bra 	$L__BB26_243;
	ld.param.u32 	%r1919, [_ZN3cub18CUB_300001_SM_10006detail10radix_sort29DeviceRadixSortOnesweepKernelINS1_5radix10policy_hubIifyE10Policy1000ELNS0_9SortOrderE0EifyiiNS1_21identity_decomposer_tEEEvPT5_SB_PT3_PKSC_PT1_PKSG_PT2_PKSK_T4_iiT6__param_9];
	ld.shared.u32 	%r1610, [%r283+12288];
	shr.u32 	%r1611, %r1610, %r1919;
	and.b32  	%r1612, %r1611, %r154;
	shl.b32 	%r1613, %r1612, 3;
	add.s32 	%r1615, %r632, %r1613;
	ld.shared.u64 	%rd213, [%r1615+26112];
	xor.b32  	%r1616, %r1610, -2147483648;
	add.s64 	%rd214, %rd213, %rd9;
	shl.b64 	%rd215, %rd214, 2;
	add.s64 	%rd216, %rd22, %rd215;
	st.global.u32 	[%rd216+12288], %r1616;
$L__BB26_243:
	bar.warp.sync 	-1;
	add.s32 	%r1617, %r1, 3456;
	setp.ge.s32 	%p161, %r1617, %r284;
	@%p161 bra 	$L__BB26_245;
	ld.param.u32 	%r1920, [_ZN3cub18CUB_300001_SM_10006detail10radix_sort29DeviceRadixSortOnesweepKernelINS1_5radix10policy_hubIifyE10Policy1000ELNS0_9SortOrderE0EifyiiNS1_21identity_decomposer_tEEEvPT5_SB_PT3_PKSC_PT1_PKSG_PT2_PKSK_T4_iiT6__param_9];
	ld.shared.u32 	%r1618, [%r283+13824];
	shr.u32 	%r1619, %r1618, %r1920;
	and.b32  	%r1620, %r1619, %r154;
	shl.b32 	%r1621, %r1620, 3;
	add.s32 	%r1623, %r632, %r1621;
	ld.shared.u64 	%rd217, [%r1623+26112];
	xor.b32  	%r1624, %r1618, -2147483648;
	add.s64 	%rd218, %rd217, %rd9;
	shl.b64 	%rd219, %rd218, 2;
	add.s64 	%rd220, %rd22, %rd219;
	st.global.u32 	[%rd220+13824], %r1624;
$L__BB26_245:
	bar.warp.sync 	-1;
	add.s32 	%r1625, %r1, 3840;
	setp.ge.s32 	%p162, %r1625, %r284;
	@%p162 bra 	$L__BB26_247;
	ld.param.u32 	%r1921, [_ZN3cub18CUB_300001_SM_10006detail10radix_sort29DeviceRadixSortOnesweepKernelINS1_5radix10policy_hubIifyE10Policy1000ELNS0_9SortOrderE0EifyiiNS1_21identity_decomposer_tEEEvPT5_SB_PT3_PKSC_PT1_PKSG_PT2_PKSK_T4_iiT6__param_9];
	ld.shared.u32 	%r1626, [%r283+15360];
	shr.u32 	%r1627, %r1626, %r1921;
	and.b32  	%r1628, %r1627, %r154;
	shl.b32 	%r1629, %r1628, 3;
	add.s32 	%r1631, %r632, %r1629;
	ld.shared.u64 	%rd221, [%r1631+26112];
	xor.b32  	%r1632, %r1626, -2147483648;
	add.s64 	%rd222, %rd221, %rd9;
	shl.b64 	%rd223, %rd222, 2;
	add.s64 	%rd224, %rd22, %rd223;
	st.global.u32 	[%rd224+15360], %r1632;
$L__BB26_247:
	bar.warp.sync 	-1;
	add.s32 	%r1633, %r1, 4224;
	setp.ge.s32 	%p163, %r1633, %r284;
	@%p163 bra 	$L__BB26_249;
	ld.param.u32 	%r1922, [_ZN3cub18CUB_300001_SM_10006detail10radix_sort29DeviceRadixSortOnesweepKernelINS1_5radix10policy_hubIifyE10Policy1000ELNS0_9SortOrderE0EifyiiNS1_21identity_decomposer_tEEEvPT5_SB_PT3_PKSC_PT1_PKSG_PT2_PKSK_T4_iiT6__param_9];
	ld.shared.u32 	%r1634, [%r283+16896];
	shr.u32 	%r1635, %r1634, %r1922;
	and.b32  	%r1636, %r1635, %r154;
	shl.b32 	%r1637, %r1636, 3;
	add.s32 	%r1639, %r632, %r1637;
	ld.shared.u64 	%rd225, [%r1639+26112];
	xor.b32  	%r1640, %r1634, -2147483648;
	add.s64 	%rd226, %rd225, %rd9;
	shl.b64 	%rd227, %rd226, 2;
	add.s64 	%rd228, %rd22, %rd227;
	st.global.u32 	[%rd228+16896], %r1640;
$L__BB26_249:
	bar.warp.sync 	-1;
	add.s32 	%r1641, %r1, 4608;
	setp.ge.s32 	%p164, %r1641, %r284;
	@%p164 bra 	$L__BB26_251;
	ld.param.u32 	%r1923, [_ZN3cub18CUB_300001_SM_10006detail10radix_sort29DeviceRadixSortOnesweepKernelINS1_5radix10policy_hubIifyE10Policy1000ELNS0_9SortOrderE0EifyiiNS1_21identity_decomposer_tEEEvPT5_SB_PT3_PKSC_PT1_PKSG_PT2_PKSK_T4_iiT6__param_9];
	ld.shared.u32 	%r1642, [%r283+18432];
	shr.u32 	%r1643, %r1642, %r1923;
	and.b32  	%r1644, %r1643, %r154;
	shl.b32 	%r1645, %r1644, 3;
	add.s32 	%r1647, %r632, %r1645;
	ld.shared.u64 	%rd229, [%r1647+26112];
	xor.b32  	%r1648, %r1642, -2147483648;
	add.s64 	%rd230, %rd229, %rd9;
	shl.b64 	%rd231, %rd230, 2;
	add.s64 	%rd232, %rd22, %rd231;
	st.global.u32 	[%rd232+18432], %r1648;
$L__BB26_251:
	bar.warp.sync 	-1;
	add.s32 	%r1649, %r1, 4992;
	setp.ge.s32 	%p165, %r1649, %r284;
	@%p165 bra 	$L__BB26_253;
	ld.param.u32 	%r1924, [_ZN3cub18CUB_300001_SM_10006detail10radix_sort29DeviceRadixSortOnesweepKernelINS1_5radix10policy_hubIifyE10Policy1000ELNS0_9SortOrderE0EifyiiNS1_21identity_decomposer_tEEEvPT5_SB_PT3_PKSC_PT1_PKSG_PT2_PKSK_T4_iiT6__param_9];
	ld.shared.u32 	%r1650, [%r283+19968];
	shr.u32 	%r1651, %r1650, %r1924;
	and.b32  	%r1652, %r1651, %r154;
	shl.b32 	%r1653, %r1652, 3;
	add.s32 	%r1655, %r632, %r1653;
	ld.shared.u64 	%rd233, [%r1655+26112];
	xor.b32  	%r1656, %r1650, -2147483648;
	add.s64 	%rd234, %rd233, %rd9;
	shl.b64 	%rd235, %rd234, 2;
	add.s64 	%rd236, %rd22, %rd235;
	st.global.u32 	[%rd236+19968], %r1656;
$L__BB26_253:
	bar.warp.sync 	-1;
	add.s32 	%r1657, %r1, 5376;
	setp.ge.s32 	%p166, %r1657, %r284;
	@%p166 bra 	$L__BB26_255;
	ld.param.u32 	%r1925, [_ZN3cub18CUB_300001_SM_10006detail10radix_sort29DeviceRadixSortOnesweepKernelINS1_5radix10policy_hubIifyE10Policy1000ELNS0_9SortOrderE0EifyiiNS1_21identity_decomposer_tEEEvPT5_SB_PT3_PKSC_PT1_PKSG_PT2_PKSK_T4_iiT6__param_9];
	ld.shared.u32 	%r1658, [%r283+21504];
	shr.u32 	%r1659, %r1658, %r1925;
	and.b32  	%r1660, %r1659, %r154;
	shl.b32 	%r1661, %r1660, 3;
	add.s32 	%r1663, %r632, %r1661;
	ld.shared.u64 	%rd237, [%r1663+26112];
	xor.b32  	%r1664, %r1658, -2147483648;
	add.s64 	%rd238, %rd237, %rd9;
	shl.b64 	%rd239, %rd238, 2;
	add.s64 	%rd240, %rd22, %rd239;
	st.global.u32 	[%rd240+21504], %r1664;
$L__BB26_255:
	bar.warp.sync 	-1;
	add.s32 	%r1665, %r1, 5760;
	setp.ge.s32 	%p167, %r1665, %r284;
	@%p167 bra 	$L__BB26_257;
	ld.param.u32 	%r1926, [_ZN3cub18CUB_300001_SM_10006detail10radix_sort29DeviceRadixSortOnesweepKernelINS1_5radix10policy_hubIifyE10Policy1000ELNS0_9SortOrderE0EifyiiNS1_21identity_decomposer_tEEEvPT5_SB_PT3_PKSC_PT1_PKSG_PT2_PKSK_T4_iiT6__param_9];
	ld.shared.u32 	%r1666, [%r283+23040];
	shr.u32 	%r1667, %r1666, %r1926;
	and.b32  	%r1668, %r1667, %r154;
	shl.b32 	%r1669, %r1668, 3;
	add.s32 	%r1671, %r632, %r1669;
	ld.shared.u64 	%rd241, [%r1671+26112];
	xor.b32  	%r1672, %r1666, -2147483648;
	add.s64 	%rd242, %rd241, %rd9;
	shl.b64 	%rd243, %rd242, 2;
	add.s64 	%rd244, %rd22, %rd243;
	st.global.u32 	[%rd244+23040], %r1672;
$L__BB26_257:
	bar.warp.sync 	-1;
	or.b32  	%r1673, %r1, 6144;
	setp.ge.s32 	%p168, %r1673, %r284;
	@%p168 bra 	$L__BB26_259;
	ld.param.u32 	%r1927, [_ZN3cub18CUB_300001_SM_10006detail10radix_sort29DeviceRadixSortOnesweepKernelINS1_5radix10policy_hubIifyE10Policy1000ELNS0_9SortOrderE0EifyiiNS1_21identity_decomposer_tEEEvPT5_SB_PT3_PKSC_PT1_PKSG_PT2_PKSK_T4_iiT6__param_9];
	ld.shared.u32 	%r1674, [%r283+24576];
	shr.u32 	%r1675, %r1674, %r1927;
	and.b32  	%r1676, %r1675, %r154;
	shl.b32 	%r1677, %r1676, 3;
	add.s32 	%r1679, %r632, %r1677;
	ld.shared.u64 	%rd245, [%r1679+26112];
	xor.b32  	%r1680, %r1674, -2147483648;
	add.s64 	%rd246, %rd245, %rd9;
	shl.b64 	%rd247, %rd246, 2;
	add.s64 	%rd248, %rd22, %rd247;
	st.global.u32 	[%rd248+24576], %r1680;
$L__BB26_259:
	bar.warp.sync 	-1;
$L__BB26_260:
	ld.param.u32 	%r1928, [_ZN3cub18CUB_300001_SM_10006detail10radix_sort29DeviceRadixSortOnesweepKernelINS1_5radix10policy_hubIifyE10Policy1000ELNS0_9SortOrderE0EifyiiNS1_21identity_decomposer_tEEEvPT5_SB_PT3_PKSC_PT1_PKSG_PT2_PKSK_T4_iiT6__param_9];
	ld.param.u32 	%r1888, [_ZN3cub18CUB_300001_SM_10006detail10radix_sort29DeviceRadixSortOnesweepKernelINS1_5radix10policy_hubIifyE10Policy1000ELNS0_9SortOrderE0EifyiiNS1_21identity_decomposer_tEEEvPT5_SB_PT3_PKSC_PT1_PKSG_PT2_PKSK_T4_iiT6__param_8];
	setp.gt.s32 	%p169, %r282, %r1888;
	ld.shared.u32 	%r1681, [%r283];
	shr.u32 	%r1682, %r1681, %r1928;
	and.b32  	%r285, %r1682, %r154;
	ld.shared.u32 	%r1683, [%r283+1536];
	shr.u32 	%r1684, %r1683, %r1928;
	and.b32  	%r286, %r1684, %r154;
	ld.shared.u32 	%r1685, [%r283+3072];
	shr.u32 	%r1686, %r1685, %r1928;
	and.b32  	%r287, %r1686, %r154;
	ld.shared.u32 	%r1687, [%r283+4608];
	shr.u32 	%r1688, %r1687, %r1928;
	and.b32  	%r288, %r1688, %r154;
	ld.shared.u32 	%r1689, [%r283+6144];
	shr.u32 	%r1690, %r1689, %r1928;
	and.b32  	%r289, %r1690, %r154;
	ld.shared.u32 	%r1691, [%r283+7680];
	shr.u32 	%r1692, %r1691, %r1928;
	and.b32  	%r290, %r1692, %r154;
	ld.shared.u32 	%r1693, [%r283+9216];
	shr.u32 	%r1694, %r1693, %r1928;
	and.b32  	%r291, %r1694, %r154;
	ld.shared.u32 	%r1695, [%r283+10752];
	shr.u32 	%r1696, %r1695, %r1928;
	and.b32  	%r292, %r1696, %r154;
	ld.shared.u32 	%r1697, [%r283+12288];
	shr.u32 	%r1698, %r1697, %r1928;
	and.b32  	%r293, %r1698, %r154;
	ld.shared.u32 	%r1699, [%r283+13824];
	shr.u32 	%r1700, %r1699, %r1928;
	and.b32  	%r294, %r1700, %r154;
	ld.shared.u32 	%r1701, [%r283+15360];
	shr.u32 	%r1702, %r1701, %r1928;
	and.b32  	%r295, %r1702, %r154;
	ld.shared.u32 	%r1703, [%r283+16896];
	shr.u32 	%r1704, %r1703, %r1928;
	and.b32  	%r296, %r1704, %r154;
	ld.shared.u32 	%r1705, [%r283+18432];
	shr.u32 	%r1706, %r1705, %r1928;
	and.b32  	%r297, %r1706, %r154;
	ld.shared.u32 	%r1707, [%r283+19968];
	shr.u32 	%r1708, %r1707, %r1928;
	and.b32  	%r298, %r1708, %r154;
	ld.shared.u32 	%r1709, [%r283+21504];
	shr.u32 	%r1710, %r1709, %r1928;
	and.b32  	%r299, %r1710, %r154;
	ld.shared.u32 	%r1711, [%r283+23040];
	shr.u32 	%r1712, %r1711, %r1928;
	and.b32  	%r300, %r1712, %r154;
	ld.shared.u32 	%r1713, [%r283+24576];
	shr.u32 	%r1714, %r1713, %r1928;
	and.b32  	%r301, %r1714, %r154;
	@%p169 bra 	$L__BB26_262;
	ld.param.u64 	%rd443, [_ZN3cub18CUB_300001_SM_10006detail10radix_sort29DeviceRadixSortOnesweepKernelINS1_5radix10policy_hubIifyE10Policy1000ELNS0_9SortOrderE0EifyiiNS1_21identity_decomposer_tEEEvPT5_SB_PT3_PKSC_PT1_PKSG_PT2_PKSK_T4_iiT6__param_7];
	cvta.to.global.u64 	%rd249, %rd443;
	and.b32  	%r1718, %r1, 31;
	or.b32  	%r1719, %r513, %r1718;
	cvt.u64.u32 	%rd250, %r1719;
	mul.lo.s32 	%r1720, %r3, 6528;
	cvt.s64.s32 	%rd251, %r1720;
	add.s64 	%rd252, %rd250, %rd251;
	shl.b64 	%rd253, %rd252, 2;
	add.s64 	%rd254, %rd249, %rd253;
	ld.global.f32 	%f252, [%rd254];
	ld.global.f32 	%f253, [%rd254+128];
	ld.global.f32 	%f254, [%rd254+256];
	ld.global.f32 	%f255, [%rd254+384];
	ld.global.f32 	%f256, [%rd254+512];
	ld.global.f32 	%f257, [%rd254+640];
	ld.global.f32 	%f258, [%rd254+768];
	ld.global.f32 	%f259, [%rd254+896];
	ld.global.f32 	%f260, [%rd254+1024];
	ld.global.f32 	%f261, [%rd254+1152];
	ld.global.f32 	%f262, [%rd254+1280];
	ld.global.f32 	%f263, [%rd254+1408];
	ld.global.f32 	%f264, [%rd254+1536];
	ld.global.f32 	%f265, [%rd254+1664];
	ld.global.f32 	%f266, [%rd254+1792];
	ld.global.f32 	%f267, [%rd254+1920];
	ld.global.f32 	%f268, [%rd254+2048];
	bra.uni 	$L__BB26_296;
$L__BB26_262:
	ld.param.u32 	%r1889, [_ZN3cub18CUB_300001_SM_10006detail10radix_sort29DeviceRadixSortOnesweepKernelINS1_5radix10policy_hubIifyE10Policy1000ELNS0_9SortOrderE0EifyiiNS1_21identity_decomposer_tEEEvPT5_SB_PT3_PKSC_PT1_PKSG_PT2_PKSK_T4_iiT6__param_8];
	ld.param.u64 	%rd444, [_ZN3cub18CUB_300001_SM_10006detail10radix_sort29DeviceRadixSortOnesweepKernelINS1_5radix10policy_hubIifyE10Policy1000ELNS0_9SortOrderE0EifyiiNS1_21identity_decomposer_tEEEvPT5_SB_PT3_PKSC_PT1_PKSG_PT2_PKSK_T4_iiT6__param_7];
	cvta.to.global.u64 	%rd255, %rd444;
	add.s64 	%rd23, %rd255, %rd63;
	cvt.u32.u64 	%r1722, %rd7;
	sub.s32 	%r302, %r1889, %r515;
	setp.ge.s32 	%p170, %r1722, %r302;
	@%p170 bra 	$L__BB26_264;
	ld.global.f32 	%f252, [%rd23];
$L__BB26_264:
	add.s32 	%r1724, %r1722, 32;
	setp.ge.s32 	%p171, %r1724, %r302;
	@%p171 bra 	$L__BB26_266;
	ld.global.f32 	%f253, [%rd23+128];
$L__BB26_266:
	add.s32 	%r1726, %r1722, 64;
	setp.ge.s32 	%p172, %r1726, %r302;
	@%p172 bra 	$L__BB26_268;
	ld.global.f32 	%f254, [%rd23+256];
$L__BB26_268:
	add.s32 	%r1728, %r1722, 96;
	setp.ge.s32 	%p173, %r1728, %r302;
	@%p173 bra 	$L__BB26_270;
	ld.global.f32 	%f255, [%rd23+384];
$L__BB26_270:
	add.s32 	%r1730, %r1722, 128;
	setp.ge.s32 	%p174, %r1730, %r302;
	@%p174 bra 	$L__BB26_272;
	ld.global.f32 	%f256, [%rd23+512];
$L__BB26_272:
	add.s32 	%r1732, %r1722, 160;
	setp.ge.s32 	%p175, %r1732, %r302;
	@%p175 bra 	$L__BB26_274;
	ld.global.f32 	%f257, [%rd23+640];
$L__BB26_274:
	add.s32 	%r1734, %r1722, 192;
	setp.ge.s32 	%p176, %r1734, %r302;
	@%p176 bra 	$L__BB26_276;
	ld.global.f32 	%f258, [%rd23+768];
$L__BB26_276:
	add.s32 	%r1736, %r1722, 224;
	setp.ge.s32 	%p177, %r1736, %r302;
	@%p177 bra 	$L__BB26_278;
	ld.param.u64 	%rd445, [_ZN3cub18CUB_300001_SM_10006detail10radix_sort29DeviceRadixSortOnesweepKernelINS1_5radix10policy_hubIifyE10Policy1000ELNS0_9SortOrderE0EifyiiNS1_21identity_decomposer_tEEEvPT5_SB_PT3_PKSC_PT1_PKSG_PT2_PKSK_T4_iiT6__param_7];
	cvta.to.global.u64 	%rd259, %rd445;
	cvt.s64.s32 	%rd260, %r515;
	add.s64 	%rd261, %rd7, %rd260;
	shl.b64 	%rd262, %rd261, 2;
	add.s64 	%rd263, %rd259, %rd262;
	ld.global.f32 	%f259, [%rd263+896];
$L__BB26_278:
	add.s32 	%r1739, %r1722, 256;
	setp.ge.s32 	%p178, %r1739, %r302;
	@%p178 bra 	$L__BB26_280;
	ld.param.u64 	%rd446, [_ZN3cub18CUB_300001_SM_10006detail10radix_sort29DeviceRadixSortOnesweepKernelINS1_5radix10policy_hubIifyE10Policy1000ELNS0_9SortOrderE0EifyiiNS1_21identity_decomposer_tEEEvPT5_SB_PT3_PKSC_PT1_PKSG_PT2_PKSK_T4_iiT6__param_7];
	cvta.to.global.u64 	%rd264, %rd446;
	cvt.s64.s32 	%rd265, %r515;
	add.s64 	%rd266, %rd7, %rd265;
	shl.b64 	%rd267, %rd266, 2;
	add.s64 	%rd268, %rd264, %rd267;
	ld.global.f32 	%f260, [%rd268+1024];
$L__BB26_280:
	add.s32 	%r1742, %r1722, 288;
	setp.ge.s32 	%p179, %r1742, %r302;
	@%p179 bra 	$L__BB26_282;
	ld.param.u64 	%rd447, [_ZN3cub18CUB_300001_SM_10006detail10radix_sort29DeviceRadixSortOnesweepKernelINS1_5radix10policy_hubIifyE10Policy1000ELNS0_9SortOrderE0EifyiiNS1_21identity_decomposer_tEEEvPT5_SB_PT3_PKSC_PT1_PKSG_PT2_PKSK_T4_iiT6__param_7];
	cvta.to.global.u64 	%rd269, %rd447;
	cvt.s64.s32 	%rd270, %r515;
	add.s64 	%rd271, %rd7, %rd270;
	shl.b64 	%rd272, %rd271, 2;
	add.s64 	%rd273, %rd269, %rd272;
	ld.global.f32 	%f261, [%rd273+1152];
$L__BB26_282:
	add.s32 	%r1745, %r1722, 320;
	setp.ge.s32 	%p180, %r1745, %r302;
	@%p180 bra 	$L__BB26_284;
	ld.param.u64 	%rd448, [_ZN3cub18CUB_300001_SM_10006detail10radix_sort29DeviceRadixSortOnesweepKernelINS1_5radix10policy_hubIifyE10Policy1000ELNS0_9SortOrderE0EifyiiNS1_21identity_decomposer_tEEEvPT5_SB_PT3_PKSC_PT1_PKSG_PT2_PKSK_T4_iiT6__param_7];
	cvta.to.global.u64 	%rd274, %rd448;
	cvt.s64.s32 	%rd275, %r515;
	add.s64 	%rd276, %rd7, %rd275;
	shl.b64 	%rd277, %rd276, 2;
	add.s64 	%rd278, %rd274, %rd277;
	ld.global.f32 	%f262, [%rd278+1280];
$L__BB26_284:
	add.s32 	%r1748, %r1722, 352;
	setp.ge.s32 	%p181, %r1748, %r302;
	@%p181 bra 	$L__BB26_286;
	ld.param.u64 	%rd449, [_ZN3cub18CUB_300001_SM_10006detail10radix_sort29DeviceRadixSortOnesweepKernelINS1_5radix10policy_hubIifyE10Policy1000ELNS0_9SortOrderE0EifyiiNS1_21identity_decomposer_tEEEvPT5_SB_PT3_PKSC_PT1_PKSG_PT2_PKSK_T4_iiT6__param_7];
	cvta.to.global.u64 	%rd279, %rd449;
	mul.lo.s32 	%r1749, %r3, 6528;
	cvt.s64.s32 	%rd280, %r1749;
	add.s64 	%rd281, %rd7, %rd280;
	shl.b64 	%rd282, %rd281, 2;
	add.s64 	%rd283, %rd279, %rd282;
	ld.global.f32 	%f263, [%rd283+1408];
$L__BB26_286:
	add.s32 	%r1751, %r1722, 384;
	setp.ge.s32 	%p182, %r1751, %r302;
	@%p182 bra 	$L__BB26_288;
	ld.param.u64 	%rd450, [_ZN3cub18CUB_300001_SM_10006detail10radix_sort29DeviceRadixSortOnesweepKernelINS1_5radix10policy_hubIifyE10Policy1000ELNS0_9SortOrderE0EifyiiNS1_21identity_decomposer_tEEEvPT5_SB_PT3_PKSC_PT1_PKSG_PT2_PKSK_T4_iiT6__param_7];
	cvta.to.global.u64 	%rd284, %rd450;
	mul.lo.s32 	%r1752, %r3, 6528;
	cvt.s64.s32 	%rd285, %r1752;
	add.s64 	%rd286, %rd7, %rd285;
	shl.b64 	%rd287, %rd286, 2;
	add.s64 	%rd288, %rd284, %rd287;
	ld.global.f32 	%f264, [%rd288+1536];
$L__BB26_288:
	cvt.u32.u64 	%r1753, %rd7;
	add.s32 	%r1754, %r1753, 416;
	setp.ge.s32 	%p183, %r1754, %r302;
	@%p183 bra 	$L__BB26_290;
	ld.param.u64 	%rd451, [_ZN3cub18CUB_300001_SM_10006detail10radix_sort29DeviceRadixSortOnesweepKernelINS1_5radix10policy_hubIifyE10Policy1000ELNS0_9SortOrderE0EifyiiNS1_21identity_decomposer_tEEEvPT5_SB_PT3_PKSC_PT1_PKSG_PT2_PKSK_T4_iiT6__param_7];
	cvta.to.global.u64 	%rd289, %rd451;
	mul.lo.s32 	%r1755, %r3, 6528;
	cvt.s64.s32 	%rd290, %r1755;
	add.s64 	%rd291, %rd7, %rd290;
	shl.b64 	%rd292, %rd291, 2;
	add.s64 	%rd293, %rd289, %rd292;
	ld.global.f32 	%f265, [%rd293+1664];
$L__BB26_290:
	cvt.u32.u64 	%r1756, %rd7;
	add.s32 	%r1757, %r1756, 448;
	setp.ge.s32 	%p184, %r1757, %r302;
	@%p184 bra 	$L__BB26_292;
	ld.param.u64 	%rd452, [_ZN3cub18CUB_300001_SM_10006detail10radix_sort29DeviceRadixSortOnesweepKernelINS1_5radix10policy_hubIifyE10Policy1000ELNS0_9SortOrderE0EifyiiNS1_21identity_decomposer_tEEEvPT5_SB_PT3_PKSC_PT1_PKSG_PT2_PKSK_T4_iiT6__param_7];
	cvta.to.global.u64 	%rd294, %rd452;
	mul.lo.s32 	%r1758, %r3, 6528;
	cvt.s64.s32 	%rd295, %r1758;
	add.s64 	%rd296, %rd7, %rd295;
	shl.b64 	%rd297, %rd296, 2;
	add.s64 	%rd298, %rd294, %rd297;
	ld.global.f32 	%f266, [%rd298+1792];
$L__BB26_292:
	cvt.u32.u64 	%r1759, %rd7;
	add.s32 	%r1760, %r1759, 480;
	setp.ge.s32 	%p185, %r1760, %r302;
	@%p185 bra 	$L__BB26_294;
	ld.param.u64 	%rd453, [_ZN3cub18CUB_300001_SM_10006detail10radix_sort29DeviceRadixSortOnesweepKernelINS1_5radix10policy_hubIifyE10Policy1000ELNS0_9SortOrderE0EifyiiNS1_21identity_decomposer_tEEEvPT5_SB_PT3_PKSC_PT1_PKSG_PT2_PKSK_T4_iiT6__param_7];
	cvta.to.global.u64 	%rd299, %rd453;
	mul.lo.s32 	%r1761, %r3, 6528;
	cvt.s64.s32 	%rd300, %r1761;
	add.s64 	%rd301, %rd7, %rd300;
	shl.b64 	%rd302, %rd301, 2;
	add.s64 	%rd303, %rd299, %rd302;
	ld.global.f32 	%f267, [%rd303+1920];
$L__BB26_294:
	cvt.u32.u64 	%r1762, %rd7;
	add.s32 	%r1763, %r1762, 512;
	setp.ge.s32 	%p186, %r1763, %r302;
	@%p186 bra 	$L__BB26_296;
	ld.param.u64 	%rd454, [_ZN3cub18CUB_300001_SM_10006detail10radix_sort29DeviceRadixSortOnesweepKernelINS1_5radix10policy_hubIifyE10Policy1000ELNS0_9SortOrderE0EifyiiNS1_21identity_decomposer_tEEEvPT5_SB_PT3_PKSC_PT1_PKSG_PT2_PKSK_T4_iiT6__param_7];
	cvta.to.global.u64 	%rd304, %rd454;
	mov.u32 	%r1764, %tid.x;
	and.b32  	%r1765, %r1764, 992;
	mul.lo.s32 	%r1766, %r1765, 17;
	and.b32  	%r1767, %r1764, 31;
	or.b32  	%r1768, %r1766, %r1767;
	cvt.u64.u32 	%rd305, %r1768;
	mul.lo.s32 	%r1769, %r3, 6528;
	cvt.s64.s32 	%rd306, %r1769;
	add.s64 	%rd307, %rd305, %rd306;
	shl.b64 	%rd308, %rd307, 2;
	add.s64 	%rd309, %rd304, %rd308;
	ld.global.f32 	%f268, [%rd309+2048];
$L__BB26_296:
	ld.param.u32 	%r1890, [_ZN3cub18CUB_300001_SM_10006detail10radix_sort29DeviceRadixSortOnesweepKernelINS1_5radix10policy_hubIifyE10Policy1000ELNS0_9SortOrderE0EifyiiNS1_21identity_decomposer_tEEEvPT5_SB_PT3_PKSC_PT1_PKSG_PT2_PKSK_T4_iiT6__param_8];
	ld.param.u64 	%rd441, [_ZN3cub18CUB_300001_SM_10006detail10radix_sort29DeviceRadixSortOnesweepKernelINS1_5radix10policy_hubIifyE10Policy1000ELNS0_9SortOrderE0EifyiiNS1_21identity_decomposer_tEEEvPT5_SB_PT3_PKSC_PT1_PKSG_PT2_PKSK_T4_iiT6__param_6];
	cvta.to.global.u64 	%rd24, %rd441;
	mov.u32 	%r303, %tid.x;
	cvt.u64.u32 	%rd25, %r303;
	shl.b32 	%r1770, %r303, 2;
	mov.u32 	%r1771, _ZZN3cub18CUB_300001_SM_10006detail10radix_sort29DeviceRadixSortOnesweepKernelINS1_5radix10policy_hubIifyE10Policy1000ELNS0_9SortOrderE0EifyiiNS1_21identity_decomposer_tEEEvPT5_SB_PT3_PKSC_PT1_PKSG_PT2_PKSK_T4_iiT6_E1s;
	add.s32 	%r304, %r1771, %r1770;
	mad.lo.s32 	%r1772, %r3, 6528, 6528;
	setp.gt.s32 	%p187, %r1772, %r1890;
	bar.sync 	0;
	st.shared.f32 	[%r256+-4], %f252;
	st.shared.f32 	[%r257+-4], %f253;
	st.shared.f32 	[%r258+-4], %f254;
	st.shared.f32 	[%r259+-4], %f255;
	st.shared.f32 	[%r260+-4], %f256;
	st.shared.f32 	[%r261+-4], %f257;
	st.shared.f32 	[%r262+-4], %f258;
	st.shared.f32 	[%r263+-4], %f259;
	st.shared.f32 	[%r264+-4], %f260;
	st.shared.f32 	[%r265+-4], %f261;
	st.shared.f32 	[%r266+-4], %f262;
	st.shared.f32 	[%r267+-4], %f263;
	st.shared.f32 	[%r268+-4], %f264;
	st.shared.f32 	[%r269+-4], %f265;
	st.shared.f32 	[%r270+-4], %f266;
	st.shared.f32 	[%r271+-4], %f267;
	st.shared.f32 	[%r272+-4], %f268;
	bar.sync 	0;
	@%p187 bra 	$L__BB26_298;
	ld.shared.f32 	%f169, [%r304];
	shl.b32 	%r1773, %r285, 3;
	add.s32 	%r1775, %r1771, 26112;
	add.s32 	%r1776, %r1775, %r1773;
	ld.shared.u64 	%rd310, [%r1776];
	add.s64 	%rd311, %rd310, %rd25;
	shl.b64 	%rd312, %rd311, 2;
	add.s64 	%rd313, %rd24, %rd312;
	st.global.f32 	[%rd313], %f169;
	bar.warp.sync 	-1;
	ld.shared.f32 	%f170, [%r304+1536];
	shl.b32 	%r1777, %r286, 3;
	add.s32 	%r1778, %r1775, %r1777;
	ld.shared.u64 	%rd314, [%r1778];
	add.s64 	%rd315, %rd314, %rd25;
	shl.b64 	%rd316, %rd315, 2;
	add.s64 	%rd317, %rd24, %rd316;
	st.global.f32 	[%rd317+1536], %f170;
	bar.warp.sync 	-1;
	ld.shared.f32 	%f171, [%r304+3072];
	shl.b32 	%r1779, %r287, 3;
	add.s32 	%r1780, %r1775, %r1779;
	ld.shared.u64 	%rd318, [%r1780];
	add.s64 	%rd319, %rd318, %rd25;
	shl.b64 	%rd320, %rd319, 2;
	add.s64 	%rd321, %rd24, %rd320;
	st.global.f32 	[%rd321+3072], %f171;
	bar.warp.sync 	-1;
	ld.shared.f32 	%f172, [%r304+4608];
	shl.b32 	%r1781, %r288, 3;
	add.s32 	%r1782, %r1775, %r1781;
	ld.shared.u64 	%rd322, [%r1782];
	add.s64 	%rd323, %rd322, %rd25;
	shl.b64 	%rd324, %rd323, 2;
	add.s64 	%rd325, %rd24, %rd324;
	st.global.f32 	[%rd325+4608], %f172;
	bar.warp.sync 	-1;
	ld.shared.f32 	%f173, [%r304+6144];
	shl.b32 	%r1783, %r289, 3;
	add.s32 	%r1784, %r1775, %r1783;
	ld.shared.u64 	%rd326, [%r1784];
	add.s64 	%rd327, %rd326, %rd25;
	shl.b64 	%rd328, %rd327, 2;
	add.s64 	%rd329, %rd24, %rd328;
	st.global.f32 	[%rd329+6144], %f173;
	bar.warp.sync 	-1;
	ld.shared.f32 	%f174, [%r304+7680];
	shl.b32 	%r1785, %r290, 3;
	add.s32 	%r1786, %r1775, %r1785;
	ld.shared.u64 	%rd330, [%r1786];
	add.s64 	%rd331, %rd330, %rd25;
	shl.b64 	%rd332, %rd331, 2;
	add.s64 	%rd333, %rd24, %rd332;
	st.global.f32 	[%rd333+7680], %f174;
	bar.warp.sync 	-1;
	ld.shared.f32 	%f175, [%r304+9216];
	shl.b32 	%r1787, %r291, 3;
	add.s32 	%r1788, %r1775, %r1787;
	ld.shared.u64 	%rd334, [%r1788];
	add.s64 	%rd335, %rd334, %rd25;
	shl.b64 	%rd336, %rd335, 2;
	add.s64 	%rd337, %rd24, %rd336;
	st.global.f32 	[%rd337+9216], %f175;
	bar.warp.sync 	-1;
	ld.shared.f32 	%f176, [%r304+10752];
	shl.b32 	%r1789, %r292, 3;
	add.s32 	%r1790, %r1775, %r1789;
	ld.shared.u64 	%rd338, [%r1790];
	add.s64 	%rd339, %rd338, %rd25;
	shl.b64 	%rd340, %rd339, 2;
	add.s64 	%rd341, %rd24, %rd340;
	st.global.f32 	[%rd341+10752], %f176;
	bar.warp.sync 	-1;
	ld.shared.f32 	%f177, [%r304+12288];
	shl.b32 	%r1791, %r293, 3;
	add.s32 	%r1792, %r1775, %r1791;
	ld.shared.u64 	%rd342, [%r1792];
	add.s64 	%rd343, %rd342, %rd25;
	shl.b64 	%rd344, %rd343, 2;
	add.s64 	%rd345, %rd24, %rd344;
	st.global.f32 	[%rd345+12288], %f177;
	bar.warp.sync 	-1;
	ld.shared.f32 	%f178, [%r304+13824];
	shl.b32 	%r1793, %r294, 3;
	add.s32 	%r1794, %r1775, %r1793;
	ld.shared.u64 	%rd346, [%r1794];
	add.s64 	%rd347, %rd346, %rd25;
	shl.b64 	%rd348, %rd347, 2;
	add.s64 	%rd349, %rd24, %rd348;
	st.global.f32 	[%rd349+13824], %f178;
	bar.warp.sync 	-1;
	ld.shared.f32 	%f179, [%r304+15360];
	shl.b32 	%r1795, %r295, 3;
	add.s32 	%r1796, %r1775, %r1795;
	ld.shared.u64 	%rd350, [%r1796];
	add.s64 	%rd351, %rd350, %rd25;
	shl.b64 	%rd352, %rd351, 2;
	add.s64 	%rd353, %rd24, %rd352;
	st.global.f32 	[%rd353+15360], %f179;
	bar.warp.sync 	-1;
	ld.shared.f32 	%f180, [%r304+16896];
	shl.b32 	%r1797, %r296, 3;
	add.s32 	%r1798, %r1775, %r1797;
	ld.shared.u64 	%rd354, [%r1798];
	add.s64 	%rd355, %rd354, %rd25;
	shl.b64 	%rd356, %rd355, 2;
	add.s64 	%rd357, %rd24, %rd356;
	st.global.f32 	[%rd357+16896], %f180;
	bar.warp.sync 	-1;
	ld.shared.f32 	%f181, [%r304+18432];
	shl.b32 	%r1799, %r297, 3;
	add.s32 	%r1800, %r1775, %r1799;
	ld.shared.u64 	%rd358, [%r1800];
	add.s64 	%rd359, %rd358, %rd25;
	shl.b64 	%rd360, %rd359, 2;
	add.s64 	%rd361, %rd24, %rd360;
	st.global.f32 	[%rd361+18432], %f181;
	bar.warp.sync 	-1;
	ld.shared.f32 	%f182, [%r304+19968];
	shl.b32 	%r1801, %r298, 3;
	add.s32 	%r1802, %r1775, %r1801;
	ld.shared.u64 	%rd362, [%r1802];
	add.s64 	%rd363, %rd362, %rd25;
	shl.b64 	%rd364, %rd363, 2;
	add.s64 	%rd365, %rd24, %rd364;
	st.global.f32 	[%rd365+19968], %f182;
	bar.warp.sync 	-1;
	ld.shared.f32 	%f183, [%r304+21504];
	shl.b32 	%r1803, %r299, 3;
	add.s32 	%r1804, %r1775, %r1803;
	ld.shared.u64 	%rd366, [%r1804];
	add.s64 	%rd367, %rd366, %rd25;
	shl.b64 	%rd368, %rd367, 2;
	add.s64 	%rd369, %rd24, %rd368;
	st.global.f32 	[%rd369+21504], %f183;
	bar.warp.sync 	-1;
	ld.shared.f32 	%f184, [%r304+23040];
	shl.b32 	%r1805, %r300, 3;
	add.s32 	%r1806, %r1775, %r1805;
	ld.shared.u64 	%rd370, [%r1806];
	add.s64 	%rd371, %rd370, %rd25;
	shl.b64 	%rd372, %rd371, 2;
	add.s64 	%rd373, %rd24, %rd372;
	st.global.f32 	[%rd373+23040], %f184;
	bar.warp.sync 	-1;
	ld.shared.f32 	%f185, [%r304+24576];
	shl.b32 	%r1807, %r301, 3;
	add.s32 	%r1808, %r1775, %r1807;
	ld.shared.u64 	%rd374, [%r1808];
	add.s64 	%rd375, %rd374, %rd25;
	shl.b64 	%rd376, %rd375, 2;
	add.s64 	%rd377, %rd24, %rd376;
	st.global.f32 	[%rd377+24576], %f185;
	bar.warp.sync 	-1;
	bra.uni 	$L__BB26_333;
$L__BB26_298:
	ld.param.u32 	%r1891, [_ZN3cub18CUB_300001_SM_10006detail10radix_sort29DeviceRadixSortOnesweepKernelINS1_5radix10policy_hubIifyE10Policy1000ELNS0_9SortOrderE0EifyiiNS1_21identity_decomposer_tEEEvPT5_SB_PT3_PKSC_PT1_PKSG_PT2_PKSK_T4_iiT6__param_8];
	mad.lo.s32 	%r305, %r3, -6528, %r1891;
	shl.b32 	%r1809, %r285, 3;
	add.s32 	%r1811, %r1771, %r1809;
	ld.shared.u64 	%rd26, [%r1811+26112];
	setp.ge.s32 	%p188, %r303, %r305;
	@%p188 bra 	$L__BB26_300;
	ld.shared.f32 	%f186, [%r304];
	add.s64 	%rd378, %rd26, %rd25;
	shl.b64 	%rd379, %rd378, 2;
	add.s64 	%rd380, %rd24, %rd379;
	st.global.f32 	[%rd380], %f186;
$L__BB26_300:
	bar.warp.sync 	-1;
	shl.b32 	%r1812, %r286, 3;
	add.s32 	%r1814, %r1771, %r1812;
	ld.shared.u64 	%rd27, [%r1814+26112];
	add.s32 	%r1815, %r303, 384;
	setp.ge.s32 	%p189, %r1815, %r305;
	@%p189 bra 	$L__BB26_302;
	ld.shared.f32 	%f187, [%r304+1536];
	add.s64 	%rd381, %rd27, %rd25;
	shl.b64 	%rd382, %rd381, 2;
	add.s64 	%rd383, %rd24, %rd382;
	st.global.f32 	[%rd383+1536], %f187;
$L__BB26_302:
	bar.warp.sync 	-1;
	shl.b32 	%r1816, %r287, 3;
	add.s32 	%r1818, %r1771, %r1816;
	ld.shared.u64 	%rd28, [%r1818+26112];
	add.s32 	%r1819, %r303, 768;
	setp.ge.s32 	%p190, %r1819, %r305;
	@%p190 bra 	$L__BB26_304;
	ld.shared.f32 	%f188, [%r304+3072];
	add.s64 	%rd384, %rd28, %rd25;
	shl.b64 	%rd385, %rd384, 2;
	add.s64 	%rd386, %rd24, %rd385;
	st.global.f32 	[%rd386+3072], %f188;
$L__BB26_304:
	bar.warp.sync 	-1;
	shl.b32 	%r1820, %r288, 3;
	add.s32 	%r1822, %r1771, %r1820;
	ld.shared.u64 	%rd29, [%r1822+26112];
	add.s32 	%r1823, %r303, 1152;
	setp.ge.s32 	%p191, %r1823, %r305;
	@%p191 bra 	$L__BB26_306;
	ld.shared.f32 	%f189, [%r304+4608];
	add.s64 	%rd387, %rd29, %rd25;
	shl.b64 	%rd388, %rd387, 2;
	add.s64 	%rd389, %rd24, %rd388;
	st.global.f32 	[%rd389+4608], %f189;
$L__BB26_306:
	bar.warp.sync 	-1;
	shl.b32 	%r1824, %r289, 3;
	add.s32 	%r1826, %r1771, %r1824;
	ld.shared.u64 	%rd30, [%r1826+26112];
	add.s32 	%r1827, %r303, 1536;
	setp.ge.s32 	%p192, %r1827, %r305;
	@%p192 bra 	$L__BB26_308;
	ld.shared.f32 	%f190, [%r304+6144];
	add.s64 	%rd390, %rd30, %rd25;
	shl.b64 	%rd391, %rd390, 2;
	add.s64 	%rd392, %rd24, %rd391;
	st.global.f32 	[%rd392+6144], %f190;
$L__BB26_308:
	bar.warp.sync 	-1;
	shl.b32 	%r1828, %r290, 3;
	add.s32 	%r1830, %r1771, %r1828;
	ld.shared.u64 	%rd31, [%r1830+26112];
	add.s32 	%r1831, %r303, 1920;
	setp.ge.s32 	%p193, %r1831, %r305;
	@%p193 bra 	$L__BB26_310;
	ld.shared.f32 	%f191, [%r304+7680];
	add.s64 	%rd393, %rd31, %rd25;
	shl.b64 	%rd394, %rd393, 2;
	add.s64 	%rd395, %rd24, %rd394;
	st.global.f32 	[%rd395+7680], %f191;
$L__BB26_310:
	bar.warp.sync 	-1;
	shl.b32 	%r1832, %r291, 3;
	add.s32 	%r1834, %r1771, %r1832;
	ld.shared.u64 	%rd32, [%r1834+26112];
	add.s32 	%r1835, %r303, 2304;
	setp.ge.s32 	%p194, %r1835, %r305;
	@%p194 bra 	$L__BB26_312;
	ld.shared.f32 	%f192, [%r304+9216];
	add.s64 	%rd396, %rd32, %rd25;
	shl.b64 	%rd397, %rd396, 2;
	add.s64 	%rd398, %rd24, %rd397;
	st.global.f32 	[%rd398+9216], %f192;
$L__BB26_312:
	bar.warp.sync 	-1;
	shl.b32 	%r1836, %r292, 3;
	add.s32 	%r1838, %r1771, %r1836;
	ld.shared.u64 	%rd33, [%r1838+26112];
	add.s32 	%r1839, %r303, 2688;
	setp.ge.s32 	%p195, %r1839, %r305;
	@%p195 bra 	$L__BB26_314;
	ld.shared.f32 	%f193, [%r304+10752];
	add.s64 	%rd399, %rd33, %rd25;
	shl.b64 	%rd400, %rd399, 2;
	add.s64 	%rd401, %rd24, %rd400;
	st.global.f32 	[%rd401+10752], %f193;
$L__BB26_314:
	bar.warp.sync 	-1;
	shl.b32 	%r1840, %r293, 3;
	add.s32 	%r1842, %r1771, %r1840;
	ld.shared.u64 	%rd34, [%r1842+26112];
	or.b32  	%r1843, %r303, 3072;
	setp.ge.s32 	%p196, %r1843, %r305;
	@%p196 bra 	$L__BB26_316;
	ld.shared.f32 	%f194, [%r304+12288];
	add.s64 	%rd402, %rd34, %rd25;
	shl.b64 	%rd403, %rd402, 2;
	add.s64 	%rd404, %rd24, %rd403;
	st.global.f32 	[%rd404+12288], %f194;
$L__BB26_316:
	bar.warp.sync 	-1;
	shl.b32 	%r1844, %r294, 3;
	add.s32 	%r1846, %r1771, %r1844;
	ld.shared.u64 	%rd35, [%r1846+26112];
	add.s32 	%r1847, %r303, 3456;
	setp.ge.s32 	%p197, %r1847, %r305;
	@%p197 bra 	$L__BB26_318;
	ld.shared.f32 	%f195, [%r304+13824];
	add.s64 	%rd405, %rd35, %rd25;
	shl.b64 	%rd406, %rd405, 2;
	add.s64 	%rd407, %rd24, %rd406;
	st.global.f32 	[%rd407+13824], %f195;
$L__BB26_318:
	bar.warp.sync 	-1;
	shl.b32 	%r1848, %r295, 3;
	add.s32 	%r1850, %r1771, %r1848;
	ld.shared.u64 	%rd36, [%r1850+26112];
	add.s32 	%r1851, %r303, 3840;
	setp.ge.s32 	%p198, %r1851, %r305;
	@%p198 bra 	$L__BB26_320;
	ld.shared.f32 	%f196, [%r304+15360];
	add.s64 	%rd408, %rd36, %rd25;
	shl.b64 	%rd409, %rd408, 2;
	add.s64 	%rd410, %rd24, %rd409;
	st.global.f32 	[%rd410+15360], %f196;
$L__BB26_320:
	bar.warp.sync 	-1;
	shl.b32 	%r1852, %r296, 3;
	add.s32 	%r1854, %r1771, %r1852;
	ld.shared.u64 	%rd37, [%r1854+26112];
	add.s32 	%r1855, %r303, 4224;
	setp.ge.s32 	%p199, %r1855, %r305;
	@%p199 bra 	$L__BB26_322;
	ld.shared.f32 	%f197, [%r304+16896];
	add.s64 	%rd411, %rd37, %rd25;
	shl.b64 	%rd412, %rd411, 2;
	add.s64 	%rd413, %rd24, %rd412;
	st.global.f32 	[%rd413+16896], %f197;
$L__BB26_322:
	bar.warp.sync 	-1;
	shl.b32 	%r1856, %r297, 3;
	add.s32 	%r1858, %r1771, %r1856;
	ld.shared.u64 	%rd38, [%r1858+26112];
	add.s32 	%r1859, %r303, 4608;
	setp.ge.s32 	%p200, %r1859, %r305;
	@%p200 bra 	$L__BB26_324;
	ld.shared.f32 	%f198, [%r304+18432];
	add.s64 	%rd414, %rd38, %rd25;
	shl.b64 	%rd415, %rd414, 2;
	add.s64 	%rd416, %rd24, %rd415;
	st.global.f32 	[%rd416+18432], %f198;
$L__BB26_324:
	bar.warp.sync 	-1;
	shl.b32 	%r1860, %r298, 3;
	add.s32 	%r1862, %r1771, %r1860;
	ld.shared.u64 	%rd39, [%r1862+26112];
	add.s32 	%r1863, %r303, 4992;
	setp.ge.s32 	%p201, %r1863, %r305;
	@%p201 bra 	$L__BB26_326;
	ld.shared.f32 	%f199, [%r304+19968];
	add.s64 	%rd417, %rd39, %rd25;
	shl.b64 	%rd418, %rd417, 2;
	add.s64 	%rd419, %rd24, %rd418;
	st.global.f32 	[%rd419+19968], %f199;
$L__BB26_326:
	bar.warp.sync 	-1;
	shl.b32 	%r1864, %r299, 3;
	add.s32 	%r1866, %r1771, %r1864;
	ld.shared.u64 	%rd40, [%r1866+26112];
	add.s32 	%r1867, %r303, 5376;
	setp.ge.s32 	%p202, %r1867, %r305;
	@%p202 bra 	$L__BB26_328;
	ld.shared.f32 	%f200, [%r304+21504];
	add.s64 	%rd420, %rd40, %rd25;
	shl.b64 	%rd421, %rd420, 2;
	add.s64 	%rd422, %rd24, %rd421;
	st.global.f32 	[%rd422+21504], %f200;
$L__BB26_328:
	bar.warp.sync 	-1;
	shl.b32 	%r1868, %r300, 3;
	add.s32 	%r1870, %r1771, %r1868;
	ld.shared.u64 	%rd41, [%r1870+26112];
	add.s32 	%r1871, %r303, 5760;
	setp.ge.s32 	%p203, %r1871, %r305;
	@%p203 bra 	$L__BB26_330;
	ld.shared.f32 	%f201, [%r304+23040];
	add.s64 	%rd423, %rd41, %rd25;
	shl.b64 	%rd424, %rd423, 2;
	add.s64 	%rd425, %rd24, %rd424;
	st.global.f32 	[%rd425+23040], %f201;
$L__BB26_330:
	bar.warp.sync 	-1;
	shl.b32 	%r1872, %r301, 3;
	add.s32 	%r1874, %r1771, %r1872;
	ld.shared.u64 	%rd426, [%r1874+26112];
	add.s64 	%rd42, %rd426, %rd25;
	or.b32  	%r1875, %r303, 6144;
	setp.ge.s32 	%p204, %r1875, %r305;
	@%p204 bra 	$L__BB26_332;
	ld.shared.f32 	%f202, [%r304+24576];
	shl.b64 	%rd427, %rd42, 2;
	add.s64 	%rd428, %rd24, %rd427;
	st.global.f32 	[%rd428+24576], %f202;
$L__BB26_332:
	bar.warp.sync 	-1;
$L__BB26_333:
	ret;

}
	// .globl	_ZN3cub18CUB_300001_SM_10006detail10radix_sort31DeviceRadixSortSingleTileKernelINS1_5radix10policy_hubIiiyE10Policy1000ELNS0_9SortOrderE0EiiyNS1_21identity_decomposer_tEEEvPKT1_PSA_PKT2_PSE_T3_iiT4_
.visible .entry _ZN3cub18CUB_300001_SM_10006detail10radix_sort31DeviceRadixSortSingleTileKernelINS1_5radix10policy_hubIiiyE10Policy1000ELNS0_9SortOrderE0EiiyNS1_21identity_decomposer_tEEEvPKT1_PSA_PKT2_PSE_T3_iiT4_(
	.param .u64 .ptr .align 1 _ZN3cub18CUB_300001_SM_10006detail10radix_sort31DeviceRadixSortSingleTileKernelINS1_5radix10policy_hubIiiyE10Policy1000ELNS0_9SortOrderE0EiiyNS1_21identity_decomposer_tEEEvPKT1_PSA_PKT2_PSE_T3_iiT4__param_0,
	.param .u64 .ptr .align 1 _ZN3cub18CUB_300001_SM_10006detail10radix_sort31DeviceRadixSortSingleTileKernelINS1_5radix10policy_hubIiiyE10Policy1000ELNS0_9SortOrderE0EiiyNS1_21identity_decomposer_tEEEvPKT1_PSA_PKT2_PSE_T3_iiT4__param_1,
	.param .u64 .ptr .align 1 _ZN3cub18CUB_300001_SM_10006detail10radix_sort31DeviceRadixSortSingleTileKernelINS1_5radix10policy_hubIiiyE10Policy1000ELNS0_9SortOrderE0EiiyNS1_21identity_decomposer_tEEEvPKT1_PSA_PKT2_PSE_T3_iiT4__param_2,
	.param .u64 .ptr .align 1 _ZN3cub18CUB_300001_SM_10006detail10radix_sort31DeviceRadixSortSingleTileKernelINS1_5radix10policy_hubIiiyE10Policy1000ELNS0_9SortOrderE0EiiyNS1_21identity_decomposer_tEEEvPKT1_PSA_PKT2_PSE_T3_iiT4__param_3,
	.param .u64 _ZN3cub18CUB_300001_SM_10006detail10radix_sort31DeviceRadixSortSingleTileKernelINS1_5radix10policy_hubIiiyE10Policy1000ELNS0_9SortOrderE0EiiyNS1_21identity_decomposer_tEEEvPKT1_PSA_PKT2_PSE_T3_iiT4__param_4,
	.param .u32 _ZN3cub18CUB_300001_SM_10006detail10radix_sort31DeviceRadixSortSingleTileKernelINS1_5radix10policy_hubIiiyE10Policy1000ELNS0_9SortOrderE0EiiyNS1_21identity_decomposer_tEEEvPKT1_PSA_PKT2_PSE_T3_iiT4__param_5,
	.param .u32 _ZN3cub18CUB_300001_SM_10006detail10radix_sort31DeviceRadixSortSingleTileKernelINS1_5radix10policy_hubIiiyE10Policy1000ELNS0_9SortOrderE0EiiyNS1_21identity_decomposer_tEEEvPKT1_PSA_PKT2_PSE_T3_iiT4__param_6,
	.param .align 1 .b8 _ZN3cub18CUB_300001_SM_10006detail10radix_sort31DeviceRadixSortSingleTileKernelINS1_5radix10policy_hubIiiyE10Policy1000ELNS0_9SortOrderE0EiiyNS1_21identity_decomposer_tEEEvPKT1_PSA_PKT2_PSE_T3_iiT4__param_7[1]
)
.maxntid 256
.minnctapersm 1
{
	.reg .pred 	%p<73>;
	.reg .b16 	%rs<39>;
	.reg .b32 	%r<900>;
	.reg .b64 	%rd<37>;
	// demoted variable
	.shared .align 16 .b8 _ZZN3cub18CUB_300001_SM_10006detail10radix_sort31DeviceRadixSortSingleTileKernelINS1_5radix10policy_hubIiiyE10Policy1000ELNS0_9SortOrderE0EiiyNS1_21identity_decomposer_tEEEvPKT1_PSA_PKT2_PSE_T3_iiT4_E12temp_storage[33856];
	ld.param.u64 	%rd10, [_ZN3cub18CUB_300001_SM_10006detail10radix_sort31DeviceRadixSortSingleTileKernelINS1_5radix10policy_hubIiiyE10Policy1000ELNS0_9SortOrderE0EiiyNS1_21identity_decomposer_tEEEvPKT1_PSA_PKT2_PSE_T3_iiT4__param_0];
	ld.param.u64 	%rd6, [_ZN3cub18CUB_300001_SM_10006detail10radix_sort31DeviceRadixSortSingleTileKernelINS1_5radix10policy_hubIiiyE10Policy1000ELNS0_9SortOrderE0EiiyNS1_21identity_decomposer_tEEEvPKT1_PSA_PKT2_PSE_T3_iiT4__param_1];
	ld.param.u64 	%rd7, [_ZN3cub18CUB_300001_SM_10006detail10radix_sort31DeviceRadixSortSingleTileKernelINS1_5radix10policy_hubIiiyE10Policy1000ELNS0_9SortOrderE0EiiyNS1_21identity_decomposer_tEEEvPKT1_PSA_PKT2_PSE_T3_iiT4__param_2];
	ld.param.u64 	%rd8, [_ZN3cub18CUB_300001_SM_10006detail10radix_sort31DeviceRadixSortSingleTileKernelINS1_5radix10policy_hubIiiyE10Policy1000ELNS0_9SortOrderE0EiiyNS1_21identity_decomposer_tEEEvPKT1_PSA_PKT2_PSE_T3_iiT4__param_3];
	ld.param.u64 	%rd9, [_ZN3cub18CUB_300001_SM_10006detail10radix_sort31DeviceRadixSortSingleTileKernelINS1_5radix10policy_hubIiiyE10Policy1000ELNS0_9SortOrderE0EiiyNS1_21identity_decomposer_tEEEvPKT1_PSA_PKT2_PSE_T3_iiT4__param_4];
	ld.param.u32 	%r303, [_ZN3cub18CUB_300001_SM_10006detail10radix_sort31DeviceRadixSortSingleTileKernelINS1_5radix10policy_hubIiiyE10Policy1000ELNS0_9SortOrderE0EiiyNS1_21identity_decomposer_tEEEvPKT1_PSA_PKT2_PSE_T3_iiT4__param_5];
	ld.param.u32 	%r304, [_ZN3cub18CUB_300001_SM_10006detail10radix_sort31DeviceRadixSortSingleTileKernelINS1_5radix10policy_hubIiiyE10Policy1000ELNS0_9SortOrderE0EiiyNS1_21identity_decomposer_tEEEvPKT1_PSA_PKT2_PSE_T3_iiT4__param_6];
	cvta.to.global.u64 	%rd11, %rd10;
	cvt.u32.u64 	%r1, %rd9;
	mov.u32 	%r2, %tid.x;
	mul.lo.s32 	%r3, %r2, 19;
	setp.ge.s32 	%p1, %r3, %r1;
	mul.wide.u32 	%rd12, %r3, 4;
	add.s64 	%rd1, %rd11, %rd12;
	mov.b32 	%r878, -1;
	@%p1 bra 	$L__BB27_2;
	ld.global.u32 	%r306, [%rd1];
	xor.b32  	%r878, %r306, -2147483648;
$L__BB27_2:
	add.s32 	%r6, %r3, 1;
	setp.ge.s32 	%p2, %r6, %r1;
	mov.b32 	%r877, -1;
	@%p2 bra 	$L__BB27_4;
	ld.global.u32 	%r308, [%rd1+4];
	xor.b32  	%r877, %r308, -2147483648;
$L__BB27_4:
	add.s32 	%r9, %r3, 2;
	setp.ge.s32 	%p3, %r9, %r1;
	mov.b32 	%r876, -1;
	@%p3 bra 	$L__BB27_6;
	ld.global.u32 	%r310, [%rd1+8];
	xor.b32  	%r876, %r310, -2147483648;
$L__BB27_6:
	add.s32 	%r12, %r3, 3;
	setp.ge.s32 	%p4, %r12, %r1;
	mov.b32 	%r875, -1;
	@%p4 bra 	$L__BB27_8;
	ld.global.u32 	%r312, [%rd1+12];
	xor.b32  	%r875, %r312, -2147483648;
$L__BB27_8:
	add.s32 	%r15, %r3, 4;
	setp.ge.s32 	%p5, %r15, %r1;
	mov.b32 	%r874, -1;
	@%p5 bra 	$L__BB27_10;
	ld.global.u32 	%r314, [%rd1+16];
	xor.b32  	%r874, %r314, -2147483648;
$L__BB27_10:
	add.s32 	%r18, %r3, 5;
	setp.ge.s32 	%p6, %r18, %r1;
	mov.b32 	%r873, -1;
	@%p6 bra 	$L__BB27_12;
	ld.global.u32 	%r316, [%rd1+20];
	xor.b32  	%r873, %r316, -2147483648;
$L__BB27_12:
	add.s32 	%r21, %r3, 6;
	setp.ge.s32 	%p7, %r21, %r1;
	mov.b32 	%r872, -1;
	@%p7 bra 	$L__BB27_14;
	ld.global.u32 	%r318, [%rd1+24];
	xor.b32  	%r872, %r318, -2147483648;
$L__BB27_14:
	add.s32 	%r24, %r3, 7;
	setp.ge.s32 	%p8, %r24, %r1;
	mov.b32 	%r871, -1;
	@%p8 bra 	$L__BB27_16;
	ld.global.u32 	%r320, [%rd1+28];
	xor.b32  	%r871, %r320, -2147483648;
$L__BB27_16:
	add.s32 	%r27, %r3, 8;
	setp.ge.s32 	%p9, %r27, %r1;
	mov.b32 	%r870, -1;
	@%p9 bra 	$L__BB27_18;
	ld.global.u32 	%r322, [%rd1+32];
	xor.b32  	%r870, %r322, -2147483648;
$L__BB27_18:
	add.s32 	%r30, %r3, 9;
	setp.ge.s32 	%p10, %r30, %r1;
	mov.b32 	%r869, -1;
	@%p10 bra 	$L__BB27_20;
	ld.global.u32 	%r324, [%rd1+36];
	xor.b32  	%r869, %r324, -2147483648;
$L__BB27_20:
	add.s32 	%r33, %r3, 10;
	setp.ge.s32 	%p11, %r33, %r1;
	mov.b32 	%r868, -1;
	@%p11 bra 	$L__BB27_22;
	ld.global.u32 	%r326, [%rd1+40];
	xor.b32  	%r868, %r326, -2147483648;
$L__BB27_22:
	add.s32 	%r36, %r3, 11;
	setp.ge.s32 	%p12, %r36, %r1;
	mov.b32 	%r867, -1;
	@%p12 bra 	$L__BB27_24;
	ld.global.u32 	%r328, [%rd1+44];
	xor.b32  	%r867, %r328, -2147483648;
$L__BB27_24:
	add.s32 	%r39, %r3, 12;
	setp.ge.s32 	%p13, %r39, %r1;
	mov.b32 	%r866, -1;
	@%p13 bra 	$L__BB27_26;
	ld.global.u32 	%r330, [%rd1+48];
	xor.b32  	%r866, %r330, -2147483648;
$L__BB27_26:
	add.s32 	%r42, %r3, 13;
	setp.ge.s32 	%p14, %r42, %r1;
	mov.b32 	%r865, -1;
	@%p14 bra 	$L__BB27_28;
	ld.global.u32 	%r332, [%rd1+52];
	xor.b32  	%r865, %r332, -2147483648;
$L__BB27_28:
	add.s32 	%r45, %r3, 14;
	setp.ge.s32 	%p15, %r45, %r1;
	mov.b32 	%r864, -1;
	@%p15 bra 	$L__BB27_30;
	ld.global.u32 	%r334, [%rd1+56];
	xor.b32  	%r864, %r334, -2147483648;
$L__BB27_30:
	add.s32 	%r48, %r3, 15;
	setp.ge.s32 	%p16, %r48, %r1;
	mov.b32 	%r863, -1;
	@%p16 bra 	$L__BB27_32;
	ld.global.u32 	%r336, [%rd1+60];
	xor.b32  	%r863, %r336, -2147483648;
$L__BB27_32:
	add.s32 	%r51, %r3, 16;
	setp.ge.s32 	%p17, %r51, %r1;
	mov.b32 	%r862, -1;
	@%p17 bra 	$L__BB27_34;
	ld.global.u32 	%r338, [%rd1+64];
	xor.b32  	%r862, %r338, -2147483648;
$L__BB27_34:
	add.s32 	%r54, %r3, 17;
	setp.ge.s32 	%p18, %r54, %r1;
	mov.b32 	%r861, -1;
	@%p18 bra 	$L__BB27_36;
	ld.global.u32 	%r340, [%rd1+68];
	xor.b32  	%r861, %r340, -2147483648;
$L__BB27_36:
	add.s32 	%r57, %r3, 18;
	setp.ge.s32 	%p19, %r57, %r1;
	mov.b32 	%r860, -1;
	@%p19 bra 	$L__BB27_38;
	ld.global.u32 	%r342, [%rd1+72];
	xor.b32  	%r860, %r342, -2147483648;
$L__BB27_38:
	bar.sync 	0;
	mov.b64 	{%r344, %r345}, %rd9;
	shfl.sync.idx.b32	%r60|%p20, %r344, 0, 31, -1;
	shfl.sync.idx.b32	%r346|%p21, %r345, 0, 31, -1;
	mov.b64 	%rd2, {%r60, %r346};
	setp.ge.s32 	%p22, %r3, %r60;
	cvta.to.global.u64 	%rd13, %rd7;
	add.s64 	%rd3, %rd13, %rd12;
	@%p22 bra 	$L__BB27_40;
	ld.global.u32 	%r897, [%rd3];
$L__BB27_40:
	setp.ge.s32 	%p23, %r6, %r60;
	@%p23 bra 	$L__BB27_42;
	ld.global.u32 	%r896, [%rd3+4];
$L__BB27_42:
	setp.ge.s32 	%p24, %r9, %r60;
	@%p24 bra 	$L__BB27_44;
	ld.global.u32 	%r895, [%rd3+8];
$L__BB27_44:
	setp.ge.s32 	%p25, %r12, %r60;
	@%p25 bra 	$L__BB27_46;
	ld.global.u32 	%r894, [%rd3+12];
$L__BB27_46:
	setp.ge.s32 	%p26, %r15, %r60;
	@%p26 bra 	$L__BB27_48;
	ld.global.u32 	%r893, [%rd3+16];
$L__BB27_48:
	setp.ge.s32 	%p27, %r18, %r60;
	@%p27 bra 	$L__BB27_50;
	ld.global.u32 	%r892, [%rd3+20];
$L__BB27_50:
	setp.ge.s32 	%p28, %r21, %r60;
	@%p28 bra 	$L__BB27_52;
	ld.global.u32 	%r891, [%rd3+24];
$L__BB27_52:
	setp.ge.s32 	%p29, %r24, %r60;
	@%p29 bra 	$L__BB27_54;
	ld.global.u32 	%r890, [%rd3+28];
$L__BB27_54:
	setp.ge.s32 	%p30, %r27, %r60;
	@%p30 bra 	$L__BB27_56;
	ld.global.u32 	%r889, [%rd3+32];
$L__BB27_56:
	setp.ge.s32 	%p31, %r30, %r60;
	@%p31 bra 	$L__BB27_58;
	ld.global.u32 	%r888, [%rd3+36];
$L__BB27_58:
	setp.ge.s32 	%p32, %r33, %r60;
	@%p32 bra 	$L__BB27_60;
	ld.global.u32 	%r887, [%rd3+40];
$L__BB27_60:
	setp.ge.s32 	%p33, %r36, %r60;
	@%p33 bra 	$L__BB27_62;
	ld.global.u32 	%r886, [%rd3+44];
$L__BB27_62:
	setp.ge.s32 	%p34, %r39, %r60;
	@%p34 bra 	$L__BB27_64;
	ld.global.u32 	%r885, [%rd3+48];
$L__BB27_64:
	setp.ge.s32 	%p35, %r42, %r60;
	@%p35 bra 	$L__BB27_66;
	ld.global.u32 	%r884, [%rd3+52];
$L__BB27_66:
	setp.ge.s32 	%p36, %r45, %r60;
	@%p36 bra 	$L__BB27_68;
	ld.global.u32 	%r883, [%rd3+56];
$L__BB27_68:
	setp.ge.s32 	%p37, %r48, %r60;
	@%p37 bra 	$L__BB27_70;
	ld.global.u32 	%r882, [%rd3+60];
$L__BB27_70:
	setp.ge.s32 	%p38, %r51, %r60;
	@%p38 bra 	$L__BB27_72;
	ld.global.u32 	%r881, [%rd3+64];
$L__BB27_72:
	setp.ge.s32 	%p39, %r54, %r60;
	@%p39 bra 	$L__BB27_74;
	ld.global.u32 	%r880, [%rd3+68];
$L__BB27_74:
	setp.ge.s32 	%p40, %r57, %r60;
	@%p40 bra 	$L__BB27_76;
	ld.global.u32 	%r879, [%rd3+72];
$L__BB27_76:
	bar.sync 	0;
	shr.u32 	%r99, %r2, 5;
	shl.b32 	%r366, %r2, 2;
	mov.u32 	%r367, _ZZN3cub18CUB_300001_SM_10006detail10radix_sort31DeviceRadixSortSingleTileKernelINS1_5radix10policy_hubIiiyE10Policy1000ELNS0_9SortOrderE0EiiyNS1_21identity_decomposer_tEEEvPKT1_PSA_PKT2_PSE_T3_iiT4_E12temp_storage;
	add.s32 	%r100, %r367, %r366;
	shl.b32 	%r368, %r2, 7;
	add.s32 	%r101, %r100, %r368;
	shl.b32 	%r369, %r99, 2;
	add.s32 	%r370, %r367, %r369;
	add.s32 	%r102, %r370, 33792;
	mad.lo.s32 	%r103, %r2, -56, %r101;
	add.s32 	%r859, %r303, 6;
	sub.s32 	%r858, %r304, %r303;
$L__BB27_77:
	add.s32 	%r430, %r859, -6;
	min.s32 	%r373, %r858, 6;
	mov.b32 	%r459, 0;
	st.shared.u32 	[%r100], %r459;
	st.shared.u32 	[%r100+1024], %r459;
	st.shared.u32 	[%r100+2048], %r459;
	st.shared.u32 	[%r100+3072], %r459;
	st.shared.u32 	[%r100+4096], %r459;
	st.shared.u32 	[%r100+5120], %r459;
	st.shared.u32 	[%r100+6144], %r459;
	st.shared.u32 	[%r100+7168], %r459;
	st.shared.u32 	[%r100+8192], %r459;
	st.shared.u32 	[%r100+9216], %r459;
	st.shared.u32 	[%r100+10240], %r459;
	st.shared.u32 	[%r100+11264], %r459;
	st.shared.u32 	[%r100+12288], %r459;
	st.shared.u32 	[%r100+13312], %r459;
	st.shared.u32 	[%r100+14336], %r459;
	st.shared.u32 	[%r100+15360], %r459;
	st.shared.u32 	[%r100+16384], %r459;
	st.shared.u32 	[%r100+17408], %r459;
	st.shared.u32 	[%r100+18432], %r459;
	st.shared.u32 	[%r100+19456], %r459;
	st.shared.u32 	[%r100+20480], %r459;
	st.shared.u32 	[%r100+21504], %r459;
	st.shared.u32 	[%r100+22528], %r459;
	st.shared.u32 	[%r100+23552], %r459;
	st.shared.u32 	[%r100+24576], %r459;
	st.shared.u32 	[%r100+25600], %r459;
	st.shared.u32 	[%r100+26624], %r459;
	st.shared.u32 	[%r100+27648], %r459;
	st.shared.u32 	[%r100+28672], %r459;
	st.shared.u32 	[%r100+29696], %r459;
	st.shared.u32 	[%r100+30720], %r459;
	st.shared.u32 	[%r100+31744], %r459;
	st.shared.u32 	[%r100+32768], %r459;
	// begin inline asm
	bmsk.clamp.b32 %r371, %r459, %r373;
	// end inline asm
	// begin inline asm
	shr.b32 %r374, %r878, %r430;
	// end inline asm
	and.b32  	%r462, %r371, %r374;
	shl.b32 	%r463, %r462, 10;
	and.b32  	%r464, %r463, 31744;
	add.s32 	%r465, %r100, %r464;
	shr.u32 	%r466, %r462, 4;
	and.b32  	%r467, %r466, 268435454;
	add.s32 	%r147, %r465, %r467;
	ld.shared.u16 	%rs1, [%r147];
	add.s16 	%rs20, %rs1, 1;
	st.shared.u16 	[%r147], %rs20;
	// begin inline asm
	shr.b32 %r377, %r877, %r430;
	// end inline asm
	and.b32  	%r468, %r371, %r377;
	shl.b32 	%r469, %r468, 10;
	and.b32  	%r470, %r469, 31744;
	add.s32 	%r471, %r100, %r470;
	shr.u32 	%r472, %r468, 4;
	and.b32  	%r473, %r472, 268435454;
	add.s32 	%r148, %r471, %r473;
	ld.shared.u16 	%rs2, [%r148];
	add.s16 	%rs21, %rs2, 1;
	st.shared.u16 	[%r148], %rs21;
	// begin inline asm
	shr.b32 %r380, %r876, %r430;
	// end inline asm
	and.b32  	%r474, %r371, %r380;
	shl.b32 	%r475, %r474, 10;
	and.b32  	%r476, %r475, 31744;
	add.s32 	%r477, %r100, %r476;
	shr.u32 	%r478, %r474, 4;
	and.b32  	%r479, %r478, 268435454;
	add.s32 	%r149, %r477, %r479;
	ld.shared.u16 	%rs3, [%r149];
	add.s16 	%rs22, %rs3, 1;
	st.shared.u16 	[%r149], %rs22;
	// begin inline asm
	shr.b32 %r383, %r875, %r430;
	// end inline asm
	and.b32  	%r480, %r371, %r383;
	shl.b32 	%r481, %r480, 10;
	and.b32  	%r482, %r481, 31744;
	add.s32 	%r483, %r100, %r482;
	shr.u32 	%r484, %r480, 4;
	and.b32  	%r485, %r484, 268435454;
	add.s32 	%r150, %r483, %r485;
	ld.shared.u16 	%rs4, [%r150];
	add.s16 	%rs23, %rs4, 1;
	st.shared.u16 	[%r150], %rs23;
	// begin inline asm
	shr.b32 %r386, %r874, %r430;
	// end inline asm
	and.b32  	%r486, %r371, %r386;
	shl.b32 	%r487, %r486, 10;
	and.b32  	%r488, %r487, 31744;
	add.s32 	%r489, %r100, %r488;
	shr.u32 	%r490, %r486, 4;
	and.b32  	%r491, %r490, 268435454;
	add.s32 	%r151, %r489, %r491;
	ld.shared.u16 	%rs5, [%r151];
	add.s16 	%rs24, %rs5, 1;
	st.shared.u16 	[%r151], %rs24;
	// begin inline asm
	shr.b32 %r389, %r873, %r430;
	// end inline asm
	and.b32  	%r492, %r371, %r389;
	shl.b32 	%r493, %r492, 10;
	and.b32  	%r494, %r493, 31744;
	add.s32 	%r495, %r100, %r494;
	shr.u32 	%r496, %r492, 4;
	and.b32  	%r497, %r496, 268435454;
	add.s32 	%r152, %r495, %r497;
	ld.shared.u16 	%rs6, [%r152];
	add.s16 	%rs25, %rs6, 1;
	st.shared.u16 	[%r152], %rs25;
	// begin inline asm
	shr.b32 %r392, %r872, %r430;
	// end inline asm
	and.b32  	%r498, %r371, %r392;
	shl.b32 	%r499, %r498, 10;
	and.b32  	%r500, %r499, 31744;
	add.s32 	%r501, %r100, %r500;
	shr.u32 	%r502, %r498, 4;
	and.b32  	%r503, %r502, 268435454;
	add.s32 	%r153, %r501, %r503;
	ld.shared.u16 	%rs7, [%r153];
	add.s16 	%rs26, %rs7, 1;
	st.shared.u16 	[%r153], %rs26;
	// begin inline asm
	shr.b32 %r395, %r871, %r430;
	// end inline asm
	and.b32  	%r504, %r371, %r395;
	shl.b32 	%r505, %r504, 10;
	and.b32  	%r506, %r505, 31744;
	add.s32 	%r507, %r100, %r506;
	shr.u32 	%r508, %r504, 4;
	and.b32  	%r509, %r508, 268435454;
	add.s32 	%r154, %r507, %r509;
	ld.shared.u16 	%rs8, [%r154];
	add.s16 	%rs27, %rs8, 1;
	st.shared.u16 	[%r154], %rs27;
	// begin inline asm
	shr.b32 %r398, %r870, %r430;
	// end inline asm
	and.b32  	%r510, %r371, %r398;
	shl.b32 	%r511, %r510, 10;
	and.b32  	%r512, %r511, 31744;
	add.s32 	%r513, %r100, %r512;
	shr.u32 	%r514, %r510, 4;
	and.b32  	%r515, %r514, 268435454;
	add.s32 	%r155, %r513, %r515;
	ld.shared.u16 	%rs9, [%r155];
	add.s16 	%rs28, %rs9, 1;
	st.shared.u16 	[%r155], %rs28;
	// begin inline asm
	shr.b32 %r401, %r869, %r430;
	// end inline asm
	and.b32  	%r516, %r371, %r401;
	shl.b32 	%r517, %r516, 10;
	and.b32  	%r518, %r517, 31744;
	add.s32 	%r519, %r100, %r518;
	shr.u32 	%r520, %r516, 4;
	and.b32  	%r521, %r520, 268435454;
	add.s32 	%r156, %r519, %r521;
	ld.shared.u16 	%rs10, [%r156];
	add.s16 	%rs29, %rs10, 1;
	st.shared.u16 	[%r156], %rs29;
	// begin inline asm
	shr.b32 %r404, %r868, %r430;
	// end inline asm
	and.b32  	%r522, %r371, %r404;
	shl.b32 	%r523, %r522, 10;
	and.b32  	%r524, %r523, 31744;
	add.s32 	%r525, %r100, %r524;
	shr.u32 	%r526, %r522, 4;
	and.b32  	%r527, %r526, 268435454;
	add.s32 	%r157, %r525, %r527;
	ld.shared.u16 	%rs11, [%r157];
	add.s16 	%rs30, %rs11, 1;
	st.shared.u16 	[%r157], %rs30;
	// begin inline asm
	shr.b32 %r407, %r867, %r430;
	// end inline asm
	and.b32  	%r528, %r371, %r407;
	shl.b32 	%r529, %r528, 10;
	and.b32  	%r530, %r529, 31744;
	add.s32 	%r531, %r100, %r530;
	shr.u32 	%r532, %r528, 4;
	and.b32  	%r533, %r532, 268435454;
	add.s32 	%r158, %r531, %r533;
	ld.shared.u16 	%rs12, [%r158];
	add.s16 	%rs31, %rs12, 1;
	st.shared.u16 	[%r158], %rs31;
	// begin inline asm
	shr.b32 %r410, %r866, %r430;
	// end inline asm
	and.b32  	%r534, %r371, %r410;
	shl.b32 	%r535, %r534, 10;
	and.b32  	%r536, %r535, 31744;
	add.s32 	%r537, %r100, %r536;
	shr.u32 	%r538, %r534, 4;
	and.b32  	%r539, %r538, 268435454;
	add.s32 	%r159, %r537, %r539;
	ld.shared.u16 	%rs13, [%r159];
	add.s16 	%rs32, %rs13, 1;
	st.shared.u16 	[%r159], %rs32;
	// begin inline asm
	shr.b32 %r413, %r865, %r430;
	// end inline asm
	and.b32  	%r540, %r371, %r413;
	shl.b32 	%r541, %r540, 10;
	and.b32  	%r542, %r541, 31744;
	add.s32 	%r543, %r100, %r542;
	shr.u32 	%r544, %r540, 4;
	and.b32  	%r545, %r544, 268435454;
	add.s32 	%r160, %r543, %r545;
	ld.shared.u16 	%rs14, [%r160];
	add.s16 	%rs33, %rs14, 1;
	st.shared.u16 	[%r160], %rs33;
	// begin inline asm
	shr.b32 %r416, %r864, %r430;
	// end inline asm
	and.b32  	%r546, %r371, %r416;
	shl.b32 	%r547, %r546, 10;
	and.b32  	%r548, %r547, 31744;
	add.s32 	%r549, %r100, %r548;
	shr.u32 	%r550, %r546, 4;
	and.b32  	%r551, %r550, 268435454;
	add.s32 	%r161, %r549, %r551;
	ld.shared.u16 	%rs15, [%r161];
	add.s16 	%rs34, %rs15, 1;
	st.shared.u16 	[%r161], %rs34;
	// begin inline asm
	shr.b32 %r419, %r863, %r430;
	// end inline asm
	and.b32  	%r552, %r371, %r419;
	shl.b32 	%r553, %r552, 10;
	and.b32  	%r554, %r553, 31744;
	add.s32 	%r555, %r100, %r554;
	shr.u32 	%r556, %r552, 4;
	and.b32  	%r557, %r556, 268435454;
	add.s32 	%r162, %r555, %r557;
	ld.shared.u16 	%rs16, [%r162];
	add.s16 	%rs35, %rs16, 1;
	st.shared.u16 	[%r162], %rs35;
	// begin inline asm
	shr.b32 %r422, %r862, %r430;
	// end inline asm
	and.b32  	%r558, %r371, %r422;
	shl.b32 	%r559, %r558, 10;
	and.b32  	%r560, %r559, 31744;
	add.s32 	%r561, %r100, %r560;
	shr.u32 	%r562, %r558, 4;
	and.b32  	%r563, %r562, 268435454;
	add.s32 	%r163, %r561, %r563;
	ld.shared.u16 	%rs17, [%r163];
	add.s16 	%rs36, %rs17, 1;
	st.shared.u16 	[%r163], %rs36;
	// begin inline asm
	shr.b32 %r425, %r861, %r430;
	// end inline asm
	and.b32  	%r564, %r371, %r425;
	shl.b32 	%r565, %r564, 10;
	and.b32  	%r566, %r565, 31744;
	add.s32 	%r567, %r100, %r566;
	shr.u32 	%r568, %r564, 4;
	and.b32  	%r569, %r568, 268435454;
	add.s32 	%r164, %r567, %r569;
	ld.shared.u16 	%rs18, [%r164];
	add.s16 	%rs37, %rs18, 1;
	st.shared.u16 	[%r164], %rs37;
	// begin inline asm
	shr.b32 %r428, %r860, %r430;
	// end inline asm
	and.b32  	%r570, %r371, %r428;
	shl.b32 	%r571, %r570, 10;
	and.b32  	%r572, %r571, 31744;
	add.s32 	%r573, %r100, %r572;
	shr.u32 	%r574, %r570, 4;
	and.b32  	%r575, %r574, 268435454;
	add.s32 	%r165, %r573, %r575;
	ld.shared.u16 	%rs19, [%r165];
	add.s16 	%rs38, %rs19, 1;
	st.shared.u16 	[%r165], %rs38;
	bar.sync 	0;
	ld.shared.u32 	%r166, [%r101];
	ld.shared.u32 	%r576, [%r101+4];
	ld.shared.u32 	%r577, [%r101+8];
	ld.shared.u32 	%r578, [%r101+12];
	ld.shared.u32 	%r579, [%r101+16];
	ld.shared.u32 	%r580, [%r101+20];
	ld.shared.u32 	%r581, [%r101+24];
	ld.shared.u32 	%r582, [%r101+28];
	ld.shared.u32 	%r583, [%r101+32];
	ld.shared.u32 	%r584, [%r101+36];
	ld.shared.u32 	%r585, [%r101+40];
	ld.shared.u32 	%r586, [%r101+44];
	ld.shared.u32 	%r587, [%r101+48];
	ld.shared.u32 	%r588, [%r101+52];
	ld.shared.u32 	%r589, [%r101+56];
	ld.shared.u32 	%r590, [%r101+60];
	ld.shared.u32 	%r591, [%r101+64];
	ld.shared.u32 	%r592, [%r101+68];
	ld.shared.u32 	%r593, [%r101+72];
	ld.shared.u32 	%r594, [%r101+76];
	ld.shared.u32 	%r595, [%r101+80];
	ld.shared.u32 	%r596, [%r101+84];
	ld.shared.u32 	%r597, [%r101+88];
	ld.shared.u32 	%r598, [%r101+92];
	ld.shared.u32 	%r599, [%r101+96];
	ld.shared.u32 	%r600, [%r101+100];
	ld.shared.u32 	%r601, [%r101+104];
	ld.shared.u32 	%r602, [%r101+108];
	ld.shared.u32 	%r603, [%r101+112];
	ld.shared.u32 	%r604, [%r101+116];
	ld.shared.u32 	%r605, [%r101+120];
	ld.shared.u32 	%r606, [%r101+124];
	ld.shared.u32 	%r607, [%r101+128];
	add.s32 	%r167, %r576, %r166;
	add.s32 	%r168, %r577, %r167;
	add.s32 	%r169, %r578, %r168;
	add.s32 	%r170, %r579, %r169;
	add.s32 	%r171, %r580, %r170;
	add.s32 	%r172, %r581, %r171;
	add.s32 	%r173, %r582, %r172;
	add.s32 	%r174, %r583, %r173;
	add.s32 	%r175, %r584, %r174;
	add.s32 	%r176, %r585, %r175;
	add.s32 	%r177, %r586, %r176;
	add.s32 	%r178, %r587, %r177;
	add.s32 	%r179, %r588, %r178;
	add.s32 	%r180, %r589, %r179;
	add.s32 	%r181, %r590, %r180;
	add.s32 	%r182, %r591, %r181;
	add.s32 	%r183, %r592, %r182;
	add.s32 	%r184, %r593, %r183;
	add.s32 	%r185, %r594, %r184;
	add.s32 	%r186, %r595, %r185;
	add.s32 	%r187, %r596, %r186;
	add.s32 	%r188, %r597, %r187;
	add.s32 	%r189, %r598, %r188;
	add.s32 	%r190, %r599, %r189;
	add.s32 	%r191, %r600, %r190;
	add.s32 	%r192, %r601, %r191;
	add.s32 	%r193, %r602, %r192;
	add.s32 	%r194, %r603, %r193;
	add.s32 	%r195, %r604, %r194;
	add.s32 	%r196, %r605, %r195;
	add.s32 	%r197, %r606, %r196;
	add.s32 	%r436, %r607, %r197;
	// begin inline asm
	mov.u32 %r431, %laneid;
	// end inline asm
	mov.b32 	%r434, 1;
	mov.b32 	%r461, -1;
	// begin inline asm
	{  .reg .u32 r0;  .reg .pred p;  shfl.sync.up.b32 r0|p, %r436, %r434, %r459, %r461;  @p add.u32 r0, r0, %r436;  mov.u32 %r432, r0;}
	// end inline asm
	mov.b32 	%r440, 2;
	// begin inline asm
	{  .reg .u32 r0;  .reg .pred p;  shfl.sync.up.b32 r0|p, %r432, %r440, %r459, %r461;  @p add.u32 r0, r0, %r432;  mov.u32 %r438, r0;}
	// end inline asm
	mov.b32 	%r446, 4;
	// begin inline asm
	{  .reg .u32 r0;  .reg .pred p;  shfl.sync.up.b32 r0|p, %r438, %r446, %r459, %r461;  @p add.u32 r0, r0, %r438;  mov.u32 %r444, r0;}
	// end inline asm
	mov.b32 	%r452, 8;
	// begin inline asm
	{  .reg .u32 r0;  .reg .pred p;  shfl.sync.up.b32 r0|p, %r444, %r452, %r459, %r461;  @p add.u32 r0, r0, %r444;  mov.u32 %r450, r0;}
	// end inline asm
	mov.b32 	%r458, 16;
	// begin inline asm
	{  .reg .u32 r0;  .reg .pred p;  shfl.sync.up.b32 r0|p, %r450, %r458, %r459, %r461;  @p add.u32 r0, r0, %r450;  mov.u32 %r456, r0;}
	// end inline asm
	setp.ne.s32 	%p41, %r431, 31;
	@%p41 bra 	$L__BB27_79;
	st.shared.u32 	[%r102], %r456;
$L__BB27_79:
	sub.s32 	%r608, %r456, %r436;
	setp.gt.u32 	%p42, %r2, 31;
	setp.eq.s32 	%p43, %r99, 7;
	setp.eq.s32 	%p44, %r99, 6;
	setp.eq.s32 	%p45, %r99, 5;
	setp.eq.s32 	%p46, %r99, 4;
	setp.eq.s32 	%p47, %r99, 3;
	setp.eq.s32 	%p48, %r99, 2;
	setp.eq.s32 	%p49, %r99, 1;
	bar.sync 	0;
	ld.shared.v4.u32 	{%r609, %r610, %r611, %r612}, [_ZZN3cub18CUB_300001_SM_10006detail10radix_sort31DeviceRadixSortSingleTileKernelINS1_5radix10policy_hubIiiyE10Policy1000ELNS0_9SortOrderE0EiiyNS1_21identity_decomposer_tEEEvPKT1_PSA_PKT2_PSE_T3_iiT4_E12temp_storage+33792];
	selp.b32 	%r613, %r609, %r898, %p49;
	add.s32 	%r614, %r610, %r609;
	selp.b32 	%r615, %r614, %r613, %p48;
	add.s32 	%r616, %r614, %r611;
	selp.b32 	%r617, %r616, %r615, %p47;
	add.s32 	%r618, %r616, %r612;
	selp.b32 	%r619, %r618, %r617, %p46;
	ld.shared.v4.u32 	{%r620, %r621, %r622, %r623}, [_ZZN3cub18CUB_300001_SM_10006detail10radix_sort31DeviceRadixSortSingleTileKernelINS1_5radix10policy_hubIiiyE10Policy1000ELNS0_9SortOrderE0EiiyNS1_21identity_decomposer_tEEEvPKT1_PSA_PKT2_PSE_T3_iiT4_E12temp_storage+33808];
	add.s32 	%r624, %r618, %r620;
	selp.b32 	%r625, %r624, %r619, %p45;
	add.s32 	%r626, %r624, %r621;
	selp.b32 	%r627, %r626, %r625, %p44;
	add.s32 	%r628, %r626, %r622;
	selp.b32 	%r898, %r628, %r627, %p43;
	add.s32 	%r202, %r628, %r623;
	setp.ne.s32 	%p50, %r431, 0;
	selp.b32 	%r629, %r608, 0, %p50;
	add.s32 	%r630, %r898, %r629;
	or.pred  	%p51, %p42, %p50;
	selp.b32 	%r899, %r630, %r608, %p42;
	@%p51 bra 	$L__BB27_81;
	shl.b32 	%r899, %r202, 16;
	st.shared.u32 	[_ZZN3cub18CUB_300001_SM_10006detail10radix_sort31DeviceRadixSortSingleTileKernelINS1_5radix10policy_hubIiiyE10Policy1000ELNS0_9SortOrderE0EiiyNS1_21identity_decomposer_tEEEvPKT1_PSA_PKT2_PSE_T3_iiT4_E12temp_storage+33832], %r899;
$L__BB27_81:
	setp.eq.s32 	%p52, %r2, 0;
	bar.sync 	0;
	ld.shared.u32 	%r631, [_ZZN3cub18CUB_300001_SM_10006detail10radix_sort31DeviceRadixSortSingleTileKernelINS1_5radix10policy_hubIiiyE10Policy1000ELNS0_9SortOrderE0EiiyNS1_21identity_decomposer_tEEEvPKT1_PSA_PKT2_PSE_T3_iiT4_E12temp_storage+33832];
	selp.b32 	%r632, 0, %r631, %p52;
	add.s32 	%r633, %r899, %r632;
	add.s32 	%r634, %r166, %r633;
	add.s32 	%r635, %r167, %r633;
	add.s32 	%r636, %r168, %r633;
	add.s32 	%r637, %r169, %r633;
	add.s32 	%r638, %r170, %r633;
	add.s32 	%r639, %r171, %r633;
	add.s32 	%r640, %r172, %r633;
	add.s32 	%r641, %r173, %r633;
	add.s32 	%r642, %r174, %r633;
	add.s32 	%r643, %r175, %r633;
	add.s32 	%r644, %r176, %r633;
	add.s32 	%r645, %r177, %r633;
	add.s32 	%r646, %r178, %r633;
	add.s32 	%r647, %r179, %r633;
	add.s32 	%r648, %r180, %r633;
	add.s32 	%r649, %r181, %r633;
	add.s32 	%r650, %r182, %r633;
	add.s32 	%r651, %r183, %r633;
	add.s32 	%r652, %r184, %r633;
	add.s32 	%r653, %r185, %r633;
	add.s32 	%r654, %r186, %r633;
	add.s32 	%r655, %r187, %r633;
	add.s32 	%r656, %r188, %r633;
	add.s32 	%r657, %r189, %r633;
	add.s32 	%r658, %r190, %r633;
	add.s32 	%r659, %r191, %r633;
	add.s32 	%r660, %r192, %r633;
	add.s32 	%r661, %r193, %r633;
	add.s32 	%r662, %r194, %r633;
	add.s32 	%r663, %r195, %r633;
	add.s32 	%r664, %r196, %r633;
	add.s32 	%r665, %r197, %r633;
	st.shared.u32 	[%r101], %r633;
	st.shared.u32 	[%r101+4], %r634;
	st.shared.u32 	[%r101+8], %r635;
	st.shared.u32 	[%r101+12], %r636;
	st.shared.u32 	[%r101+16], %r637;
	st.shared.u32 	[%r101+20], %r638;
	st.shared.u32 	[%r101+24], %r639;
	st.shared.u32 	[%r101+28], %r640;
	st.shared.u32 	[%r101+32], %r641;
	st.shared.u32 	[%r101+36], %r642;
	st.shared.u32 	[%r101+40], %r643;
	st.shared.u32 	[%r101+44], %r644;
	st.shared.u32 	[%r101+48], %r645;
	st.shared.u32 	[%r101+52], %r646;
	st.shared.u32 	[%r101+56], %r647;
	st.shared.u32 	[%r101+60], %r648;
	st.shared.u32 	[%r101+64], %r649;
	st.shared.u32 	[%r101+68], %r650;
	st.shared.u32 	[%r101+72], %r651;
	st.shared.u32 	[%r101+76], %r652;
	st.shared.u32 	[%r101+80], %r653;
	st.shared.u32 	[%r101+84], %r654;
	st.shared.u32 	[%r101+88], %r655;
	st.shared.u32 	[%r101+92], %r656;
	st.shared.u32 	[%r101+96], %r657;
	st.shared.u32 	[%r101+100], %r658;
	st.shared.u32 	[%r101+104], %r659;
	st.shared.u32 	[%r101+108], %r660;
	st.shared.u32 	[%r101+112], %r661;
	st.shared.u32 	[%r101+116], %r662;
	st.shared.u32 	[%r101+120], %r663;
	st.shared.u32 	[%r101+124], %r664;
	st.shared.u32 	[%r101+128], %r665;
	bar.sync 	0;
	cvt.u32.u16 	%r666, %rs1;
	ld.shared.u16 	%r667, [%r147];
	add.s32 	%r206, %r667, %r666;
	cvt.u32.u16 	%r668, %rs2;
	ld.shared.u16 	%r669, [%r148];
	add.s32 	%r207, %r669, %r668;
	cvt.u32.u16 	%r670, %rs3;
	ld.shared.u16 	%r671, [%r149];
	add.s32 	%r208, %r671, %r670;
	cvt.u32.u16 	%r672, %rs4;
	ld.shared.u16 	%r673, [%r150];
	add.s32 	%r209, %r673, %r672;
	cvt.u32.u16 	%r674, %rs5;
	ld.shared.u16 	%r675, [%r151];
	add.s32 	%r210, %r675, %r674;
	cvt.u32.u16 	%r676, %rs6;
	ld.shared.u16 	%r677, [%r152];
	add.s32 	%r211, %r677, %r676;
	cvt.u32.u16 	%r678, %rs7;
	ld.shared.u16 	%r679, [%r153];
	add.s32 	%r212, %r679, %r678;
	cvt.u32.u16 	%r680, %rs8;
	ld.shared.u16 	%r681, [%r154];
	add.s32 	%r213, %r681, %r680;
	cvt.u32.u16 	%r682, %rs9;
	ld.shared.u16 	%r683, [%r155];
	add.s32 	%r214, %r683, %r682;
	cvt.u32.u16 	%r684, %rs10;
	ld.shared.u16 	%r685, [%r156];
	add.s32 	%r215, %r685, %r684;
	cvt.u32.u16 	%r686, %rs11;
	ld.shared.u16 	%r687, [%r157];
	add.s32 	%r216, %r687, %r686;
	cvt.u32.u16 	%r688, %rs12;
	ld.shared.u16 	%r689, [%r158];
	add.s32 	%r217, %r689, %r688;
	cvt.u32.u16 	%r690, %rs13;
	ld.shared.u16 	%r691, [%r159];
	add.s32 	%r218, %r691, %r690;
	cvt.u32.u16 	%r692, %rs14;
	ld.shared.u16 	%r693, [%r160];
	add.s32 	%r219, %r693, %r692;
	cvt.u32.u16 	%r694, %rs15;
	ld.shared.u16 	%r695, [%r161];
	add.s32 	%r220, %r695, %r694;
	cvt.u32.u16 	%r696, %rs16;
	ld.shared.u16 	%r697, [%r162];
	add.s32 	%r221, %r697, %r696;
	cvt.u32.u16 	%r698, %rs17;
	ld.shared.u16 	%r699, [%r163];
	add.s32 	%r222, %r699, %r698;
	cvt.u32.u16 	%r700, %rs18;
	ld.shared.u16 	%r701, [%r164];
	add.s32 	%r223, %r701, %r700;
	cvt.u32.u16 	%r702, %rs19;
	ld.shared.u16 	%r703, [%r165];
	add.s32 	%r224, %r703, %r702;
	bar.sync 	0;
	setp.lt.s32 	%p53, %r859, %r304;
	@%p53 bra 	$L__BB27_121;
	cvt.u64.u32 	%rd15, %r2;
	shl.b32 	%r704, %r206, 2;
	mov.u32 	%r705, _ZZN3cub18CUB_300001_SM_10006detail10radix_sort31DeviceRadixSortSingleTileKernelINS1_5radix10policy_hubIiiyE10Policy1000ELNS0_9SortOrderE0EiiyNS1_21identity_decomposer_tEEEvPKT1_PSA_PKT2_PSE_T3_iiT4_E12temp_storage;
	add.s32 	%r706, %r705, %r704;
	st.shared.u32 	[%r706], %r878;
	shl.b32 	%r707, %r207, 2;
	add.s32 	%r708, %r705, %r707;
	st.shared.u32 	[%r708], %r877;
	shl.b32 	%r709, %r208, 2;
	add.s32 	%r710, %r705, %r709;
	st.shared.u32 	[%r710], %r876;
	shl.b32 	%r711, %r209, 2;
	add.s32 	%r712, %r705, %r711;
	st.shared.u32 	[%r712], %r875;
	shl.b32 	%r713, %r210, 2;
	add.s32 	%r714, %r705, %r713;
	st.shared.u32 	[%r714], %r874;
	shl.b32 	%r715, %r211, 2;
	add.s32 	%r716, %r705, %r715;
	st.shared.u32 	[%r716], %r873;
	shl.b32 	%r717, %r212, 2;
	add.s32 	%r718, %r705, %r717;
	st.shared.u32 	[%r718], %r872;
	shl.b32 	%r719, %r213, 2;
	add.s32 	%r720, %r705, %r719;
	st.shared.u32 	[%r720], %r871;
	shl.b32 	%r721, %r214, 2;
	add.s32 	%r722, %r705, %r721;
	st.shared.u32 	[%r722], %r870;
	shl.b32 	%r723, %r215, 2;
	add.s32 	%r724, %r705, %r723;
	st.shared.u32 	[%r724], %r869;
	shl.b32 	%r725, %r216, 2;
	add.s32 	%r726, %r705, %r725;
	st.shared.u32 	[%r726], %r868;
	shl.b32 	%r727, %r217, 2;
	add.s32 	%r728, %r705, %r727;
	st.shared.u32 	[%r728], %r867;
	shl.b32 	%r729, %r218, 2;
	add.s32 	%r730, %r705, %r729;
	st.shared.u32 	[%r730], %r866;
	shl.b32 	%r731, %r219, 2;
	add.s32 	%r732, %r705, %r731;
	st.shared.u32 	[%r732], %r865;
	shl.b32 	%r733, %r220, 2;
	add.s32 	%r734, %r705, %r733;
	st.shared.u32 	[%r734], %r864;
	shl.b32 	%r735, %r221, 2;
	add.s32 	%r736, %r705, %r735;
	st.shared.u32 	[%r736], %r863;
	shl.b32 	%r737, %r222, 2;
	add.s32 	%r738, %r705, %r737;
	st.shared.u32 	[%r738], %r862;
	shl.b32 	%r739, %r223, 2;
	add.s32 	%r740, %r705, %r739;
	st.shared.u32 	[%r740], %r861;
	shl.b32 	%r741, %r224, 2;
	add.s32 	%r742, %r705, %r741;
	st.shared.u32 	[%r742], %r860;
	bar.sync 	0;
	mad.lo.s32 	%r225, %r2, -72, %r103;
	ld.shared.u32 	%r226, [%r225];
	ld.shared.u32 	%r227, [%r225+1024];
	ld.shared.u32 	%r228, [%r225+2048];
	ld.shared.u32 	%r229, [%r225+3072];
	ld.shared.u32 	%r230, [%r225+4096];
	ld.shared.u32 	%r231, [%r225+5120];
	ld.shared.u32 	%r232, [%r225+6144];
	ld.shared.u32 	%r233, [%r225+7168];
	ld.shared.u32 	%r234, [%r225+8192];
	ld.shared.u32 	%r235, [%r225+9216];
	ld.shared.u32 	%r236, [%r225+10240];
	ld.shared.u32 	%r237, [%r225+11264];
	ld.shared.u32 	%r238, [%r225+12288];
	ld.shared.u32 	%r239, [%r225+13312];
	ld.shared.u32 	%r240, [%r225+14336];
	ld.shared.u32 	%r241, [%r225+15360];
	ld.shared.u32 	%r242, [%r225+16384];
	ld.shared.u32 	%r243, [%r225+17408];
	ld.shared.u32 	%r244, [%r225+18432];
	bar.sync 	0;
	st.shared.u32 	[%r706], %r897;
	st.shared.u32 	[%r708], %r896;
	st.shared.u32 	[%r710], %r895;
	st.shared.u32 	[%r712], %r894;
	st.shared.u32 	[%r714], %r893;
	st.shared.u32 	[%r716], %r892;
	st.shared.u32 	[%r718], %r891;
	st.shared.u32 	[%r720], %r890;
	st.shared.u32 	[%r722], %r889;
	st.shared.u32 	[%r724], %r888;
	st.shared.u32 	[%r726], %r887;
	st.shared.u32 	[%r728], %r886;
	st.shared.u32 	[%r730], %r885;
	st.shared.u32 	[%r732], %r884;
	st.shared.u32 	[%r734], %r883;
	st.shared.u32 	[%r736], %r882;
	st.shared.u32 	[%r738], %r881;
	st.shared.u32 	[%r740], %r880;
	st.shared.u32 	[%r742], %r879;
	bar.sync 	0;
	ld.shared.u32 	%r245, [%r225+1024];
	ld.shared.u32 	%r246, [%r225+2048];
	ld.shared.u32 	%r247, [%r225+3072];
	ld.shared.u32 	%r248, [%r225+4096];
	ld.shared.u32 	%r249, [%r225+5120];
	ld.shared.u32 	%r250, [%r225+6144];
	ld.shared.u32 	%r251, [%r225+7168];
	ld.shared.u32 	%r252, [%r225+8192];
	ld.shared.u32 	%r253, [%r225+9216];
	ld.shared.u32 	%r254, [%r225+10240];
	ld.shared.u32 	%r255, [%r225+11264];
	ld.shared.u32 	%r256, [%r225+12288];
	ld.shared.u32 	%r257, [%r225+13312];
	ld.shared.u32 	%r258, [%r225+14336];
	ld.shared.u32 	%r259, [%r225+15360];
	ld.shared.u32 	%r260, [%r225+16384];
	ld.shared.u32 	%r261, [%r225+17408];
	ld.shared.u32 	%r262, [%r225+18432];
	setp.gt.u64 	%p54, %rd2, %rd15;
	cvta.to.global.u64 	%rd16, %rd6;
	mul.wide.u32 	%rd17, %r2, 4;
	add.s64 	%rd4, %rd16, %rd17;
	cvta.to.global.u64 	%rd18, %rd8;
	add.s64 	%rd5, %rd18, %rd17;
	@%p54 bra 	$L__BB27_83;
	bra.uni 	$L__BB27_84;
$L__BB27_83:
	xor.b32  	%r743, %r226, -2147483648;
	ld.shared.u32 	%r744, [%r225];
	st.global.u32 	[%rd4], %r743;
	st.global.u32 	[%rd5], %r744;
$L__BB27_84:
	add.s32 	%r745, %r2, 256;
	cvt.u64.u32 	%rd19, %r745;
	setp.le.u64 	%p55, %rd2, %rd19;
	@%p55 bra 	$L__BB27_86;
	xor.b32  	%r746, %r227, -2147483648;
	st.global.u32 	[%rd4+1024], %r746;
	st.global.u32 	[%rd5+1024], %r245;
$L__BB27_86:
	add.s32 	%r747, %r2, 512;
	cvt.u64.u32 	%rd20, %r747;
	setp.le.u64 	%p56, %rd2, %rd20;
	@%p56 bra 	$L__BB27_88;
	xor.b32  	%r748, %r228, -2147483648;
	st.global.u32 	[%rd4+2048], %r748;
	st.global.u32 	[%rd5+2048], %r246;
$L__BB27_88:
	add.s32 	%r749, %r2, 768;
	cvt.u64.u32 	%rd21, %r749;
	setp.le.u64 	%p57, %rd2, %rd21;
	@%p57 bra 	$L__BB27_90;
	xor.b32  	%r750, %r229, -2147483648;
	st.global.u32 	[%rd4+3072], %r750;
	st.global.u32 	[%rd5+3072], %r247;
$L__BB27_90:
	or.b32  	%r751, %r2, 1024;
	cvt.u64.u32 	%rd22, %r751;
	setp.le.u64 	%p58, %rd2, %rd22;
	@%p58 bra 	$L__BB27_92;
	xor.b32  	%r752, %r230, -2147483648;
	st.global.u32 	[%rd4+4096], %r752;
	st.global.u32 	[%rd5+4096], %r248;
$L__BB27_92:
	add.s32 	%r753, %r2, 1280;
	cvt.u64.u32 	%rd23, %r753;
	setp.le.u64 	%p59, %rd2, %rd23;
	@%p59 bra 	$L__BB27_94;
	xor.b32  	%r754, %r231, -2147483648;
	st.global.u32 	[%rd4+5120], %r754;
	st.global.u32 	[%rd5+5120], %r249;
$L__BB27_94:
	add.s32 	%r755, %r2, 1536;
	cvt.u64.u32 	%rd24, %r755;
	setp.le.u64 	%p60, %rd2, %rd24;
	@%p60 bra 	$L__BB27_96;
	xor.b32  	%r756, %r232, -2147483648;
	st.global.u32 	[%rd4+6144], %r756;
	st.global.u32 	[%rd5+6144], %r250;
$L__BB27_96:
	add.s32 	%r757, %r2, 1792;
	cvt.u64.u32 	%rd25, %r757;
	setp.le.u64 	%p61, %rd2, %rd25;
	@%p61 bra 	$L__BB27_98;
	xor.b32  	%r758, %r233, -2147483648;
	st.global.u32 	[%rd4+7168], %r758;
	st.global.u32 	[%rd5+7168], %r251;
$L__BB27_98:
	or.b32  	%r759, %r2, 2048;
	cvt.u64.u32 	%rd26, %r759;
	setp.le.u64 	%p62, %rd2, %rd26;
	@%p62 bra 	$L__BB27_100;
	xor.b32  	%r760, %r234, -2147483648;
	st.global.u32 	[%rd4+8192], %r760;
	st.global.u32 	[%rd5+8192], %r252;
$L__BB27_100:
	add.s32 	%r761, %r2, 2304;
	cvt.u64.u32 	%rd27, %r761;
	setp.le.u64 	%p63, %rd2, %rd27;
	@%p63 bra 	$L__BB27_102;
	xor.b32  	%r762, %r235, -2147483648;
	st.global.u32 	[%rd4+9216], %r762;
	st.global.u32 	[%rd5+9216], %r253;
$L__BB27_102:
	add.s32 	%r763, %r2, 2560;
	cvt.u64.u32 	%rd28, %r763;
	setp.le.u64 	%p64, %rd2, %rd28;
	@%p64 bra 	$L__BB27_104;
	xor.b32  	%r764, %r236, -2147483648;
	st.global.u32 	[%rd4+10240], %r764;
	st.global.u32 	[%rd5+10240], %r254;
$L__BB27_104:
	add.s32 	%r765, %r2, 2816;
	cvt.u64.u32 	%rd29, %r765;
	setp.le.u64 	%p65, %rd2, %rd29;
	@%p65 bra 	$L__BB27_106;
	xor.b32  	%r766, %r237, -2147483648;
	st.global.u32 	[%rd4+11264], %r766;
	st.global.u32 	[%rd5+11264], %r255;
$L__BB27_106:
	or.b32  	%r767, %r2, 3072;
	cvt.u64.u32 	%rd30, %r767;
	setp.le.u64 	%p66, %rd2, %rd30;
	@%p66 bra 	$L__BB27_108;
	xor.b32  	%r768, %r238, -2147483648;
	st.global.u32 	[%rd4+12288], %r768;
	st.global.u32 	[%rd5+12288], %r256;
$L__BB27_108:
	add.s32 	%r769, %r2, 3328;
	cvt.u64.u32 	%rd31, %r769;
	setp.le.u64 	%p67, %rd2, %rd31;
	@%p67 bra 	$L__BB27_110;
	xor.b32  	%r770, %r239, -2147483648;
	st.global.u32 	[%rd4+13312], %r770;
	st.global.u32 	[%rd5+13312], %r257;
$L__BB27_110:
	add.s32 	%r771, %r2, 3584;
	cvt.u64.u32 	%rd32, %r771;
	setp.le.u64 	%p68, %rd2, %rd32;
	@%p68 bra 	$L__BB27_112;
	xor.b32  	%r772, %r240, -2147483648;
	st.global.u32 	[%rd4+14336], %r772;
	st.global.u32 	[%rd5+14336], %r258;
$L__BB27_112:
	add.s32 	%r773, %r2, 3840;
	cvt.u64.u32 	%rd33, %r773;
	setp.le.u64 	%p69, %rd2, %rd33;
	@%p69 bra 	$L__BB27_114;
	xor.b32  	%r774, %r241, -2147483648;
	st.global.u32 	[%rd4+15360], %r774;
	st.global.u32 	[%rd5+15360], %r259;
$L__BB27_114:
	or.b32  	%r775, %r2, 4096;
	cvt.u64.u32 	%rd34, %r775;
	setp.le.u64 	%p70, %rd2, %rd34;
	@%p70 bra 	$L__BB27_116;
	xor.b32  	%r776, %r242, -2147483648;
	st.global.u32 	[%rd4+16384], %r776;
	st.global.u32 	[%rd5+16384], %r260;
$L__BB27_116:
	add.s32 	%r777, %r2, 4352;
	cvt.u64.u32 	%rd35, %r777;
	setp.le.u64 	%p71, %rd2, %rd35;
	@%p71 bra 	$L__BB27_118;
	xor.b32  	%r778, %r243, -2147483648;
	st.global.u32 	[%rd4+17408], %r778;
	st.global.u32 	[%rd5+17408], %r261;
$L__BB27_118:
	add.s32 	%r779, %r2, 4608;
	cvt.u64.u32 	%rd36, %r779;
	setp.le.u64 	%p72, %rd2, %rd36;
	@%p72 bra 	$L__BB27_120;
	xor.b32  	%r780, %r244, -2147483648;
	st.global.u32 	[%rd4+18432], %r780;
	st.global.u32 	[%rd5+18432], %r262;
$L__BB27_120:
	ret;
$L__BB27_121:
	shl.b32 	%r781, %r206, 2;
	mov.u32 	%r782, _ZZN3cub18CUB_300001_SM_10006detail10radix_sort31DeviceRadixSortSingleTileKernelINS1_5radix10policy_hubIiiyE10Policy1000ELNS0_9SortOrderE0EiiyNS1_21identity_decomposer_tEEEvPKT1_PSA_PKT2_PSE_T3_iiT4_E12temp_storage;
	add.s32 	%r783, %r782, %r781;
	st.shared.u32 	[%r783], %r878;
	shl.b32 	%r784, %r207, 2;
	add.s32 	%r785, %r782, %r784;
	st.shared.u32 	[%r785], %r877;
	shl.b32 	%r786, %r208, 2;
	add.s32 	%r787, %r782, %r786;
	st.shared.u32 	[%r787], %r876;
	shl.b32 	%r788, %r209, 2;
	add.s32 	%r789, %r782, %r788;
	st.shared.u32 	[%r789], %r875;
	shl.b32 	%r790, %r210, 2;
	add.s32 	%r791, %r782, %r790;
	st.shared.u32 	[%r791], %r874;
	shl.b32 	%r792, %r211, 2;
	add.s32 	%r793, %r782, %r792;
	st.shared.u32 	[%r793], %r873;
	shl.b32 	%r794, %r212, 2;
	add.s32 	%r795, %r782, %r794;
	st.shared.u32 	[%r795], %r872;
	shl.b32 	%r796, %r213, 2;
	add.s32 	%r797, %r782, %r796;
	st.shared.u32 	[%r797], %r871;
	shl.b32 	%r798, %r214, 2;
	add.s32 	%r799, %r782, %r798;
	st.shared.u32 	[%r799], %r870;
	shl.b32 	%r800, %r215, 2;
	add.s32 	%r801, %r782, %r800;
	st.shared.u32 	[%r801], %r869;
	shl.b32 	%r802, %r216, 2;
	add.s32 	%r803, %r782, %r802;
	st.shared.u32 	[%r803], %r868;
	shl.b32 	%r804, %r217, 2;
	add.s32 	%r805, %r782, %r804;
	st.shared.u32 	[%r805], %r867;
	shl.b32 	%r806, %r218, 2;
	add.s32 	%r807, %r782, %r806;
	st.shared.u32 	[%r807], %r866;
	shl.b32 	%r808, %r219, 2;
	add.s32 	%r809, %r782, %r808;
	st.shared.u32 	[%r809], %r865;
	shl.b32 	%r810, %r220, 2;
	add.s32 	%r811, %r782, %r810;
	st.shared.u32 	[%r811], %r864;
	shl.b32 	%r812, %r221, 2;
	add.s32 	%r813, %r782, %r812;
	st.shared.u32 	[%r813], %r863;
	shl.b32 	%r814, %r222, 2;
	add.s32 	%r815, %r782, %r814;
	st.shared.u32 	[%r815], %r862;
	shl.b32 	%r816, %r223, 2;
	add.s32 	%r817, %r782, %r816;
	st.shared.u32 	[%r817], %r861;
	shl.b32 	%r818, %r224, 2;
	add.s32 	%r819, %r782, %r818;
	st.shared.u32 	[%r819], %r860;
	bar.sync 	0;
	ld.shared.u32 	%r878, [%r103];
	ld.shared.u32 	%r877, [%r103+4];
	ld.shared.u32 	%r876, [%r103+8];
	ld.shared.u32 	%r875, [%r103+12];
	ld.shared.u32 	%r874, [%r103+16];
	ld.shared.u32 	%r873, [%r103+20];
	ld.shared.u32 	%r872, [%r103+24];
	ld.shared.u32 	%r871, [%r103+28];
	ld.shared.u32 	%r870, [%r103+32];
	ld.shared.u32 	%r869, [%r103+36];
	ld.shared.u32 	%r868, [%r103+40];
	ld.shared.u32 	%r867, [%r103+44];
	ld.shared.u32 	%r866, [%r103+48];
	ld.shared.u32 	%r865, [%r103+52];
	ld.shared.u32 	%r864, [%r103+56];
	ld.shared.u32 	%r863, [%r103+60];
	ld.shared.u32 	%r862, [%r103+64];
	ld.shared.u32 	%r861, [%r103+68];
	ld.shared.u32 	%r860, [%r103+72];
	bar.sync 	0;
	st.shared.u32 	[%r783], %r897;
	st.shared.u32 	[%r785], %r896;
	st.shared.u32 	[%r787], %r895;
	st.shared.u32 	[%r789], %r894;
	st.shared.u32 	[%r791], %r893;
	st.shared.u32 	[%r793], %r892;
	st.shared.u32 	[%r795], %r891;
	st.shared.u32 	[%r797], %r890;
	st.shared.u32 	[%r799], %r889;
	st.shared.u32 	[%r801], %r888;
	st.shared.u32 	[%r803], %r887;
	st.shared.u32 	[%r805], %r886;
	st.shared.u32 	[%r807], %r885;
	st.shared.u32 	[%r809], %r884;
	st.shared.u32 	[%r811], %r883;
	st.shared.u32 	[%r813], %r882;
	st.shared.u32 	[%r815], %r881;
	st.shared.u32 	[%r817], %r880;
	st.shared.u32 	[%r819], %r879;
	bar.sync 	0;
	ld.shared.u32 	%r897, [%r103];
	ld.shared.u32 	%r896, [%r103+4];
	ld.shared.u32 	%r895, [%r103+8];
	ld.shared.u32 	%r894, [%r103+12];
	ld.shared.u32 	%r893, [%r103+16];
	ld.shared.u32 	%r892, [%r103+20];
	ld.shared.u32 	%r891, [%r103+24];
	ld.shared.u32 	%r890, [%r103+28];
	ld.shared.u32 	%r889, [%r103+32];
	ld.shared.u32 	%r888, [%r103+36];
	ld.shared.u32 	%r887, [%r103+40];
	ld.shared.u32 	%r886, [%r103+44];
	ld.shared.u32 	%r885, [%r103+48];
	ld.shared.u32 	%r884, [%r103+52];
	ld.shared.u32 	%r883, [%r103+56];
	ld.shared.u32 	%r882, [%r103+60];
	ld.shared.u32 	%r881, [%r103+64];
	ld.shared.u32 	%r880, [%r103+68];
	ld.shared.u32 	%r879, [%r103+72];
	bar.sync 	0;
	add.s32 	%r859, %r859, 6;
	add.s32 	%r858, %r858, -6;
	bra.uni 	$L__BB27_77;

}
	// .globl	_ZN3cub18CUB_300001_SM_10006detail10radix_sort30DeviceRadixSortHistogramKernelINS1_5radix10policy_hubIiiyE10Policy1000ELNS0_9SortOrderE0EiyNS1_21identity_decomposer_tEEEvPT2_PKT1_SA_iiT3_
.visible .entry _ZN3cub18CUB_300001_SM_10006detail10radix_sort30DeviceRadixSortHistogramKernelINS1_5radix10policy_hubIiiyE10Policy1000ELNS0_9SortOrderE0EiyNS1_21identity_decomposer_tEEEvPT2_PKT1_SA_iiT3_(
	.param .u64 .ptr .align 1 _ZN3cub18CUB_300001_SM_10006detail10radix_sort30DeviceRadixSortHistogramKernelINS1_5radix10policy_hubIiiyE10Policy1000ELNS0_9SortOrderE0EiyNS1_21identity_decomposer_tEEEvPT2_PKT1_SA_iiT3__param_0,
	.param .u64 .ptr .align 1 _ZN3cub18CUB_300001_SM_10006detail10radix_sort30DeviceRadixSortHistogramKernelINS1_5radix10policy_hubIiiyE10Policy1000ELNS0_9SortOrderE0EiyNS1_21identity_decomposer_tEEEvPT2_PKT1_SA_iiT3__param_1,
	.param .u64 _ZN3cub18CUB_300001_SM_10006detail10radix_sort30DeviceRadixSortHistogramKernelINS1_5radix10policy_hubIiiyE10Policy1000ELNS0_9SortOrderE0EiyNS1_21identity_decomposer_tEEEvPT2_PKT1_SA_iiT3__param_2,
	.param .u32 _ZN3cub18CUB_300001_SM_10006detail10radix_sort30DeviceRadixSortHistogramKernelINS1_5radix10policy_hubIiiyE10Policy1000ELNS0_9SortOrderE0EiyNS1_21identity_decomposer_tEEEvPT2_PKT1_SA_iiT3__param_3,
	.param .u32 _ZN3cub18CUB_300001_SM_10006detail10radix_sort30DeviceRadixSortHistogramKernelINS1_5radix10policy_hubIiiyE10Policy1000ELNS0_9SortOrderE0EiyNS1_21identity_decomposer_tEEEvPT2_PKT1_SA_iiT3__param_4,
	.param .align 1 .b8 _ZN3cub18CUB_300001_SM_10006detail10radix_sort30DeviceRadixSortHistogramKernelINS1_5radix10policy_hubIiiyE10Policy1000ELNS0_9SortOrderE0EiyNS1_21identity_decomposer_tEEEvPT2_PKT1_SA_iiT3__param_5[1]
)
.maxntid 128
{
	.reg .pred 	%p<91>;
	.reg .b32 	%r<486>;
	.reg .b64 	%rd<137>;
	// demoted variable
	.shared .align 4 .b8 _ZZN3cub18CUB_300001_SM_10006detail10radix_sort30DeviceRadixSortHistogramKernelINS1_5radix10policy_hubIiiyE10Policy1000ELNS0_9SortOrderE0EiyNS1_21identity_decomposer_tEEEvPT2_PKT1_SA_iiT3_E12temp_storage[4096];
	ld.param.u64 	%rd18, [_ZN3cub18CUB_300001_SM_10006detail10radix_sort30DeviceRadixSortHistogramKernelINS1_5radix10policy_hubIiiyE10Policy1000ELNS0_9SortOrderE0EiyNS1_21identity_decomposer_tEEEvPT2_PKT1_SA_iiT3__param_0];
	ld.param.u64 	%rd19, [_ZN3cub18CUB_300001_SM_10006detail10radix_sort30DeviceRadixSortHistogramKernelINS1_5radix10policy_hubIiiyE10Policy1000ELNS0_9SortOrderE0EiyNS1_21identity_decomposer_tEEEvPT2_PKT1_SA_iiT3__param_1];
	ld.param.u64 	%rd17, [_ZN3cub18CUB_300001_SM_10006detail10radix_sort30DeviceRadixSortHistogramKernelINS1_5radix10policy_hubIiiyE10Policy1000ELNS0_9SortOrderE0EiyNS1_21identity_decomposer_tEEEvPT2_PKT1_SA_iiT3__param_2];
	ld.param.u32 	%r174, [_ZN3cub18CUB_300001_SM_10006detail10radix_sort30DeviceRadixSortHistogramKernelINS1_5radix10policy_hubIiiyE10Policy1000ELNS0_9SortOrderE0EiyNS1_21identity_decomposer_tEEEvPT2_PKT1_SA_iiT3__param_3];
	ld.param.u32 	%r175, [_ZN3cub18CUB_300001_SM_10006detail10radix_sort30DeviceRadixSortHistogramKernelINS1_5radix10policy_hubIiiyE10Policy1000ELNS0_9SortOrderE0EiyNS1_21identity_decomposer_tEEEvPT2_PKT1_SA_iiT3__param_4];
	cvta.to.global.u64 	%rd1, %rd19;
	cvta.to.global.u64 	%rd2, %rd18;
	setp.eq.s64 	%p2, %rd17, 0;
	@%p2 bra 	$L__BB28_153;
	sub.s32 	%r176, %r175, %r174;
	add.s32 	%r177, %r176, 7;
	shr.s32 	%r178, %r177, 31;
	shr.u32 	%r179, %r178, 29;
	add.s32 	%r180, %r177, %r179;
	shr.s32 	%r181, %r180, 3;
	mov.u32 	%r182, %tid.x;
	setp.gt.u32 	%p3, %r182, 255;
	setp.lt.s32 	%p4, %r177, 8;
	mov.u32 	%r183, %ctaid.x;
	shl.b32 	%r184, %r183, 11;
	cvt.u64.u32 	%rd3, %r184;
	mov.u32 	%r185, %nctaid.x;
	shl.b32 	%r186, %r185, 11;
	cvt.u64.u32 	%rd4, %r186;
	add.s32 	%r1, %r181, -1;
	and.b32  	%r2, %r181, 15;
	and.b32  	%r3, %r181, 7;
	add.s32 	%r4, %r3, -1;
	and.b32  	%r5, %r181, 3;
	or.pred  	%p1, %p3, %p4;
	shl.b32 	%r187, %r182, 2;
	mov.u32 	%r188, _ZZN3cub18CUB_300001_SM_10006detail10radix_sort30DeviceRadixSortHistogramKernelINS1_5radix10policy_hubIiiyE10Policy1000ELNS0_9SortOrderE0EiyNS1_21identity_decomposer_tEEEvPT2_PKT1_SA_iiT3_E12temp_storage;
	add.s32 	%r6, %r188, %r187;
	and.b32  	%r7, %r181, 268435440;
	cvt.u64.u32 	%rd5, %r182;
	add.s32 	%r8, %r182, 128;
	add.s32 	%r9, %r182, 256;
	add.s32 	%r10, %r182, 384;
	add.s32 	%r11, %r182, 512;
	add.s32 	%r12, %r182, 640;
	add.s32 	%r13, %r182, 768;
	or.b32  	%r14, %r182, 1024;
	add.s32 	%r15, %r182, 1920;
	and.b32  	%r16, %r181, 268435448;
	and.b32  	%r17, %r181, 1;
	neg.s32 	%r18, %r7;
	add.s32 	%r19, %r6, 8192;
	add.s64 	%rd21, %rd17, -1;
	shr.u64 	%rd22, %rd21, 30;
	add.s64 	%rd23, %rd22, 1;
	min.u64 	%rd6, %rd23, %rd17;
	mov.b64 	%rd135, 0;
$L__BB28_2:
	@%p1 bra 	$L__BB28_30;
	setp.lt.u32 	%p5, %r1, 15;
	mov.b32 	%r439, 0;
	@%p5 bra 	$L__BB28_6;
	mov.u32 	%r436, %r19;
	mov.u32 	%r437, %r18;
$L__BB28_5:
	.pragma "nounroll";
	mov.b32 	%r190, 0;
	st.shared.u32 	[%r436+-8192], %r190;
	st.shared.u32 	[%r436+-7168], %r190;
	st.shared.u32 	[%r436+-6144], %r190;
	st.shared.u32 	[%r436+-5120], %r190;
	st.shared.u32 	[%r436+-4096], %r190;
	st.shared.u32 	[%r436+-3072], %r190;
	st.shared.u32 	[%r436+-2048], %r190;
	st.shared.u32 	[%r436+-1024], %r190;
	st.shared.u32 	[%r436], %r190;
	st.shared.u32 	[%r436+1024], %r190;
	st.shared.u32 	[%r436+2048], %r190;
	st.shared.u32 	[%r436+3072], %r190;
	st.shared.u32 	[%r436+4096], %r190;
	st.shared.u32 	[%r436+5120], %r190;
	st.shared.u32 	[%r436+6144], %r190;
	st.shared.u32 	[%r436+7168], %r190;
	add.s32 	%r437, %r437, 16;
	add.s32 	%r436, %r436, 16384;
	setp.ne.s32 	%p6, %r437, 0;
	mov.u32 	%r439, %r7;
	@%p6 bra 	$L__BB28_5;
$L__BB28_6:
	add.s32 	%r25, %r2, -1;
	setp.eq.s32 	%p7, %r2, 0;
	@%p7 bra 	$L__BB28_16;
	setp.lt.u32 	%p8, %r25, 7;
	@%p8 bra 	$L__BB28_9;
	shl.b32 	%r191, %r439, 10;
	add.s32 	%r192, %r6, %r191;
	mov.b32 	%r193, 0;
	st.shared.u32 	[%r192], %r193;
	st.shared.u32 	[%r192+1024], %r193;
	st.shared.u32 	[%r192+2048], %r193;
	st.shared.u32 	[%r192+3072], %r193;
	st.shared.u32 	[%r192+4096], %r193;
	st.shared.u32 	[%r192+5120], %r193;
	st.shared.u32 	[%r192+6144], %r193;
	st.shared.u32 	[%r192+7168], %r193;
	add.s32 	%r439, %r439, 8;
$L__BB28_9:
	setp.eq.s32 	%p9, %r3, 0;
	@%p9 bra 	$L__BB28_16;
	setp.lt.u32 	%p10, %r4, 3;
	@%p10 bra 	$L__BB28_12;
	shl.b32 	%r194, %r439, 10;
	add.s32 	%r195, %r6, %r194;
	mov.b32 	%r196, 0;
	st.shared.u32 	[%r195], %r196;
	st.shared.u32 	[%r195+1024], %r196;
	st.shared.u32 	[%r195+2048], %r196;
	st.shared.u32 	[%r195+3072], %r196;
	add.s32 	%r439, %r439, 4;
$L__BB28_12:
	setp.eq.s32 	%p11, %r5, 0;
	@%p11 bra 	$L__BB28_16;
	setp.eq.s32 	%p12, %r5, 1;
	shl.b32 	%r197, %r439, 10;
	add.s32 	%r30, %r6, %r197;
	mov.b32 	%r198, 0;
	st.shared.u32 	[%r30], %r198;
	@%p12 bra 	$L__BB28_16;
	setp.eq.s32 	%p13, %r5, 2;
	mov.b32 	%r199, 0;
	st.shared.u32 	[%r30+1024], %r199;
	@%p13 bra 	$L__BB28_16;
	mov.b32 	%r200, 0;
	st.shared.u32 	[%r30+2048], %r200;
$L__BB28_16:
	cvt.u32.u64 	%r201, %rd5;
	setp.gt.u32 	%p14, %r201, 127;
	@%p14 bra 	$L__BB28_30;
	setp.lt.u32 	%p15, %r1, 15;
	mov.b32 	%r443, 0;
	@%p15 bra 	$L__BB28_20;
	mov.b32 	%r441, 0;
$L__BB28_19:
	.pragma "nounroll";
	shl.b32 	%r204, %r441, 10;
	add.s32 	%r205, %r6, %r204;
	mov.b32 	%r206, 0;
	st.shared.u32 	[%r205+512], %r206;
	st.shared.u32 	[%r205+1536], %r206;
	st.shared.u32 	[%r205+2560], %r206;
	st.shared.u32 	[%r205+3584], %r206;
	st.shared.u32 	[%r205+4608], %r206;
	st.shared.u32 	[%r205+5632], %r206;
	st.shared.u32 	[%r205+6656], %r206;
	st.shared.u32 	[%r205+7680], %r206;
	st.shared.u32 	[%r205+8704], %r206;
	st.shared.u32 	[%r205+9728], %r206;
	st.shared.u32 	[%r205+10752], %r206;
	st.shared.u32 	[%r205+11776], %r206;
	st.shared.u32 	[%r205+12800], %r206;
	st.shared.u32 	[%r205+13824], %r206;
	st.shared.u32 	[%r205+14848], %r206;
	st.shared.u32 	[%r205+15872], %r206;
	add.s32 	%r441, %r441, 16;
	setp.ne.s32 	%p16, %r441, %r7;
	mov.u32 	%r443, %r7;
	@%p16 bra 	$L__BB28_19;
$L__BB28_20:
	setp.eq.s32 	%p17, %r2, 0;
	@%p17 bra 	$L__BB28_30;
	setp.lt.u32 	%p18, %r25, 7;
	@%p18 bra 	$L__BB28_23;
	shl.b32 	%r207, %r443, 10;
	add.s32 	%r208, %r6, %r207;
	mov.b32 	%r209, 0;
	st.shared.u32 	[%r208+512], %r209;
	st.shared.u32 	[%r208+1536], %r209;
	st.shared.u32 	[%r208+2560], %r209;
	st.shared.u32 	[%r208+3584], %r209;
	st.shared.u32 	[%r208+4608], %r209;
	st.shared.u32 	[%r208+5632], %r209;
	st.shared.u32 	[%r208+6656], %r209;
	st.shared.u32 	[%r208+7680], %r209;
	add.s32 	%r443, %r443, 8;
$L__BB28_23:
	setp.eq.s32 	%p19, %r3, 0;
	@%p19 bra 	$L__BB28_30;
	setp.lt.u32 	%p20, %r4, 3;
	@%p20 bra 	$L__BB28_26;
	shl.b32 	%r210, %r443, 10;
	add.s32 	%r211, %r6, %r210;
	mov.b32 	%r212, 0;
	st.shared.u32 	[%r211+512], %r212;
	st.shared.u32 	[%r211+1536], %r212;
	st.shared.u32 	[%r211+2560], %r212;
	st.shared.u32 	[%r211+3584], %r212;
	add.s32 	%r443, %r443, 4;
$L__BB28_26:
	setp.eq.s32 	%p21, %r5, 0;
	@%p21 bra 	$L__BB28_30;
	setp.eq.s32 	%p22, %r5, 1;
	shl.b32 	%r213, %r443, 10;
	add.s32 	%r38, %r6, %r213;
	mov.b32 	%r214, 0;
	st.shared.u32 	[%r38+512], %r214;
	@%p22 bra 	$L__BB28_30;
	setp.eq.s32 	%p23, %r5, 2;
	mov.b32 	%r215, 0;
	st.shared.u32 	[%r38+1536], %r215;
	@%p23 bra 	$L__BB28_30;
	mov.b32 	%r216, 0;
	st.shared.u32 	[%r38+2560], %r216;
$L__BB28_30:
	bar.sync 	0;
	bar.sync 	0;
	shl.b64 	%rd8, %rd135, 30;
	sub.s64 	%rd24, %rd17, %rd8;
	min.u64 	%rd9, %rd24, 1073741824;
	setp.le.u64 	%p24, %rd9, %rd3;
	@%p24 bra 	$L__BB28_70;
	mov.u64 	%rd136, %rd3;
$L__BB28_32:
	add.s64 	%rd11, %rd136, %rd8;
	sub.s64 	%rd12, %rd17, %rd11;
	setp.lt.u64 	%p25, %rd12, 2048;
	@%p25 bra 	$L__BB28_34;
	add.s64 	%rd27, %rd11, %rd5;
	shl.b64 	%rd28, %rd27, 2;
	add.s64 	%rd29, %rd1, %rd28;
	ld.global.u32 	%r475, [%rd29];
	ld.global.u32 	%r474, [%rd29+512];
	ld.global.u32 	%r473, [%rd29+1024];
	ld.global.u32 	%r472, [%rd29+1536];
	ld.global.u32 	%r471, [%rd29+2048];
	ld.global.u32 	%r470, [%rd29+2560];
	ld.global.u32 	%r469, [%rd29+3072];
	ld.global.u32 	%r468, [%rd29+3584];
	ld.global.u32 	%r467, [%rd29+4096];
	ld.global.u32 	%r466, [%rd29+4608];
	ld.global.u32 	%r465, [%rd29+5120];
	ld.global.u32 	%r464, [%rd29+5632];
	ld.global.u32 	%r463, [%rd29+6144];
	ld.global.u32 	%r462, [%rd29+6656];
	ld.global.u32 	%r461, [%rd29+7168];
	ld.global.u32 	%r460, [%rd29+7680];
	bra.uni 	$L__BB28_66;
$L__BB28_34:
	cvt.u32.u64 	%r218, %rd5;
	cvt.u32.u64 	%r55, %rd12;
	setp.ge.s32 	%p26, %r218, %r55;
	add.s64 	%rd25, %rd11, %rd5;
	shl.b64 	%rd26, %rd25, 2;
	add.s64 	%rd13, %rd1, %rd26;
	mov.b32 	%r475, 2147483647;
	@%p26 bra 	$L__BB28_36;
	ld.global.u32 	%r475, [%rd13];
$L__BB28_36:
	setp.ge.s32 	%p27, %r8, %r55;
	mov.b32 	%r474, 2147483647;
	@%p27 bra 	$L__BB28_38;
	ld.global.u32 	%r474, [%rd13+512];
$L__BB28_38:
	setp.ge.s32 	%p28, %r9, %r55;
	mov.b32 	%r473, 2147483647;
	@%p28 bra 	$L__BB28_40;
	ld.global.u32 	%r473, [%rd13+1024];
$L__BB28_40:
	setp.ge.s32 	%p29, %r10, %r55;
	mov.b32 	%r472, 2147483647;
	@%p29 bra 	$L__BB28_42;
	ld.global.u32 	%r472, [%rd13+1536];
$L__BB28_42:
	setp.ge.s32 	%p30, %r11, %r55;
	mov.b32 	%r471, 2147483647;
	@%p30 bra 	$L__BB28_44;
	ld.global.u32 	%r471, [%rd13+2048];
$L__BB28_44:
	setp.ge.s32 	%p31, %r12, %r55;
	mov.b32 	%r470, 2147483647;
	@%p31 bra 	$L__BB28_46;
	ld.global.u32 	%r470, [%rd13+2560];
$L__BB28_46:
	setp.ge.s32 	%p32, %r13, %r55;
	mov.b32 	%r469, 2147483647;
	@%p32 bra 	$L__BB28_48;
	ld.global.u32 	%r469, [%rd13+3072];
$L__BB28_48:
	mov.u32 	%r226, %tid.x;
	add.s32 	%r227, %r226, 896;
	setp.ge.s32 	%p33, %r227, %r55;
	mov.b32 	%r468, 2147483647;
	@%p33 bra 	$L__BB28_50;
	ld.global.u32 	%r468, [%rd13+3584];
$L__BB28_50:
	setp.ge.s32 	%p34, %r14, %r55;
	mov.b32 	%r467, 2147483647;
	@%p34 bra 	$L__BB28_52;
	ld.global.u32 	%r467, [%rd13+4096];
$L__BB28_52:
	add.s32 	%r231, %r226, 1152;
	setp.ge.s32 	%p35, %r231, %r55;
	mov.b32 	%r466, 2147483647;
	@%p35 bra 	$L__BB28_54;
	ld.global.u32 	%r466, [%rd13+4608];
$L__BB28_54:
	add.s32 	%r234, %r226, 1280;
	setp.ge.s32 	%p36, %r234, %r55;
	mov.b32 	%r465, 2147483647;
	@%p36 bra 	$L__BB28_56;
	ld.global.u32 	%r465, [%rd13+5120];
$L__BB28_56:
	add.s32 	%r237, %r226, 1408;
	setp.ge.s32 	%p37, %r237, %r55;
	mov.b32 	%r464, 2147483647;
	@%p37 bra 	$L__BB28_58;
	ld.global.u32 	%r464, [%rd13+5632];
$L__BB28_58:
	add.s32 	%r240, %r226, 1536;
	setp.ge.s32 	%p38, %r240, %r55;
	mov.b32 	%r463, 2147483647;
	@%p38 bra 	$L__BB28_60;
	ld.global.u32 	%r463, [%rd13+6144];
$L__BB28_60:
	add.s32 	%r243, %r226, 1664;
	setp.ge.s32 	%p39, %r243, %r55;
	mov.b32 	%r462, 2147483647;
	@%p39 bra 	$L__BB28_62;
	ld.global.u32 	%r462, [%rd13+6656];
$L__BB28_62:
	add.s32 	%r246, %r226, 1792;
	setp.ge.s32 	%p40, %r246, %r55;
	mov.b32 	%r461, 2147483647;
	@%p40 bra 	$L__BB28_64;
	ld.global.u32 	%r461, [%rd13+7168];
$L__BB28_64:
	setp.ge.s32 	%p41, %r15, %r55;
	mov.b32 	%r460, 2147483647;
	@%p41 bra 	$L__BB28_66;
	ld.global.u32 	%r460, [%rd13+7680];
$L__BB28_66:
	setp.le.s32 	%p42, %r175, %r174;
	@%p42 bra 	$L__BB28_69;
	xor.b32  	%r103, %r460, -2147483648;
	xor.b32  	%r104, %r461, -2147483648;
	xor.b32  	%r105, %r462, -2147483648;
	xor.b32  	%r106, %r463, -2147483648;
	xor.b32  	%r107, %r464, -2147483648;
	xor.b32  	%r108, %r465, -2147483648;
	xor.b32  	%r109, %r466, -2147483648;
	xor.b32  	%r110, %r467, -2147483648;
	xor.b32  	%r111, %r468, -2147483648;
	xor.b32  	%r112, %r469, -2147483648;
	xor.b32  	%r113, %r470, -2147483648;
	xor.b32  	%r114, %r471, -2147483648;
	xor.b32  	%r115, %r472, -2147483648;
	xor.b32  	%r116, %r473, -2147483648;
	xor.b32  	%r117, %r474, -2147483648;
	xor.b32  	%r118, %r475, -2147483648;
	mov.b32 	%r476, 0;
	mov.u32 	%r477, %r174;
$L__BB28_68:
	sub.s32 	%r249, %r175, %r477;
	shl.b32 	%r250, %r476, 10;
	mov.u32 	%r251, _ZZN3cub18CUB_300001_SM_10006detail10radix_sort30DeviceRadixSortHistogramKernelINS1_5radix10policy_hubIiiyE10Policy1000ELNS0_9SortOrderE0EiyNS1_21identity_decomposer_tEEEvPT2_PKT1_SA_iiT3_E12temp_storage;
	add.s32 	%r252, %r251, %r250;
	min.s32 	%r253, %r249, 8;
	mov.b32 	%r254, -1;
	shl.b32 	%r255, %r254, %r253;
	not.b32 	%r256, %r255;
	shr.u32 	%r257, %r118, %r477;
	and.b32  	%r258, %r257, %r256;
	shl.b32 	%r259, %r258, 2;
	add.s32 	%r260, %r252, %r259;
	atom.shared.add.u32 	%r261, [%r260], 1;
	shr.u32 	%r262, %r117, %r477;
	and.b32  	%r263, %r262, %r256;
	shl.b32 	%r264, %r263, 2;
	add.s32 	%r265, %r252, %r264;
	atom.shared.add.u32 	%r266, [%r265], 1;
	shr.u32 	%r267, %r116, %r477;
	and.b32  	%r268, %r267, %r256;
	shl.b32 	%r269, %r268, 2;
	add.s32 	%r270, %r252, %r269;
	atom.shared.add.u32 	%r271, [%r270], 1;
	shr.u32 	%r272, %r115, %r477;
	and.b32  	%r273, %r272, %r256;
	shl.b32 	%r274, %r273, 2;
	add.s32 	%r275, %r252, %r274;
	atom.shared.add.u32 	%r276, [%r275], 1;
	shr.u32 	%r277, %r114, %r477;
	and.b32  	%r278, %r277, %r256;
	shl.b32 	%r279, %r278, 2;
	add.s32 	%r280, %r252, %r279;
	atom.shared.add.u32 	%r281, [%r280], 1;
	shr.u32 	%r282, %r113, %r477;
	and.b32  	%r283, %r282, %r256;
	shl.b32 	%r284, %r283, 2;
	add.s32 	%r285, %r252, %r284;
	atom.shared.add.u32 	%r286, [%r285], 1;
	shr.u32 	%r287, %r112, %r477;
	and.b32  	%r288, %r287, %r256;
	shl.b32 	%r289, %r288, 2;
	add.s32 	%r290, %r252, %r289;
	atom.shared.add.u32 	%r291, [%r290], 1;
	shr.u32 	%r292, %r111, %r477;
	and.b32  	%r293, %r292, %r256;
	shl.b32 	%r294, %r293, 2;
	add.s32 	%r295, %r252, %r294;
	atom.shared.add.u32 	%r296, [%r295], 1;
	shr.u32 	%r297, %r110, %r477;
	and.b32  	%r298, %r297, %r256;
	shl.b32 	%r299, %r298, 2;
	add.s32 	%r300, %r252, %r299;
	atom.shared.add.u32 	%r301, [%r300], 1;
	shr.u32 	%r302, %r109, %r477;
	and.b32  	%r303, %r302, %r256;
	shl.b32 	%r304, %r303, 2;
	add.s32 	%r305, %r252, %r304;
	atom.shared.add.u32 	%r306, [%r305], 1;
	shr.u32 	%r307, %r108, %r477;
	and.b32  	%r308, %r307, %r256;
	shl.b32 	%r309, %r308, 2;
	add.s32 	%r310, %r252, %r309;
	atom.shared.add.u32 	%r311, [%r310], 1;
	shr.u32 	%r312, %r107, %r477;
	and.b32  	%r313, %r312, %r256;
	shl.b32 	%r314, %r313, 2;
	add.s32 	%r315, %r252, %r314;
	atom.shared.add.u32 	%r316, [%r315], 1;
	shr.u32 	%r317, %r106, %r477;
	and.b32  	%r318, %r317, %r256;
	shl.b32 	%r319, %r318, 2;
	add.s32 	%r320, %r252, %r319;
	atom.shared.add.u32 	%r321, [%r320], 1;
	shr.u32 	%r322, %r105, %r477;
	and.b32  	%r323, %r322, %r256;
	shl.b32 	%r324, %r323, 2;
	add.s32 	%r325, %r252, %r324;
	atom.shared.add.u32 	%r326, [%r325], 1;
	shr.u32 	%r327, %r104, %r477;
	and.b32  	%r328, %r327, %r256;
	shl.b32 	%r329, %r328, 2;
	add.s32 	%r330, %r252, %r329;
	atom.shared.add.u32 	%r331, [%r330], 1;
	shr.u32 	%r332, %r103, %r477;
	and.b32  	%r333, %r332, %r256;
	shl.b32 	%r334, %r333, 2;
	add.s32 	%r335, %r252, %r334;
	atom.shared.add.u32 	%r336, [%r335], 1;
	add.s32 	%r477, %r477, 8;
	add.s32 	%r476, %r476, 1;
	setp.lt.s32 	%p43, %r477, %r175;
	@%p43 bra 	$L__BB28_68;
$L__BB28_69:
	add.s64 	%rd136, %rd136, %rd4;
	setp.lt.u64 	%p44, %rd136, %rd9;
	@%p44 bra 	$L__BB28_32;
$L__BB28_70:
	bar.sync 	0;
	@%p1 bra 	$L__BB28_152;
	setp.lt.u32 	%p45, %r1, 7;
	mov.b32 	%r480, 0;
	@%p45 bra 	$L__BB28_90;
	mov.b32 	%r478, 0;
$L__BB28_73:
	.pragma "nounroll";
	shl.b32 	%r339, %r478, 10;
	add.s32 	%r124, %r6, %r339;
	ld.shared.u32 	%r125, [%r124];
	setp.eq.s32 	%p46, %r125, 0;
	@%p46 bra 	$L__BB28_75;
	cvt.u32.u64 	%r340, %rd5;
	shl.b32 	%r341, %r478, 8;
	add.s32 	%r342, %r341, %r340;
	mul.wide.u32 	%rd30, %r342, 8;
	add.s64 	%rd31, %rd2, %rd30;
	cvt.u64.u32 	%rd32, %r125;
	atom.global.add.u64 	%rd33, [%rd31], %rd32;
$L__BB28_75:
	ld.shared.u32 	%r126, [%r124+1024];
	setp.eq.s32 	%p47, %r126, 0;
	@%p47 bra 	$L__BB28_77;
	cvt.u32.u64 	%r343, %rd5;
	shl.b32 	%r344, %r478, 8;
	add.s32 	%r345, %r344, %r343;
	add.s32 	%r346, %r345, 256;
	mul.wide.u32 	%rd34, %r346, 8;
	add.s64 	%rd35, %rd2, %rd34;
	cvt.u64.u32 	%rd36, %r126;
	atom.global.add.u64 	%rd37, [%rd35], %rd36;
$L__BB28_77:
	ld.shared.u32 	%r127, [%r124+2048];
	setp.eq.s32 	%p48, %r127, 0;
	@%p48 bra 	$L__BB28_79;
	cvt.u32.u64 	%r347, %rd5;
	shl.b32 	%r348, %r478, 8;
	add.s32 	%r349, %r348, %r347;
	add.s32 	%r350, %r349, 512;
	mul.wide.u32 	%rd38, %r350, 8;
	add.s64 	%rd39, %rd2, %rd38;
	cvt.u64.u32 	%rd40, %r127;
	atom.global.add.u64 	%rd41, [%rd39], %rd40;
$L__BB28_79:
	ld.shared.u32 	%r128, [%r124+3072];
	setp.eq.s32 	%p49, %r128, 0;
	@%p49 bra 	$L__BB28_81;
	cvt.u32.u64 	%r351, %rd5;
	shl.b32 	%r352, %r478, 8;
	add.s32 	%r353, %r352, %r351;
	add.s32 	%r354, %r353, 768;
	mul.wide.u32 	%rd42, %r354, 8;
	add.s64 	%rd43, %rd2, %rd42;
	cvt.u64.u32 	%rd44, %r128;
	atom.global.add.u64 	%rd45, [%rd43], %rd44;
$L__BB28_81:
	ld.shared.u32 	%r129, [%r124+4096];
	setp.eq.s32 	%p50, %r129, 0;
	@%p50 bra 	$L__BB28_83;
	cvt.u32.u64 	%r355, %rd5;
	shl.b32 	%r356, %r478, 8;
	add.s32 	%r357, %r356, %r355;
	add.s32 	%r358, %r357, 1024;
	mul.wide.u32 	%rd46, %r358, 8;
	add.s64 	%rd47, %rd2, %rd46;
	cvt.u64.u32 	%rd48, %r129;
	atom.global.add.u64 	%rd49, [%rd47], %rd48;
$L__BB28_83:
	ld.shared.u32 	%r130, [%r124+5120];
	setp.eq.s32 	%p51, %r130, 0;
	@%p51 bra 	$L__BB28_85;
	cvt.u32.u64 	%r359, %rd5;
	shl.b32 	%r360, %r478, 8;
	add.s32 	%r361, %r360, %r359;
	add.s32 	%r362, %r361, 1280;
	mul.wide.u32 	%rd50, %r362, 8;
	add.s64 	%rd51, %rd2, %rd50;
	cvt.u64.u32 	%rd52, %r130;
	atom.global.add.u64 	%rd53, [%rd51], %rd52;
$L__BB28_85:
	ld.shared.u32 	%r131, [%r124+6144];
	setp.eq.s32 	%p52, %r131, 0;
	@%p52 bra 	$L__BB28_87;
	cvt.u32.u64 	%r363, %rd5;
	shl.b32 	%r364, %r478, 8;
	add.s32 	%r365, %r364, %r363;
	add.s32 	%r366, %r365, 1536;
	mul.wide.u32 	%rd54, %r366, 8;
	add.s64 	%rd55, %rd2, %rd54;
	cvt.u64.u32 	%rd56, %r131;
	atom.global.add.u64 	%rd57, [%rd55], %rd56;
$L__BB28_87:
	ld.shared.u32 	%r132, [%r124+7168];
	setp.eq.s32 	%p53, %r132, 0;
	@%p53 bra 	$L__BB28_89;
	cvt.u32.u64 	%r367, %rd5;
	shl.b32 	%r368, %r478, 8;
	add.s32 	%r369, %r368, %r367;
	add.s32 	%r370, %r369, 1792;
	mul.wide.u32 	%rd58, %r370, 8;
	add.s64 	%rd59, %rd2, %rd58;
	cvt.u64.u32 	%rd60, %r132;
	atom.global.add.u64 	%rd61, [%rd59], %rd60;
$L__BB28_89:
	add.s32 	%r478, %r478, 8;
	setp.ne.s32 	%p54, %r478, %r16;
	mov.u32 	%r480, %r16;
	@%p54 bra 	$L__BB28_73;
$L__BB28_90:
	add.s32 	%r135, %r5, -1;
	setp.eq.s32 	%p55, %r3, 0;
	@%p55 bra 	$L__BB28_111;
	setp.lt.u32 	%p56, %r4, 3;
	@%p56 bra 	$L__BB28_101;
	shl.b32 	%r371, %r480, 10;
	add.s32 	%r136, %r6, %r371;
	ld.shared.u32 	%r137, [%r136];
	setp.eq.s32 	%p57, %r137, 0;
	@%p57 bra 	$L__BB28_94;
	cvt.u32.u64 	%r372, %rd5;
	shl.b32 	%r373, %r480, 8;
	add.s32 	%r374, %r373, %r372;
	mul.wide.u32 	%rd62, %r374, 8;
	add.s64 	%rd63, %rd2, %rd62;
	cvt.u64.u32 	%rd64, %r137;
	atom.global.add.u64 	%rd65, [%rd63], %rd64;
$L__BB28_94:
	ld.shared.u32 	%r138, [%r136+1024];
	setp.eq.s32 	%p58, %r138, 0;
	@%p58 bra 	$L__BB28_96;
	cvt.u32.u64 	%r375, %rd5;
	shl.b32 	%r376, %r480, 8;
	add.s32 	%r377, %r376, %r375;
	add.s32 	%r378, %r377, 256;
	mul.wide.u32 	%rd66, %r378, 8;
	add.s64 	%rd67, %rd2, %rd66;
	cvt.u64.u32 	%rd68, %r138;
	atom.global.add.u64 	%rd69, [%rd67], %rd68;
$L__BB28_96:
	ld.shared.u32 	%r139, [%r136+2048];
	setp.eq.s32 	%p59, %r139, 0;
	@%p59 bra 	$L__BB28_98;
	cvt.u32.u64 	%r379, %rd5;
	shl.b32 	%r380, %r480, 8;
	add.s32 	%r381, %r380, %r379;
	add.s32 	%r382, %r381, 512;
	mul.wide.u32 	%rd70, %r382, 8;
	add.s64 	%rd71, %rd2, %rd70;
	cvt.u64.u32 	%rd72, %r139;
	atom.global.add.u64 	%rd73, [%rd71], %rd72;
$L__BB28_98:
	ld.shared.u32 	%r140, [%r136+3072];
	setp.eq.s32 	%p60, %r140, 0;
	@%p60 bra 	$L__BB28_100;
	cvt.u32.u64 	%r383, %rd5;
	shl.b32 	%r384, %r480, 8;
	add.s32 	%r385, %r384, %r383;
	add.s32 	%r386, %r385, 768;
	mul.wide.u32 	%rd74, %r386, 8;
	add.s64 	%rd75, %rd2, %rd74;
	cvt.u64.u32 	%rd76, %r140;
	atom.global.add.u64 	%rd77, [%rd75], %rd76;
$L__BB28_100:
	add.s32 	%r480, %r480, 4;
$L__BB28_101:
	setp.eq.s32 	%p61, %r5, 0;
	@%p61 bra 	$L__BB28_111;
	setp.eq.s32 	%p62, %r135, 0;
	@%p62 bra 	$L__BB28_108;
	shl.b32 	%r387, %r480, 10;
	add.s32 	%r143, %r6, %r387;
	ld.shared.u32 	%r144, [%r143];
	setp.eq.s32 	%p63, %r144, 0;
	@%p63 bra 	$L__BB28_105;
	cvt.u32.u64 	%r388, %rd5;
	shl.b32 	%r389, %r480, 8;
	add.s32 	%r390, %r389, %r388;
	mul.wide.u32 	%rd78, %r390, 8;
	add.s64 	%rd79, %rd2, %rd78;
	cvt.u64.u32 	%rd80, %r144;
	atom.global.add.u64 	%rd81, [%rd79], %rd80;
$L__BB28_105:
	ld.shared.u32 	%r145, [%r143+1024];
	setp.eq.s32 	%p64, %r145, 0;
	@%p64 bra 	$L__BB28_107;
	cvt.u32.u64 	%r391, %rd5;
	shl.b32 	%r392, %r480, 8;
	add.s32 	%r393, %r392, %r391;
	add.s32 	%r394, %r393, 256;
	mul.wide.u32 	%rd82, %r394, 8;
	add.s64 	%rd83, %rd2, %rd82;
	cvt.u64.u32 	%rd84, %r145;
	atom.global.add.u64 	%rd85, [%rd83], %rd84;
$L__BB28_107:
	add.s32 	%r480, %r480, 2;
$L__BB28_108:
	setp.eq.s32 	%p65, %r17, 0;
	@%p65 bra 	$L__BB28_111;
	shl.b32 	%r395, %r480, 10;
	add.s32 	%r396, %r6, %r395;
	ld.shared.u32 	%r148, [%r396];
	setp.eq.s32 	%p66, %r148, 0;
	@%p66 bra 	$L__BB28_111;
	cvt.u32.u64 	%r397, %rd5;
	shl.b32 	%r398, %r480, 8;
	add.s32 	%r399, %r398, %r397;
	mul.wide.u32 	%rd86, %r399, 8;
	add.s64 	%rd87, %rd2, %rd86;
	cvt.u64.u32 	%rd88, %r148;
	atom.global.add.u64 	%rd89, [%rd87], %rd88;
$L__BB28_111:
	cvt.u32.u64 	%r400, %rd5;
	setp.gt.u32 	%p67, %r400, 127;
	@%p67 bra 	$L__BB28_152;
	setp.lt.u32 	%p68, %r1, 7;
	mov.b32 	%r484, 0;
	@%p68 bra 	$L__BB28_131;
	mov.b32 	%r482, 0;
$L__BB28_114:
	.pragma "nounroll";
	shl.b32 	%r404, %r482, 10;
	add.s32 	%r150, %r6, %r404;
	ld.shared.u32 	%r151, [%r150+512];
	setp.eq.s32 	%p69, %r151, 0;
	shl.b32 	%r405, %r482, 8;
	add.s32 	%r406, %r405, %r400;
	mul.wide.u32 	%rd90, %r406, 8;
	add.s64 	%rd15, %rd2, %rd90;
	@%p69 bra 	$L__BB28_116;
	cvt.u64.u32 	%rd91, %r151;
	atom.global.add.u64 	%rd92, [%rd15+1024], %rd91;
$L__BB28_116:
	ld.shared.u32 	%r152, [%r150+1536];
	setp.eq.s32 	%p70, %r152, 0;
	@%p70 bra 	$L__BB28_118;
	cvt.u64.u32 	%rd93, %r152;
	atom.global.add.u64 	%rd94, [%rd15+3072], %rd93;
$L__BB28_118:
	ld.shared.u32 	%r153, [%r150+2560];
	setp.eq.s32 	%p71, %r153, 0;
	@%p71 bra 	$L__BB28_120;
	cvt.u64.u32 	%rd95, %r153;
	atom.global.add.u64 	%rd96, [%rd15+5120], %rd95;
$L__BB28_120:
	ld.shared.u32 	%r154, [%r150+3584];
	setp.eq.s32 	%p72, %r154, 0;
	@%p72 bra 	$L__BB28_122;
	cvt.u64.u32 	%rd97, %r154;
	atom.global.add.u64 	%rd98, [%rd15+7168], %rd97;
$L__BB28_122:
	ld.shared.u32 	%r155, [%r150+4608];
	setp.eq.s32 	%p73, %r155, 0;
	@%p73 bra 	$L__BB28_124;
	cvt.u64.u32 	%rd99, %r155;
	atom.global.add.u64 	%rd100, [%rd15+9216], %rd99;
$L__BB28_124:
	ld.shared.u32 	%r156, [%r150+5632];
	setp.eq.s32 	%p74, %r156, 0;
	@%p74 bra 	$L__BB28_126;
	cvt.u64.u32 	%rd101, %r156;
	atom.global.add.u64 	%rd102, [%rd15+11264], %rd101;
$L__BB28_126:
	ld.shared.u32 	%r157, [%r150+6656];
	setp.eq.s32 	%p75, %r157, 0;
	@%p75 bra 	$L__BB28_128;
	cvt.u64.u32 	%rd103, %r157;
	atom.global.add.u64 	%rd104, [%rd15+13312], %rd103;
$L__BB28_128:
	ld.shared.u32 	%r158, [%r150+7680];
	setp.eq.s32 	%p76, %r158, 0;
	@%p76 bra 	$L__BB28_130;
	cvt.u64.u32 	%rd105, %r158;
	atom.global.add.u64 	%rd106, [%rd15+15360], %rd105;
$L__BB28_130:
	add.s32 	%r482, %r482, 8;
	setp.ne.s32 	%p77, %r482, %r16;
	mov.u32 	%r484, %r16;
	@%p77 bra 	$L__BB28_114;
$L__BB28_131:
	setp.eq.s32 	%p78, %r3, 0;
	@%p78 bra 	$L__BB28_152;
	setp.lt.u32 	%p79, %r4, 3;
	@%p79 bra 	$L__BB28_142;
	shl.b32 	%r407, %r484, 10;
	add.s32 	%r161, %r6, %r407;
	ld.shared.u32 	%r162, [%r161+512];
	setp.eq.s32 	%p80, %r162, 0;
	@%p80 bra 	$L__BB28_135;
	shl.b32 	%r409, %r484, 8;
	add.s32 	%r410, %r409, %r400;
	mul.wide.u32 	%rd107, %r410, 8;
	add.s64 	%rd108, %rd2, %rd107;
	cvt.u64.u32 	%rd109, %r162;
	atom.global.add.u64 	%rd110, [%rd108+1024], %rd109;
$L__BB28_135:
	ld.shared.u32 	%r163, [%r161+1536];
	setp.eq.s32 	%p81, %r163, 0;
	@%p81 bra 	$L__BB28_137;
	shl.b32 	%r412, %r484, 8;
	add.s32 	%r413, %r412, %r400;
	add.s32 	%r414, %r413, 256;
	mul.wide.u32 	%rd111, %r414, 8;
	add.s64 	%rd112, %rd2, %rd111;
	cvt.u64.u32 	%rd113, %r163;
	atom.global.add.u64 	%rd114, [%rd112+1024], %rd113;
$L__BB28_137:
	ld.shared.u32 	%r164, [%r161+2560];
	setp.eq.s32 	%p82, %r164, 0;
	@%p82 bra 	$L__BB28_139;
	shl.b32 	%r416, %r484, 8;
	add.s32 	%r417, %r416, %r400;
	add.s32 	%r418, %r417, 512;
	mul.wide.u32 	%rd115, %r418, 8;
	add.s64 	%rd116, %rd2, %rd115;
	cvt.u64.u32 	%rd117, %r164;
	atom.global.add.u64 	%rd118, [%rd116+1024], %rd117;
$L__BB28_139:
	ld.shared.u32 	%r165, [%r161+3584];
	setp.eq.s32 	%p83, %r165, 0;
	@%p83 bra 	$L__BB28_141;
	shl.b32 	%r420, %r484, 8;
	add.s32 	%r421, %r420, %r400;
	add.s32 	%r422, %r421, 768;
	mul.wide.u32 	%rd119, %r422, 8;
	add.s64 	%rd120, %rd2, %rd119;
	cvt.u64.u32 	%rd121, %r165;
	atom.global.add.u64 	%rd122, [%rd120+1024], %rd121;
$L__BB28_141:
	add.s32 	%r484, %r484, 4;
$L__BB28_142:
	setp.eq.s32 	%p84, %r5, 0;
	@%p84 bra 	$L__BB28_152;
	setp.eq.s32 	%p85, %r135, 0;
	@%p85 bra 	$L__BB28_149;
	shl.b32 	%r423, %r484, 10;
	add.s32 	%r168, %r6, %r423;
	ld.shared.u32 	%r169, [%r168+512];
	setp.eq.s32 	%p86, %r169, 0;
	@%p86 bra 	$L__BB28_146;
	shl.b32 	%r425, %r484, 8;
	add.s32 	%r426, %r425, %r400;
	mul.wide.u32 	%rd123, %r426, 8;
	add.s64 	%rd124, %rd2, %rd123;
	cvt.u64.u32 	%rd125, %r169;
	atom.global.add.u64 	%rd126, [%rd124+1024], %rd125;
$L__BB28_146:
	ld.shared.u32 	%r170, [%r168+1536];
	setp.eq.s32 	%p87, %r170, 0;
	@%p87 bra 	$L__BB28_148;
	shl.b32 	%r428, %r484, 8;
	add.s32 	%r429, %r428, %r400;
	add.s32 	%r430, %r429, 256;
	mul.wide.u32 	%rd127, %r430, 8;
	add.s64 	%rd128, %rd2, %rd127;
	cvt.u64.u32 	%rd129, %r170;
	atom.global.add.u64 	%rd130, [%rd128+1024], %rd129;
$L__BB28_148:
	add.s32 	%r484, %r484, 2;
$L__BB28_149:
	setp.eq.s32 	%p88, %r17, 0;
	@%p88 bra 	$L__BB28_152;
	shl.b32 	%r431, %r484, 10;
	add.s32 	%r432, %r6, %r431;
	ld.shared.u32 	%r173, [%r432+512];
	setp.eq.s32 	%p89, %r173, 0;
	@%p89 bra 	$L__BB28_152;
	shl.b32 	%r434, %r484, 8;
	add.s32 	%r435, %r434, %r400;
	mul.wide.u32 	%rd131, %r435, 8;
	add.s64 	%rd132, %rd2, %rd131;
	cvt.u64.u32 	%rd133, %r173;
	atom.global.add.u64 	%rd134, [%rd132+1024], %rd133;
$L__BB28_152:
	bar.sync 	0;
	add.s64 	%rd135, %rd135, 1;
	setp.ne.s64 	%p90, %rd135, %rd6;
	@%p90 bra 	$L__BB28_2;
$L__BB28_153:
	ret;

}
	// .globl	_ZN3cub18CUB_300001_SM_10006detail10radix_sort33DeviceRadixSortExclusiveSumKernelINS1_5radix10policy_hubIiiyE10Policy1000EyEEvPT0_
.visible .entry _ZN3cub18CUB_300001_SM_10006detail10radix_sort33DeviceRadixSortExclusiveSumKernelINS1_5radix10policy_hubIiiyE10Policy1000EyEEvPT0_(
	.param .u64 .ptr .align 1 _ZN3cub18CUB_300001_SM_10006detail10radix_sort33DeviceRadixSortExclusiveSumKernelINS1_5radix10policy_hubIiiyE10Policy1000EyEEvPT0__param_0
)
{
	.reg .pred 	%p<4>;
	.reg .b32 	%r<28>;
	.reg .b64 	%rd<54>;
	// demoted variable
	.shared .align 16 .b8 _ZZN3cub18CUB_300001_SM_10006detail10radix_sort33DeviceRadixSortExclusiveSumKernelINS1_5radix10policy_hubIiiyE10Policy1000EyEEvPT0_E12temp_storage[2336];
	ld.param.u64 	%rd5, [_ZN3cub18CUB_300001_SM_10006detail10radix_sort33DeviceRadixSortExclusiveSumKernelINS1_5radix10policy_hubIiiyE10Policy1000EyEEvPT0__param_0];
	cvta.to.global.u64 	%rd6, %rd5;
	mov.u32 	%r3, %ctaid.x;
	shl.b32 	%r4, %r3, 8;
	mov.u32 	%r1, %tid.x;
	setp.gt.u32 	%p1, %r1, 255;
	add.s32 	%r5, %r4, %r1;
	mul.wide.s32 	%rd7, %r5, 8;
	add.s64 	%rd1, %rd6, %rd7;
	@%p1 bra 	$L__BB29_2;
	ld.global.u64 	%rd53, [%rd1];
$L__BB29_2:
	shr.u32 	%r6, %r1, 3;
	add.s32 	%r7, %r6, %r1;
	shl.b32 	%r8, %r7, 3;
	mov.u32 	%r9, _ZZN3cub18CUB_300001_SM_10006detail10radix_sort33DeviceRadixSortExclusiveSumKernelINS1_5radix10policy_hubIiiyE10Policy1000EyEEvPT0_E12temp_storage;
	add.s32 	%r10, %r9, %r8;
	add.s32 	%r2, %r10, 16;
	st.shared.u64 	[%r10+16], %rd53;
	bar.sync 	0;
	setp.gt.u32 	%p2, %r1, 31;
	@%p2 bra 	$L__BB29_4;
	mad.lo.s32 	%r27, %r1, 72, %r9;
	ld.shared.u64 	%rd23, [%r27+16];
	ld.shared.u64 	%rd24, [%r27+24];
	ld.shared.u64 	%rd25, [%r27+32];
	ld.shared.u64 	%rd26, [%r27+40];
	ld.shared.u64 	%rd27, [%r27+48];
	ld.shared.u64 	%rd28, [%r27+56];
	ld.shared.u64 	%rd29, [%r27+64];
	ld.shared.u64 	%rd30, [%r27+72];
	add.s64 	%rd31, %rd24, %rd23;
	add.s64 	%rd32, %rd31, %rd25;
	add.s64 	%rd33, %rd32, %rd26;
	add.s64 	%rd34, %rd33, %rd27;
	add.s64 	%rd35, %rd34, %rd28;
	add.s64 	%rd36, %rd35, %rd29;
	add.s64 	%rd10, %rd36, %rd30;
	mov.b32 	%r11, 1;
	mov.b32 	%r24, 0;
	mov.b32 	%r25, -1;
	// begin inline asm
	{  .reg .u64 r0;  .reg .u32 lo;  .reg .u32 hi;  .reg .pred p;  mov.b64 {lo, hi}, %rd10;  shfl.sync.up.b32 lo|p, lo, %r11, %r24, %r25;  shfl.sync.up.b32 hi|p, hi, %r11, %r24, %r25;  mov.b64 r0, {lo, hi};  @p add.u64 r0, r0, %rd10;  mov.u64 %rd8, r0;}
	// end inline asm
	mov.b32 	%r14, 2;
	// begin inline asm
	{  .reg .u64 r0;  .reg .u32 lo;  .reg .u32 hi;  .reg .pred p;  mov.b64 {lo, hi}, %rd8;  shfl.sync.up.b32 lo|p, lo, %r14, %r24, %r25;  shfl.sync.up.b32 hi|p, hi, %r14, %r24, %r25;  mov.b64 r0, {lo, hi};  @p add.u64 r0, r0, %rd8;  mov.u64 %rd11, r0;}
	// end inline asm
	mov.b32 	%r17, 4;
	// begin inline asm
	{  .reg .u64 r0;  .reg .u32 lo;  .reg .u32 hi;  .reg .pred p;  mov.b64 {lo, hi}, %rd11;  shfl.sync.up.b32 lo|p, lo, %r17, %r24, %r25;  shfl.sync.up.b32 hi|p, hi, %r17, %r24, %r25;  mov.b64 r0, {lo, hi};  @p add.u64 r0, r0, %rd11;  mov.u64 %rd14, r0;}
	// end inline asm
	mov.b32 	%r20, 8;
	// begin inline asm
	{  .reg .u64 r0;  .reg .u32 lo;  .reg .u32 hi;  .reg .pred p;  mov.b64 {lo, hi}, %rd14;  shfl.sync.up.b32 lo|p, lo, %r20, %r24, %r25;  shfl.sync.up.b32 hi|p, hi, %r20, %r24, %r25;  mov.b64 r0, {lo, hi};  @p add.u64 r0, r0, %rd14;  mov.u64 %rd17, r0;}
	// end inline asm
	mov.b32 	%r23, 16;
	// begin inline asm
	{  .reg .u64 r0;  .reg .u32 lo;  .reg .u32 hi;  .reg .pred p;  mov.b64 {lo, hi}, %rd17;  shfl.sync.up.b32 lo|p, lo, %r23, %r24, %r25;  shfl.sync.up.b32 hi|p, hi, %r23, %r24, %r25;  mov.b64 r0, {lo, hi};  @p add.u64 r0, r0, %rd17;  mov.u64 %rd20, r0;}
	// end inline asm
	sub.s64 	%rd37, %rd20, %rd10;
	ld.shared.u64 	%rd38, [%r27+16];
	ld.shared.u64 	%rd39, [%r27+24];
	ld.shared.u64 	%rd40, [%r27+32];
	ld.shared.u64 	%rd41, [%r27+40];
	ld.shared.u64 	%rd42, [%r27+48];
	ld.shared.u64 	%rd43, [%r27+56];
	ld.shared.u64 	%rd44, [%r27+64];
	add.s64 	%rd45, %rd38, %rd37;
	add.s64 	%rd46, %rd39, %rd45;
	add.s64 	%rd47, %rd40, %rd46;
	add.s64 	%rd48, %rd41, %rd47;
	add.s64 	%rd49, %rd42, %rd48;
	add.s64 	%rd50, %rd43, %rd49;
	add.s64 	%rd51, %rd44, %rd50;
	st.shared.u64 	[%r27+16], %rd37;
	st.shared.u64 	[%r27+24], %rd45;
	st.shared.u64 	[%r27+32], %rd46;
	st.shared.u64 	[%r27+40], %rd47;
	st.shared.u64 	[%r27+48], %rd48;
	st.shared.u64 	[%r27+56], %rd49;
	st.shared.u64 	[%r27+64], %rd50;
	st.shared.u64 	[%r27+72], %rd51;
$L__BB29_4:
	setp.gt.u32 	%p3, %r1, 255;
	bar.sync 	0;
	@%p3 bra 	$L__BB29_6;
	ld.shared.u64 	%rd52, [%r2];
	st.global.u64 	[%rd1], %rd52;
$L__BB29_6:
	ret;

}
	// .globl	_ZN3cub18CUB_300001_SM_10006detail10radix_sort29DeviceRadixSortOnesweepKernelINS1_5radix10policy_hubIiiyE10Policy1000ELNS0_9SortOrderE0EiiyiiNS1_21identity_decomposer_tEEEvPT5_SB_PT3_PKSC_PT1_PKSG_PT2_PKSK_T4_iiT6_
.visible .entry _ZN3cub18CUB_300001_SM_10006detail10radix_sort29DeviceRadixSortOnesweepKernelINS1_5radix10policy_hubIiiyE10Policy1000ELNS0_9SortOrderE0EiiyiiNS1_21identity_decomposer_tEEEvPT5_SB_PT3_PKSC_PT1_PKSG_PT2_PKSK_T4_iiT6_(
	.param .u64 .ptr .align 1 _ZN3cub18CUB_300001_SM_10006detail10radix_sort29DeviceRadixSortOnesweepKernelINS1_5radix10policy_hubIiiyE10Policy1000ELNS0_9SortOrderE0EiiyiiNS1_21identity_decomposer_tEEEvPT5_SB_PT3_PKSC_PT1_PKSG_PT2_PKSK_T4_iiT6__param_0,
	.param .u64 .ptr .align 1 _ZN3cub18CUB_300001_SM_10006detail10radix_sort29DeviceRadixSortOnesweepKernelINS1_5radix10policy_hubIiiyE10Policy1000ELNS0_9SortOrderE0EiiyiiNS1_21identity_decomposer_tEEEvPT5_SB_PT3_PKSC_PT1_PKSG_PT2_PKSK_T4_iiT6__param_1,
	.param .u64 .ptr .align 1 _ZN3cub18CUB_300001_SM_10006detail10radix_sort29DeviceRadixSortOnesweepKernelINS1_5radix10policy_hubIiiyE10Policy1000ELNS0_9SortOrderE0EiiyiiNS1_21identity_decomposer_tEEEvPT5_SB_PT3_PKSC_PT1_PKSG_PT2_PKSK_T4_iiT6__param_2,
	.param .u64 .ptr .align 1 _ZN3cub18CUB_300001_SM_10006detail10radix_sort29DeviceRadixSortOnesweepKernelINS1_5radix10policy_hubIiiyE10Policy1000ELNS0_9SortOrderE0EiiyiiNS1_21identity_decomposer_tEEEvPT5_SB_PT3_PKSC_PT1_PKSG_PT2_PKSK_T4_iiT6__param_3,
	.param .u64 .ptr .align 1 _ZN3cub18CUB_300001_SM_10006detail10radix_sort29DeviceRadixSortOnesweepKernelINS1_5radix10policy_hubIiiyE10Policy1000ELNS0_9SortOrderE0EiiyiiNS1_21identity_decomposer_tEEEvPT5_SB_PT3_PKSC_PT1_PKSG_PT2_PKSK_T4_iiT6__param_4,
	.param .u64 .ptr .align 1 _ZN3cub18CUB_300001_SM_10006detail10radix_sort29DeviceRadixSortOnesweepKernelINS1_5radix10policy_hubIiiyE10Policy1000ELNS0_9SortOrderE0EiiyiiNS1_21identity_decomposer_tEEEvPT5_SB_PT3_PKSC_PT1_PKSG_PT2_PKSK_T4_iiT6__param_5,
	.param .u64 .ptr .align 1 _ZN3cub18CUB_300001_SM_10006detail10radix_sort29DeviceRadixSortOnesweepKernelINS1_5radix10policy_hubIiiyE10Policy1000ELNS0_9SortOrderE0EiiyiiNS1_21identity_decomposer_tEEEvPT5_SB_PT3_PKSC_PT1_PKSG_PT2_PKSK_T4_iiT6__param_6,
	.param .u64 .ptr .align 1 _ZN3cub18CUB_300001_SM_10006detail10radix_sort29DeviceRadixSortOnesweepKernelINS1_5radix10policy_hubIiiyE10Policy1000ELNS0_9SortOrderE0EiiyiiNS1_21identity_decomposer_tEEEvPT5_SB_PT3_PKSC_PT1_PKSG_PT2_PKSK_T4_iiT6__param_7,
	.param .u32 _ZN3cub18CUB_300001_SM_10006detail10radix_sort29DeviceRadixSortOnesweepKernelINS1_5radix10policy_hubIiiyE10Policy1000ELNS0_9SortOrderE0EiiyiiNS1_21identity_decomposer_tEEEvPT5_SB_PT3_PKSC_PT1_PKSG_PT2_PKSK_T4_iiT6__param_8,
	.param .u32 _ZN3cub18CUB_300001_SM_10006detail10radix_sort29DeviceRadixSortOnesweepKernelINS1_5radix10policy_hubIiiyE10Policy1000ELNS0_9SortOrderE0EiiyiiNS1_21identity_decomposer_tEEEvPT5_SB_PT3_PKSC_PT1_PKSG_PT2_PKSK_T4_iiT6__param_9,
	.param .u32 _ZN3cub18CUB_300001_SM_10006detail10radix_sort29DeviceRadixSortOnesweepKernelINS1_5radix10policy_hubIiiyE10Policy1000ELNS0_9SortOrderE0EiiyiiNS1_21identity_decomposer_tEEEvPT5_SB_PT3_PKSC_PT1_PKSG_PT2_PKSK_T4_iiT6__param_10,
	.param .align 1 .b8 _ZN3cub18CUB_300001_SM_10006detail10radix_sort29DeviceRadixSortOnesweepKernelINS1_5radix10policy_hubIiiyE10Policy1000ELNS0_9SortOrderE0EiiyiiNS1_21identity_decomposer_tEEEvPT5_SB_PT3_PKSC_PT1_PKSG_PT2_PKSK_T4_iiT6__param_11[1]
)
.maxntid 384
{
	.reg .pred 	%p<205>;
	.reg .b32 	%r<2283>;
	.reg .b64 	%rd<457>;
	// demoted variable
	.shared .align 16 .b8 _ZZN3cub18CUB_300001_SM_10006detail10radix_sort29DeviceRadixSortOnesweepKernelINS1_5radix10policy_hubIiiyE10Policy1000ELNS0_9SortOrderE0EiiyiiNS1_21identity_decomposer_tEEEvPT5_SB_PT3_PKSC_PT1_PKSG_PT2_PKSK_T4_iiT6_E1s[28160];
	ld.param.u64 	%rd43, [_ZN3cub18CUB_300001_SM_10006detail10radix_sort29DeviceRadixSortOnesweepKernelINS1_5radix10policy_hubIiiyE10Policy1000ELNS0_9SortOrderE0EiiyiiNS1_21identity_decomposer_tEEEvPT5_SB_PT3_PKSC_PT1_PKSG_PT2_PKSK_T4_iiT6__param_0];
	ld.param.u64 	%rd44, [_ZN3cub18CUB_300001_SM_10006detail10radix_sort29DeviceRadixSortOnesweepKernelINS1_5radix10policy_hubIiiyE10Policy1000ELNS0_9SortOrderE0EiiyiiNS1_21identity_decomposer_tEEEvPT5_SB_PT3_PKSC_PT1_PKSG_PT2_PKSK_T4_iiT6__param_1];
	ld.param.u64 	%rd47, [_ZN3cub18CUB_300001_SM_10006detail10radix_sort29DeviceRadixSortOnesweepKernelINS1_5radix10policy_hubIiiyE10Policy1000ELNS0_9SortOrderE0EiiyiiNS1_21identity_decomposer_tEEEvPT5_SB_PT3_PKSC_PT1_PKSG_PT2_PKSK_T4_iiT6__param_4];
	ld.param.u64 	%rd50, [_ZN3cub18CUB_300001_SM_10006detail10radix_sort29DeviceRadixSortOnesweepKernelINS1_5radix10policy_hubIiiyE10Policy1000ELNS0_9SortOrderE0EiiyiiNS1_21identity_decomposer_tEEEvPT5_SB_PT3_PKSC_PT1_PKSG_PT2_PKSK_T4_iiT6__param_5];
	cvta.to.global.u64 	%rd1, %rd47;
	cvta.to.global.u64 	%rd2, %rd43;
	cvta.to.global.u64 	%rd3, %rd50;
	mov.u32 	%r1, %tid.x;
	// begin inline asm
	mov.u32 %r443, %laneid;
	// end inline asm
	setp.ne.s32 	%p1, %r1, 0;
	@%p1 bra 	$L__BB30_2;
	cvta.to.global.u64 	%rd51, %rd44;
	atom.global.add.u32 	%r444, [%rd51], 1;
	st.shared.u32 	[_ZZN3cub18CUB_300001_SM_10006detail10radix_sort29DeviceRadixSortOnesweepKernelINS1_5radix10policy_hubIiiyE10Policy1000ELNS0_9SortOrderE0EiiyiiNS1_21identity_decomposer_tEEEvPT5_SB_PT3_PKSC_PT1_PKSG_PT2_PKSK_T4_iiT6_E1s+26112], %r444;
$L__BB30_2:
	ld.param.u32 	%r2078, [_ZN3cub18CUB_300001_SM_10006detail10radix_sort29DeviceRadixSortOnesweepKernelINS1_5radix10policy_hubIiiyE10Policy1000ELNS0_9SortOrderE0EiiyiiNS1_21identity_decomposer_tEEEvPT5_SB_PT3_PKSC_PT1_PKSG_PT2_PKSK_T4_iiT6__param_8];
	bar.sync 	0;
	ld.shared.u32 	%r3, [_ZZN3cub18CUB_300001_SM_10006detail10radix_sort29DeviceRadixSortOnesweepKernelINS1_5radix10policy_hubIiiyE10Policy1000ELNS0_9SortOrderE0EiiyiiNS1_21identity_decomposer_tEEEvPT5_SB_PT3_PKSC_PT1_PKSG_PT2_PKSK_T4_iiT6_E1s+26112];
	mul.lo.s32 	%r445, %r3, 6528;
	add.s32 	%r4, %r445, 6528;
	setp.gt.s32 	%p2, %r4, %r2078;
	cvt.s64.s32 	%rd4, %r445;
	@%p2 bra 	$L__BB30_4;
	and.b32  	%r446, %r1, 31;
	and.b32  	%r447, %r1, 992;
	mul.lo.s32 	%r448, %r447, 17;
	or.b32  	%r449, %r448, %r446;
	cvt.u64.u32 	%rd52, %r449;
	add.s64 	%rd53, %rd52, %rd4;
	shl.b64 	%rd54, %rd53, 2;
	add.s64 	%rd55, %rd3, %rd54;
	ld.global.u32 	%r2165, [%rd55];
	ld.global.u32 	%r2164, [%rd55+128];
	ld.global.u32 	%r2163, [%rd55+256];
	ld.global.u32 	%r2162, [%rd55+384];
	ld.global.u32 	%r2161, [%rd55+512];
	ld.global.u32 	%r2160, [%rd55+640];
	ld.global.u32 	%r2159, [%rd55+768];
	ld.global.u32 	%r2158, [%rd55+896];
	ld.global.u32 	%r2157, [%rd55+1024];
	ld.global.u32 	%r2156, [%rd55+1152];
	ld.global.u32 	%r2155, [%rd55+1280];
	ld.global.u32 	%r2154, [%rd55+1408];
	ld.global.u32 	%r2153, [%rd55+1536];
	ld.global.u32 	%r2152, [%rd55+1664];
	ld.global.u32 	%r2151, [%rd55+1792];
	ld.global.u32 	%r2150, [%rd55+1920];
	ld.global.u32 	%r2149, [%rd55+2048];
	bra.uni 	$L__BB30_38;
$L__BB30_4:
	ld.param.u32 	%r2079, [_ZN3cub18CUB_300001_SM_10006detail10radix_sort29DeviceRadixSortOnesweepKernelINS1_5radix10policy_hubIiiyE10Policy1000ELNS0_9SortOrderE0EiiyiiNS1_21identity_decomposer_tEEEvPT5_SB_PT3_PKSC_PT1_PKSG_PT2_PKSK_T4_iiT6__param_8];
	cvt.u32.u64 	%r451, %rd4;
	sub.s32 	%r22, %r2079, %r451;
	and.b32  	%r452, %r1, 31;
	and.b32  	%r453, %r1, 992;
	mul.lo.s32 	%r454, %r453, 17;
	or.b32  	%r23, %r454, %r452;
	setp.ge.s32 	%p3, %r23, %r22;
	cvt.u64.u32 	%rd56, %r23;
	add.s64 	%rd57, %rd56, %rd4;
	shl.b64 	%rd58, %rd57, 2;
	add.s64 	%rd5, %rd3, %rd58;
	mov.b32 	%r2165, 2147483647;
	@%p3 bra 	$L__BB30_6;
	ld.global.u32 	%r2165, [%rd5];
$L__BB30_6:
	add.s32 	%r456, %r23, 32;
	setp.ge.s32 	%p4, %r456, %r22;
	mov.b32 	%r2164, 2147483647;
	@%p4 bra 	$L__BB30_8;
	ld.global.u32 	%r2164, [%rd5+128];
$L__BB30_8:
	add.s32 	%r458, %r23, 64;
	setp.ge.s32 	%p5, %r458, %r22;
	mov.b32 	%r2163, 2147483647;
	@%p5 bra 	$L__BB30_10;
	ld.global.u32 	%r2163, [%rd5+256];
$L__BB30_10:
	add.s32 	%r460, %r23, 96;
	setp.ge.s32 	%p6, %r460, %r22;
	mov.b32 	%r2162, 2147483647;
	@%p6 bra 	$L__BB30_12;
	ld.global.u32 	%r2162, [%rd5+384];
$L__BB30_12:
	add.s32 	%r462, %r23, 128;
	setp.ge.s32 	%p7, %r462, %r22;
	mov.b32 	%r2161, 2147483647;
	@%p7 bra 	$L__BB30_14;
	ld.global.u32 	%r2161, [%rd5+512];
$L__BB30_14:
	add.s32 	%r464, %r23, 160;
	setp.ge.s32 	%p8, %r464, %r22;
	mov.b32 	%r2160, 2147483647;
	@%p8 bra 	$L__BB30_16;
	ld.global.u32 	%r2160, [%rd5+640];
$L__BB30_16:
	add.s32 	%r466, %r23, 192;
	setp.ge.s32 	%p9, %r466, %r22;
	mov.b32 	%r2159, 2147483647;
	@%p9 bra 	$L__BB30_18;
	ld.global.u32 	%r2159, [%rd5+768];
$L__BB30_18:
	add.s32 	%r468, %r23, 224;
	setp.ge.s32 	%p10, %r468, %r22;
	mov.b32 	%r2158, 2147483647;
	@%p10 bra 	$L__BB30_20;
	ld.global.u32 	%r2158, [%rd5+896];
$L__BB30_20:
	add.s32 	%r470, %r23, 256;
	setp.ge.s32 	%p11, %r470, %r22;
	mov.b32 	%r2157, 2147483647;
	@%p11 bra 	$L__BB30_22;
	ld.global.u32 	%r2157, [%rd5+1024];
$L__BB30_22:
	add.s32 	%r472, %r23, 288;
	setp.ge.s32 	%p12, %r472, %r22;
	mov.b32 	%r2156, 2147483647;
	@%p12 bra 	$L__BB30_24;
	ld.global.u32 	%r2156, [%rd5+1152];
$L__BB30_24:
	add.s32 	%r474, %r23, 320;
	setp.ge.s32 	%p13, %r474, %r22;
	mov.b32 	%r2155, 2147483647;
	@%p13 bra 	$L__BB30_26;
	ld.global.u32 	%r2155, [%rd5+1280];
$L__BB30_26:
	add.s32 	%r476, %r23, 352;
	setp.ge.s32 	%p14, %r476, %r22;
	mov.b32 	%r2154, 2147483647;
	@%p14 bra 	$L__BB30_28;
	ld.global.u32 	%r2154, [%rd5+1408];
$L__BB30_28:
	add.s32 	%r478, %r23, 384;
	setp.ge.s32 	%p15, %r478, %r22;
	mov.b32 	%r2153, 2147483647;
	@%p15 bra 	$L__BB30_30;
	ld.global.u32 	%r2153, [%rd5+1536];
$L__BB30_30:
	add.s32 	%r480, %r23, 416;
	setp.ge.s32 	%p16, %r480, %r22;
	mov.b32 	%r2152, 2147483647;
	@%p16 bra 	$L__BB30_32;
	ld.global.u32 	%r2152, [%rd5+1664];
$L__BB30_32:
	add.s32 	%r482, %r23, 448;
	setp.ge.s32 	%p17, %r482, %r22;
	mov.b32 	%r2151, 2147483647;
	@%p17 bra 	$L__BB30_34;
	ld.global.u32 	%r2151, [%rd5+1792];
$L__BB30_34:
	add.s32 	%r484, %r23, 480;
	setp.ge.s32 	%p18, %r484, %r22;
	mov.b32 	%r2150, 2147483647;
	@%p18 bra 	$L__BB30_36;
	ld.global.u32 	%r2150, [%rd5+1920];
$L__BB30_36:
	add.s32 	%r486, %r23, 512;
	setp.ge.s32 	%p19, %r486, %r22;
	mov.b32 	%r2149, 2147483647;
	@%p19 bra 	$L__BB30_38;
	ld.global.u32 	%r2149, [%rd5+2048];
$L__BB30_38:
	ld.param.u32 	%r2131, [_ZN3cub18CUB_300001_SM_10006detail10radix_sort29DeviceRadixSortOnesweepKernelINS1_5radix10policy_hubIiiyE10Policy1000ELNS0_9SortOrderE0EiiyiiNS1_21identity_decomposer_tEEEvPT5_SB_PT3_PKSC_PT1_PKSG_PT2_PKSK_T4_iiT6__param_10];
	mov.b32 	%r487, -1;
	shl.b32 	%r488, %r487, %r2131;
	not.b32 	%r74, %r488;
	shr.u32 	%r75, %r1, 5;
	shl.b32 	%r489, %r75, 10;
	mov.u32 	%r490, _ZZN3cub18CUB_300001_SM_10006detail10radix_sort29DeviceRadixSortOnesweepKernelINS1_5radix10policy_hubIiiyE10Policy1000ELNS0_9SortOrderE0EiiyiiNS1_21identity_decomposer_tEEEvPT5_SB_PT3_PKSC_PT1_PKSG_PT2_PKSK_T4_iiT6_E1s;
	add.s32 	%r76, %r490, %r489;
	setp.gt.s32 	%p20, %r443, 255;
	@%p20 bra 	$L__BB30_51;
	max.s32 	%r491, %r443, 224;
	sub.s32 	%r492, %r491, %r443;
	add.s32 	%r493, %r492, 31;
	shr.u32 	%r494, %r493, 5;
	add.s32 	%r77, %r494, 1;
	and.b32  	%r78, %r77, 15;
	setp.lt.u32 	%p21, %r493, 480;
	mov.u32 	%r2169, %r443;
	@%p21 bra 	$L__BB30_42;
	and.b32  	%r495, %r77, 268435440;
	neg.s32 	%r2167, %r495;
	shl.b32 	%r497, %r443, 2;
	add.s32 	%r498, %r489, %r497;
	add.s32 	%r500, %r498, %r490;
	add.s32 	%r2166, %r500, 1024;
	mov.u32 	%r2169, %r443;
$L__BB30_41:
	.pragma "nounroll";
	mov.b32 	%r501, 0;
	st.shared.u32 	[%r2166+-1024], %r501;
	st.shared.u32 	[%r2166+-896], %r501;
	st.shared.u32 	[%r2166+-768], %r501;
	st.shared.u32 	[%r2166+-640], %r501;
	st.shared.u32 	[%r2166+-512], %r501;
	st.shared.u32 	[%r2166+-384], %r501;
	st.shared.u32 	[%r2166+-256], %r501;
	st.shared.u32 	[%r2166+-128], %r501;
	st.shared.u32 	[%r2166], %r501;
	st.shared.u32 	[%r2166+128], %r501;
	st.shared.u32 	[%r2166+256], %r501;
	st.shared.u32 	[%r2166+384], %r501;
	st.shared.u32 	[%r2166+512], %r501;
	st.shared.u32 	[%r2166+640], %r501;
	st.shared.u32 	[%r2166+768], %r501;
	st.shared.u32 	[%r2166+896], %r501;
	add.s32 	%r2169, %r2169, 512;
	add.s32 	%r2167, %r2167, 16;
	add.s32 	%r2166, %r2166, 2048;
	setp.ne.s32 	%p22, %r2167, 0;
	@%p22 bra 	$L__BB30_41;
$L__BB30_42:
	setp.eq.s32 	%p23, %r78, 0;
	@%p23 bra 	$L__BB30_51;
	and.b32  	%r88, %r77, 7;
	setp.lt.u32 	%p24, %r78, 8;
	@%p24 bra 	$L__BB30_45;
	shl.b32 	%r502, %r2169, 2;
	add.s32 	%r503, %r76, %r502;
	mov.b32 	%r504, 0;
	st.shared.u32 	[%r503], %r504;
	st.shared.u32 	[%r503+128], %r504;
	st.shared.u32 	[%r503+256], %r504;
	st.shared.u32 	[%r503+384], %r504;
	st.shared.u32 	[%r503+512], %r504;
	st.shared.u32 	[%r503+640], %r504;
	st.shared.u32 	[%r503+768], %r504;
	st.shared.u32 	[%r503+896], %r504;
	add.s32 	%r2169, %r2169, 256;
$L__BB30_45:
	setp.eq.s32 	%p25, %r88, 0;
	@%p25 bra 	$L__BB30_51;
	and.b32  	%r91, %r77, 3;
	setp.lt.u32 	%p26, %r88, 4;
	@%p26 bra 	$L__BB30_48;
	shl.b32 	%r505, %r2169, 2;
	add.s32 	%r506, %r76, %r505;
	mov.b32 	%r507, 0;
	st.shared.u32 	[%r506], %r507;
	st.shared.u32 	[%r506+128], %r507;
	st.shared.u32 	[%r506+256], %r507;
	st.shared.u32 	[%r506+384], %r507;
	add.s32 	%r2169, %r2169, 128;
$L__BB30_48:
	setp.eq.s32 	%p27, %r91, 0;
	@%p27 bra 	$L__BB30_51;
	shl.b32 	%r509, %r2169, 2;
	add.s32 	%r510, %r489, %r509;
	add.s32 	%r2173, %r490, %r510;
	neg.s32 	%r2172, %r91;
$L__BB30_50:
	.pragma "nounroll";
	mov.b32 	%r512, 0;
	st.shared.u32 	[%r2173], %r512;
	add.s32 	%r2173, %r2173, 128;
	add.s32 	%r2172, %r2172, 1;
	setp.ne.s32 	%p28, %r2172, 0;
	@%p28 bra 	$L__BB30_50;
$L__BB30_51:
	ld.param.u32 	%r2094, [_ZN3cub18CUB_300001_SM_10006detail10radix_sort29DeviceRadixSortOnesweepKernelINS1_5radix10policy_hubIiiyE10Policy1000ELNS0_9SortOrderE0EiiyiiNS1_21identity_decomposer_tEEEvPT5_SB_PT3_PKSC_PT1_PKSG_PT2_PKSK_T4_iiT6__param_9];
	bar.warp.sync 	-1;
	xor.b32  	%r514, %r2165, -2147483648;
	shr.u32 	%r515, %r514, %r2094;
	and.b32  	%r100, %r515, %r74;
	shl.b32 	%r516, %r100, 2;
	add.s32 	%r517, %r76, %r516;
	atom.shared.add.u32 	%r518, [%r517], 1;
	xor.b32  	%r2227, %r2164, -2147483648;
	shr.u32 	%r520, %r2227, %r2094;
	and.b32  	%r521, %r520, %r74;
	shl.b32 	%r522, %r521, 2;
	add.s32 	%r523, %r76, %r522;
	atom.shared.add.u32 	%r524, [%r523], 1;
	xor.b32  	%r2226, %r2163, -2147483648;
	shr.u32 	%r526, %r2226, %r2094;
	and.b32  	%r527, %r526, %r74;
	shl.b32 	%r528, %r527, 2;
	add.s32 	%r529, %r76, %r528;
	atom.shared.add.u32 	%r530, [%r529], 1;
	xor.b32  	%r2225, %r2162, -2147483648;
	shr.u32 	%r532, %r2225, %r2094;
	and.b32  	%r533, %r532, %r74;
	shl.b32 	%r534, %r533, 2;
	add.s32 	%r535, %r76, %r534;
	atom.shared.add.u32 	%r536, [%r535], 1;
	xor.b32  	%r537, %r2161, -2147483648;
	shr.u32 	%r538, %r537, %r2094;
	and.b32  	%r539, %r538, %r74;
	shl.b32 	%r540, %r539, 2;
	add.s32 	%r541, %r76, %r540;
	atom.shared.add.u32 	%r542, [%r541], 1;
	xor.b32  	%r543, %r2160, -2147483648;
	shr.u32 	%r544, %r543, %r2094;
	and.b32  	%r545, %r544, %r74;
	shl.b32 	%r546, %r545, 2;
	add.s32 	%r547, %r76, %r546;
	atom.shared.add.u32 	%r548, [%r547], 1;
	xor.b32  	%r549, %r2159, -2147483648;
	shr.u32 	%r550, %r549, %r2094;
	and.b32  	%r551, %r550, %r74;
	shl.b32 	%r552, %r551, 2;
	add.s32 	%r553, %r76, %r552;
	atom.shared.add.u32 	%r554, [%r553], 1;
	xor.b32  	%r555, %r2158, -2147483648;
	shr.u32 	%r556, %r555, %r2094;
	and.b32  	%r557, %r556, %r74;
	shl.b32 	%r558, %r557, 2;
	add.s32 	%r559, %r76, %r558;
	atom.shared.add.u32 	%r560, [%r559], 1;
	xor.b32  	%r561, %r2157, -2147483648;
	shr.u32 	%r562, %r561, %r2094;
	and.b32  	%r563, %r562, %r74;
	shl.b32 	%r564, %r563, 2;
	add.s32 	%r565, %r76, %r564;
	atom.shared.add.u32 	%r566, [%r565], 1;
	xor.b32  	%r567, %r2156, -2147483648;
	shr.u32 	%r568, %r567, %r2094;
	and.b32  	%r569, %r568, %r74;
	shl.b32 	%r570, %r569, 2;
	add.s32 	%r571, %r76, %r570;
	atom.shared.add.u32 	%r572, [%r571], 1;
	xor.b32  	%r573, %r2155, -2147483648;
	shr.u32 	%r574, %r573, %r2094;
	and.b32  	%r575, %r574, %r74;
	shl.b32 	%r576, %r575, 2;
	add.s32 	%r577, %r76, %r576;
	atom.shared.add.u32 	%r578, [%r577], 1;
	xor.b32  	%r579, %r2154, -2147483648;
	shr.u32 	%r580, %r579, %r2094;
	and.b32  	%r581, %r580, %r74;
	shl.b32 	%r582, %r581, 2;
	add.s32 	%r583, %r76, %r582;
	atom.shared.add.u32 	%r584, [%r583], 1;
	xor.b32  	%r585, %r2153, -2147483648;
	shr.u32 	%r586, %r585, %r2094;
	and.b32  	%r587, %r586, %r74;
	shl.b32 	%r588, %r587, 2;
	add.s32 	%r589, %r76, %r588;
	atom.shared.add.u32 	%r590, [%r589], 1;
	xor.b32  	%r591, %r2152, -2147483648;
	shr.u32 	%r592, %r591, %r2094;
	and.b32  	%r593, %r592, %r74;
	shl.b32 	%r594, %r593, 2;
	add.s32 	%r595, %r76, %r594;
	atom.shared.add.u32 	%r596, [%r595], 1;
	xor.b32  	%r597, %r2151, -2147483648;
	shr.u32 	%r598, %r597, %r2094;
	and.b32  	%r599, %r598, %r74;
	shl.b32 	%r600, %r599, 2;
	add.s32 	%r601, %r76, %r600;
	atom.shared.add.u32 	%r602, [%r601], 1;
	xor.b32  	%r603, %r2150, -2147483648;
	shr.u32 	%r604, %r603, %r2094;
	and.b32  	%r605, %r604, %r74;
	shl.b32 	%r606, %r605, 2;
	add.s32 	%r607, %r76, %r606;
	atom.shared.add.u32 	%r608, [%r607], 1;
	xor.b32  	%r2212, %r2149, -2147483648;
	shr.u32 	%r610, %r2212, %r2094;
	and.b32  	%r611, %r610, %r74;
	shl.b32 	%r612, %r611, 2;
	add.s32 	%r613, %r76, %r612;
	atom.shared.add.u32 	%r614, [%r613], 1;
	bar.sync 	0;
	setp.gt.u32 	%p29, %r1, 255;
	shl.b32 	%r615, %r1, 2;
	add.s32 	%r101, %r490, %r615;
	mov.b32 	%r2174, 0;
	@%p29 bra 	$L__BB30_53;
	ld.shared.u32 	%r617, [%r101];
	mov.b32 	%r618, 0;
	st.shared.u32 	[%r101], %r618;
	ld.shared.u32 	%r619, [%r101+1024];
	st.shared.u32 	[%r101+1024], %r617;
	add.s32 	%r620, %r619, %r617;
	ld.shared.u32 	%r621, [%r101+2048];
	st.shared.u32 	[%r101+2048], %r620;
	add.s32 	%r622, %r621, %r620;
	ld.shared.u32 	%r623, [%r101+3072];
	st.shared.u32 	[%r101+3072], %r622;
	add.s32 	%r624, %r623, %r622;
	ld.shared.u32 	%r625, [%r101+4096];
	st.shared.u32 	[%r101+4096], %r624;
	add.s32 	%r626, %r625, %r624;
	ld.shared.u32 	%r627, [%r101+5120];
	st.shared.u32 	[%r101+5120], %r626;
	add.s32 	%r628, %r627, %r626;
	ld.shared.u32 	%r629, [%r101+6144];
	st.shared.u32 	[%r101+6144], %r628;
	add.s32 	%r630, %r629, %r628;
	ld.shared.u32 	%r631, [%r101+7168];
	st.shared.u32 	[%r101+7168], %r630;
	add.s32 	%r632, %r631, %r630;
	ld.shared.u32 	%r633, [%r101+8192];
	st.shared.u32 	[%r101+8192], %r632;
	add.s32 	%r634, %r633, %r632;
	ld.shared.u32 	%r635, [%r101+9216];
	st.shared.u32 	[%r101+9216], %r634;
	add.s32 	%r636, %r635, %r634;
	ld.shared.u32 	%r637, [%r101+10240];
	st.shared.u32 	[%r101+10240], %r636;
	add.s32 	%r638, %r637, %r636;
	ld.shared.u32 	%r639, [%r101+11264];
	st.shared.u32 	[%r101+11264], %r638;
	add.s32 	%r2174, %r639, %r638;
$L__BB30_53:
	setp.gt.u32 	%p30, %r1, 255;
	shl.b32 	%r640, %r3, 8;
	add.s32 	%r641, %r640, %r1;
	mul.wide.s32 	%rd59, %r641, 4;
	add.s64 	%rd6, %rd2, %rd59;
	@%p30 bra 	$L__BB30_55;
	or.b32  	%r642, %r2174, 1073741824;
	st.volatile.global.u32 	[%rd6], %r642;
$L__BB30_55:
	ld.param.u64 	%rd442, [_ZN3cub18CUB_300001_SM_10006detail10radix_sort29DeviceRadixSortOnesweepKernelINS1_5radix10policy_hubIiiyE10Policy1000ELNS0_9SortOrderE0EiiyiiNS1_21identity_decomposer_tEEEvPT5_SB_PT3_PKSC_PT1_PKSG_PT2_PKSK_T4_iiT6__param_7];
	xor.b32  	%r2223, %r2160, -2147483648;
	xor.b32  	%r2224, %r2161, -2147483648;
	xor.b32  	%r2222, %r2159, -2147483648;
	xor.b32  	%r2221, %r2158, -2147483648;
	xor.b32  	%r2228, %r2165, -2147483648;
	xor.b32  	%r2218, %r2155, -2147483648;
	xor.b32  	%r2220, %r2157, -2147483648;
	xor.b32  	%r2217, %r2154, -2147483648;
	xor.b32  	%r2219, %r2156, -2147483648;
	xor.b32  	%r2215, %r2152, -2147483648;
	xor.b32  	%r2216, %r2153, -2147483648;
	xor.b32  	%r2213, %r2150, -2147483648;
	xor.b32  	%r2214, %r2151, -2147483648;
	setp.lt.u32 	%p31, %r1, 256;
	setp.eq.s32 	%p32, %r2174, 6528;
	and.pred  	%p33, %p31, %p32;
	selp.u32 	%r643, 1, 0, %p33;
	{ 
	.reg .pred 	%p1; 
	.reg .pred 	%p2; 
	setp.ne.u32 	%p1, %r643, 0; 
	bar.red.or.pred 	%p2, 0, %p1; 
	selp.u32 	%r644, 1, 0, %p2; 
	}
	setp.eq.s32 	%p34, %r644, 0;
	and.b32  	%r645, %r1, 992;
	and.b32  	%r646, %r1, 31;
	mul.lo.s32 	%r647, %r645, 17;
	or.b32  	%r648, %r647, %r646;
	cvt.u64.u32 	%rd7, %r648;
	mul.lo.s32 	%r649, %r3, 6528;
	cvt.s64.s32 	%rd60, %r649;
	add.s64 	%rd61, %rd7, %rd60;
	cvta.to.global.u64 	%rd62, %rd442;
	shl.b64 	%rd63, %rd61, 2;
	add.s64 	%rd8, %rd62, %rd63;
	cvt.u64.u32 	%rd9, %r1;
	@%p34 bra 	$L__BB30_175;
	setp.gt.u32 	%p35, %r1, 255;
	shl.b32 	%r650, %r1, 3;
	mov.u32 	%r651, _ZZN3cub18CUB_300001_SM_10006detail10radix_sort29DeviceRadixSortOnesweepKernelINS1_5radix10policy_hubIiiyE10Policy1000ELNS0_9SortOrderE0EiiyiiNS1_21identity_decomposer_tEEEvPT5_SB_PT3_PKSC_PT1_PKSG_PT2_PKSK_T4_iiT6_E1s;
	add.s32 	%r652, %r651, %r650;
	add.s32 	%r121, %r652, 26112;
	@%p35 bra 	$L__BB30_64;
	ld.param.u64 	%rd436, [_ZN3cub18CUB_300001_SM_10006detail10radix_sort29DeviceRadixSortOnesweepKernelINS1_5radix10policy_hubIiiyE10Policy1000ELNS0_9SortOrderE0EiiyiiNS1_21identity_decomposer_tEEEvPT5_SB_PT3_PKSC_PT1_PKSG_PT2_PKSK_T4_iiT6__param_3];
	cvta.to.global.u64 	%rd64, %rd436;
	shl.b64 	%rd65, %rd9, 3;
	add.s64 	%rd66, %rd64, %rd65;
	ld.global.u64 	%rd67, [%rd66];
	setp.gt.u32 	%p36, %r1, %r100;
	selp.b64 	%rd68, 6528, 0, %p36;
	sub.s64 	%rd455, %rd67, %rd68;
	st.shared.u64 	[%r121], %rd455;
	setp.lt.s32 	%p37, %r3, 1;
	mov.u32 	%r2178, %r2174;
	@%p37 bra 	$L__BB30_63;
	mov.b32 	%r2176, -1;
	mov.u32 	%r2175, %r3;
	mov.u32 	%r2178, %r2174;
$L__BB30_59:
	ld.param.u64 	%rd429, [_ZN3cub18CUB_300001_SM_10006detail10radix_sort29DeviceRadixSortOnesweepKernelINS1_5radix10policy_hubIiiyE10Policy1000ELNS0_9SortOrderE0EiiyiiNS1_21identity_decomposer_tEEEvPT5_SB_PT3_PKSC_PT1_PKSG_PT2_PKSK_T4_iiT6__param_0];
	add.s32 	%r125, %r2175, -1;
	shl.b32 	%r654, %r125, 8;
	add.s32 	%r655, %r654, %r1;
	cvta.to.global.u64 	%rd69, %rd429;
	mul.wide.s32 	%rd70, %r655, 4;
	add.s64 	%rd11, %rd69, %rd70;
$L__BB30_60:
	membar.cta;
	ld.volatile.global.u32 	%r126, [%rd11];
	setp.eq.s32 	%p38, %r126, 0;
	@%p38 bra 	$L__BB30_60;
	and.b32  	%r656, %r126, 1073741823;
	add.s32 	%r2178, %r656, %r2178;
	setp.gt.s32 	%p39, %r126, -1;
	vote.sync.ballot.b32 	%r2176, %p39, %r2176;
	setp.gt.u32 	%p41, %r2175, 1;
	and.pred  	%p42, %p39, %p41;
	mov.u32 	%r2175, %r125;
	@%p42 bra 	$L__BB30_59;
	ld.shared.u64 	%rd455, [%r121];
$L__BB30_63:
	or.b32  	%r657, %r2178, -2147483648;
	st.volatile.global.u32 	[%rd6], %r657;
	sub.s32 	%r658, %r2178, %r2174;
	cvt.s64.s32 	%rd71, %r658;
	add.s64 	%rd72, %rd455, %rd71;
	st.shared.u64 	[%r121], %rd72;
$L__BB30_64:
	ld.param.u32 	%r2080, [_ZN3cub18CUB_300001_SM_10006detail10radix_sort29DeviceRadixSortOnesweepKernelINS1_5radix10policy_hubIiiyE10Policy1000ELNS0_9SortOrderE0EiiyiiNS1_21identity_decomposer_tEEEvPT5_SB_PT3_PKSC_PT1_PKSG_PT2_PKSK_T4_iiT6__param_8];
	ld.param.u64 	%rd432, [_ZN3cub18CUB_300001_SM_10006detail10radix_sort29DeviceRadixSortOnesweepKernelINS1_5radix10policy_hubIiiyE10Policy1000ELNS0_9SortOrderE0EiiyiiNS1_21identity_decomposer_tEEEvPT5_SB_PT3_PKSC_PT1_PKSG_PT2_PKSK_T4_iiT6__param_2];
	setp.gt.u32 	%p43, %r1, 255;
	setp.lt.s32 	%p44, %r4, %r2080;
	setp.eq.s64 	%p45, %rd432, 0;
	or.pred  	%p46, %p45, %p44;
	or.pred  	%p47, %p43, %p46;
	@%p47 bra 	$L__BB30_66;
	ld.param.u64 	%rd433, [_ZN3cub18CUB_300001_SM_10006detail10radix_sort29DeviceRadixSortOnesweepKernelINS1_5radix10policy_hubIiiyE10Policy1000ELNS0_9SortOrderE0EiiyiiNS1_21identity_decomposer_tEEEvPT5_SB_PT3_PKSC_PT1_PKSG_PT2_PKSK_T4_iiT6__param_2];
	ld.shared.u64 	%rd73, [%r121];
	setp.gt.u32 	%p48, %r1, %r100;
	selp.b64 	%rd74, 6528, 0, %p48;
	cvt.s64.s32 	%rd75, %r2174;
	add.s64 	%rd76, %rd74, %rd75;
	add.s64 	%rd77, %rd76, %rd73;
	cvta.to.global.u64 	%rd78, %rd433;
	shl.b64 	%rd79, %rd9, 3;
	add.s64 	%rd80, %rd78, %rd79;
	st.global.u64 	[%rd80], %rd77;
$L__BB30_66:
	ld.param.u32 	%r2081, [_ZN3cub18CUB_300001_SM_10006detail10radix_sort29DeviceRadixSortOnesweepKernelINS1_5radix10policy_hubIiiyE10Policy1000ELNS0_9SortOrderE0EiiyiiNS1_21identity_decomposer_tEEEvPT5_SB_PT3_PKSC_PT1_PKSG_PT2_PKSK_T4_iiT6__param_8];
	setp.gt.s32 	%p49, %r4, %r2081;
	bar.sync 	0;
	shl.b32 	%r659, %r100, 3;
	add.s32 	%r661, %r651, %r659;
	ld.shared.u64 	%rd14, [%r661+26112];
	@%p49 bra 	$L__BB30_68;
	add.s64 	%rd81, %rd14, %rd7;
	shl.b64 	%rd82, %rd81, 2;
	add.s64 	%rd83, %rd1, %rd82;
	st.global.u32 	[%rd83], %r2165;
	st.global.u32 	[%rd83+128], %r2164;
	st.global.u32 	[%rd83+256], %r2163;
	st.global.u32 	[%rd83+384], %r2162;
	st.global.u32 	[%rd83+512], %r2161;
	st.global.u32 	[%rd83+640], %r2160;
	st.global.u32 	[%rd83+768], %r2159;
	st.global.u32 	[%rd83+896], %r2158;
	st.global.u32 	[%rd83+1024], %r2157;
	st.global.u32 	[%rd83+1152], %r2156;
	st.global.u32 	[%rd83+1280], %r2155;
	st.global.u32 	[%rd83+1408], %r2154;
	st.global.u32 	[%rd83+1536], %r2153;
	st.global.u32 	[%rd83+1664], %r2152;
	st.global.u32 	[%rd83+1792], %r2151;
	st.global.u32 	[%rd83+1920], %r2150;
	st.global.u32 	[%rd83+2048], %r2149;
	bra.uni 	$L__BB30_102;
$L__BB30_68:
	ld.param.u32 	%r2082, [_ZN3cub18CUB_300001_SM_10006detail10radix_sort29DeviceRadixSortOnesweepKernelINS1_5radix10policy_hubIiiyE10Policy1000ELNS0_9SortOrderE0EiiyiiNS1_21identity_decomposer_tEEEvPT5_SB_PT3_PKSC_PT1_PKSG_PT2_PKSK_T4_iiT6__param_8];
	cvt.u32.u64 	%r662, %rd7;
	mad.lo.s32 	%r130, %r3, -6528, %r2082;
	setp.ge.s32 	%p50, %r662, %r130;
	add.s64 	%rd84, %rd14, %rd7;
	shl.b64 	%rd85, %rd84, 2;
	add.s64 	%rd15, %rd1, %rd85;
	@%p50 bra 	$L__BB30_70;
	st.global.u32 	[%rd15], %r2165;
$L__BB30_70:
	add.s32 	%r664, %r662, 32;
	setp.ge.s32 	%p51, %r664, %r130;
	@%p51 bra 	$L__BB30_72;
	st.global.u32 	[%rd15+128], %r2164;
$L__BB30_72:
	add.s32 	%r666, %r662, 64;
	setp.ge.s32 	%p52, %r666, %r130;
	@%p52 bra 	$L__BB30_74;
	st.global.u32 	[%rd15+256], %r2163;
$L__BB30_74:
	add.s32 	%r668, %r662, 96;
	setp.ge.s32 	%p53, %r668, %r130;
	@%p53 bra 	$L__BB30_76;
	st.global.u32 	[%rd15+384], %r2162;
$L__BB30_76:
	add.s32 	%r670, %r662, 128;
	setp.ge.s32 	%p54, %r670, %r130;
	@%p54 bra 	$L__BB30_78;
	st.global.u32 	[%rd15+512], %r2161;
$L__BB30_78:
	add.s32 	%r672, %r662, 160;
	setp.ge.s32 	%p55, %r672, %r130;
	@%p55 bra 	$L__BB30_80;
	st.global.u32 	[%rd15+640], %r2160;
$L__BB30_80:
	add.s32 	%r674, %r662, 192;
	setp.ge.s32 	%p56, %r674, %r130;
	@%p56 bra 	$L__BB30_82;
	st.global.u32 	[%rd15+768], %r2159;
$L__BB30_82:
	add.s32 	%r676, %r662, 224;
	setp.ge.s32 	%p57, %r676, %r130;
	@%p57 bra 	$L__BB30_84;
	st.global.u32 	[%rd15+896], %r2158;
$L__BB30_84:
	add.s32 	%r678, %r662, 256;
	setp.ge.s32 	%p58, %r678, %r130;
	@%p58 bra 	$L__BB30_86;
	st.global.u32 	[%rd15+1024], %r2157;
$L__BB30_86:
	add.s32 	%r680, %r662, 288;
	setp.ge.s32 	%p59, %r680, %r130;
	@%p59 bra 	$L__BB30_88;
	st.global.u32 	[%rd15+1152], %r2156;
$L__BB30_88:
	add.s32 	%r682, %r662, 320;
	setp.ge.s32 	%p60, %r682, %r130;
	@%p60 bra 	$L__BB30_90;
	st.global.u32 	[%rd15+1280], %r2155;
$L__BB30_90:
	add.s32 	%r684, %r662, 352;
	setp.ge.s32 	%p61, %r684, %r130;
	@%p61 bra 	$L__BB30_92;
	st.global.u32 	[%rd15+1408], %r2154;
$L__BB30_92:
	add.s32 	%r686, %r662, 384;
	setp.ge.s32 	%p62, %r686, %r130;
	@%p62 bra 	$L__BB30_94;
	st.global.u32 	[%rd15+1536], %r2153;
$L__BB30_94:
	add.s32 	%r688, %r662, 416;
	setp.ge.s32 	%p63, %r688, %r130;
	@%p63 bra 	$L__BB30_96;
	st.global.u32 	[%rd15+1664], %r2152;
$L__BB30_96:
	add.s32 	%r690, %r662, 448;
	setp.ge.s32 	%p64, %r690, %r130;
	@%p64 bra 	$L__BB30_98;
	st.global.u32 	[%rd15+1792], %r2151;
$L__BB30_98:
	add.s32 	%r692, %r662, 480;
	setp.ge.s32 	%p65, %r692, %r130;
	@%p65 bra 	$L__BB30_100;
	st.global.u32 	[%rd15+1920], %r2150;
$L__BB30_100:
	add.s32 	%r694, %r662, 512;
	setp.ge.s32 	%p66, %r694, %r130;
	@%p66 bra 	$L__BB30_102;
	st.global.u32 	[%rd15+2048], %r2149;
$L__BB30_102:
	ld.param.u32 	%r2083, [_ZN3cub18CUB_300001_SM_10006detail10radix_sort29DeviceRadixSortOnesweepKernelINS1_5radix10policy_hubIiiyE10Policy1000ELNS0_9SortOrderE0EiiyiiNS1_21identity_decomposer_tEEEvPT5_SB_PT3_PKSC_PT1_PKSG_PT2_PKSK_T4_iiT6__param_8];
	setp.gt.s32 	%p67, %r4, %r2083;
	@%p67 bra 	$L__BB30_104;
	ld.global.u32 	%r2211, [%rd8];
	ld.global.u32 	%r2210, [%rd8+128];
	ld.global.u32 	%r2209, [%rd8+256];
	ld.global.u32 	%r2208, [%rd8+384];
	ld.global.u32 	%r2207, [%rd8+512];
	ld.global.u32 	%r2206, [%rd8+640];
	ld.global.u32 	%r2205, [%rd8+768];
	ld.global.u32 	%r2204, [%rd8+896];
	ld.global.u32 	%r2203, [%rd8+1024];
	ld.global.u32 	%r2202, [%rd8+1152];
	ld.global.u32 	%r2201, [%rd8+1280];
	ld.global.u32 	%r2200, [%rd8+1408];
	ld.global.u32 	%r2199, [%rd8+1536];
	ld.global.u32 	%r2198, [%rd8+1664];
	ld.global.u32 	%r2197, [%rd8+1792];
	ld.global.u32 	%r2196, [%rd8+1920];
	ld.global.u32 	%r2195, [%rd8+2048];
	bra.uni 	$L__BB30_138;
$L__BB30_104:
	ld.param.u32 	%r2084, [_ZN3cub18CUB_300001_SM_10006detail10radix_sort29DeviceRadixSortOnesweepKernelINS1_5radix10policy_hubIiiyE10Policy1000ELNS0_9SortOrderE0EiiyiiNS1_21identity_decomposer_tEEEvPT5_SB_PT3_PKSC_PT1_PKSG_PT2_PKSK_T4_iiT6__param_8];
	cvt.u32.u64 	%r696, %rd7;
	sub.s32 	%r148, %r2084, %r649;
	setp.ge.s32 	%p68, %r696, %r148;
	@%p68 bra 	$L__BB30_106;
	ld.global.u32 	%r2211, [%rd8];
$L__BB30_106:
	add.s32 	%r700, %r696, 32;
	setp.ge.s32 	%p69, %r700, %r148;
	@%p69 bra 	$L__BB30_108;
	ld.global.u32 	%r2210, [%rd8+128];
$L__BB30_108:
	add.s32 	%r703, %r696, 64;
	setp.ge.s32 	%p70, %r703, %r148;
	@%p70 bra 	$L__BB30_110;
	ld.global.u32 	%r2209, [%rd8+256];
$L__BB30_110:
	add.s32 	%r706, %r696, 96;
	setp.ge.s32 	%p71, %r706, %r148;
	@%p71 bra 	$L__BB30_112;
	ld.global.u32 	%r2208, [%rd8+384];
$L__BB30_112:
	add.s32 	%r709, %r696, 128;
	setp.ge.s32 	%p72, %r709, %r148;
	@%p72 bra 	$L__BB30_114;
	ld.global.u32 	%r2207, [%rd8+512];
$L__BB30_114:
	add.s32 	%r712, %r696, 160;
	setp.ge.s32 	%p73, %r712, %r148;
	@%p73 bra 	$L__BB30_116;
	ld.global.u32 	%r2206, [%rd8+640];
$L__BB30_116:
	add.s32 	%r715, %r696, 192;
	setp.ge.s32 	%p74, %r715, %r148;
	@%p74 bra 	$L__BB30_118;
	ld.global.u32 	%r2205, [%rd8+768];
$L__BB30_118:
	add.s32 	%r718, %r696, 224;
	setp.ge.s32 	%p75, %r718, %r148;
	@%p75 bra 	$L__BB30_120;
	ld.global.u32 	%r2204, [%rd8+896];
$L__BB30_120:
	add.s32 	%r721, %r696, 256;
	setp.ge.s32 	%p76, %r721, %r148;
	@%p76 bra 	$L__BB30_122;
	ld.global.u32 	%r2203, [%rd8+1024];
$L__BB30_122:
	add.s32 	%r724, %r696, 288;
	setp.ge.s32 	%p77, %r724, %r148;
	@%p77 bra 	$L__BB30_124;
	ld.global.u32 	%r2202, [%rd8+1152];
$L__BB30_124:
	add.s32 	%r727, %r696, 320;
	setp.ge.s32 	%p78, %r727, %r148;
	@%p78 bra 	$L__BB30_126;
	ld.global.u32 	%r2201, [%rd8+1280];
$L__BB30_126:
	add.s32 	%r730, %r696, 352;
	setp.ge.s32 	%p79, %r730, %r148;
	@%p79 bra 	$L__BB30_128;
	ld.global.u32 	%r2200, [%rd8+1408];
$L__BB30_128:
	add.s32 	%r733, %r696, 384;
	setp.ge.s32 	%p80, %r733, %r148;
	@%p80 bra 	$L__BB30_130;
	ld.global.u32 	%r2199, [%rd8+1536];
$L__BB30_130:
	add.s32 	%r736, %r696, 416;
	setp.ge.s32 	%p81, %r736, %r148;
	@%p81 bra 	$L__BB30_132;
	ld.global.u32 	%r2198, [%rd8+1664];
$L__BB30_132:
	add.s32 	%r739, %r696, 448;
	setp.ge.s32 	%p82, %r739, %r148;
	@%p82 bra 	$L__BB30_134;
	ld.global.u32 	%r2197, [%rd8+1792];
$L__BB30_134:
	add.s32 	%r742, %r696, 480;
	setp.ge.s32 	%p83, %r742, %r148;
	@%p83 bra 	$L__BB30_136;
	ld.global.u32 	%r2196, [%rd8+1920];
$L__BB30_136:
	add.s32 	%r745, %r696, 512;
	setp.ge.s32 	%p84, %r745, %r148;
	@%p84 bra 	$L__BB30_138;
	ld.global.u32 	%r2195, [%rd8+2048];
$L__BB30_138:
	ld.param.u32 	%r2085, [_ZN3cub18CUB_300001_SM_10006detail10radix_sort29DeviceRadixSortOnesweepKernelINS1_5radix10policy_hubIiiyE10Policy1000ELNS0_9SortOrderE0EiiyiiNS1_21identity_decomposer_tEEEvPT5_SB_PT3_PKSC_PT1_PKSG_PT2_PKSK_T4_iiT6__param_8];
	mad.lo.s32 	%r746, %r3, 6528, 6528;
	setp.gt.s32 	%p85, %r746, %r2085;
	@%p85 bra 	$L__BB30_140;
	ld.param.u64 	%rd439, [_ZN3cub18CUB_300001_SM_10006detail10radix_sort29DeviceRadixSortOnesweepKernelINS1_5radix10policy_hubIiiyE10Policy1000ELNS0_9SortOrderE0EiiyiiNS1_21identity_decomposer_tEEEvPT5_SB_PT3_PKSC_PT1_PKSG_PT2_PKSK_T4_iiT6__param_6];
	add.s64 	%rd86, %rd14, %rd7;
	cvta.to.global.u64 	%rd87, %rd439;
	shl.b64 	%rd88, %rd86, 2;
	add.s64 	%rd89, %rd87, %rd88;
	st.global.u32 	[%rd89], %r2211;
	st.global.u32 	[%rd89+128], %r2210;
	st.global.u32 	[%rd89+256], %r2209;
	st.global.u32 	[%rd89+384], %r2208;
	st.global.u32 	[%rd89+512], %r2207;
	st.global.u32 	[%rd89+640], %r2206;
	st.global.u32 	[%rd89+768], %r2205;
	st.global.u32 	[%rd89+896], %r2204;
	st.global.u32 	[%rd89+1024], %r2203;
	st.global.u32 	[%rd89+1152], %r2202;
	st.global.u32 	[%rd89+1280], %r2201;
	st.global.u32 	[%rd89+1408], %r2200;
	st.global.u32 	[%rd89+1536], %r2199;
	st.global.u32 	[%rd89+1664], %r2198;
	st.global.u32 	[%rd89+1792], %r2197;
	st.global.u32 	[%rd89+1920], %r2196;
	st.global.u32 	[%rd89+2048], %r2195;
	bra.uni 	$L__BB30_174;
$L__BB30_140:
	ld.param.u32 	%r2086, [_ZN3cub18CUB_300001_SM_10006detail10radix_sort29DeviceRadixSortOnesweepKernelINS1_5radix10policy_hubIiiyE10Policy1000ELNS0_9SortOrderE0EiiyiiNS1_21identity_decomposer_tEEEvPT5_SB_PT3_PKSC_PT1_PKSG_PT2_PKSK_T4_iiT6__param_8];
	ld.param.u64 	%rd440, [_ZN3cub18CUB_300001_SM_10006detail10radix_sort29DeviceRadixSortOnesweepKernelINS1_5radix10policy_hubIiiyE10Policy1000ELNS0_9SortOrderE0EiiyiiNS1_21identity_decomposer_tEEEvPT5_SB_PT3_PKSC_PT1_PKSG_PT2_PKSK_T4_iiT6__param_6];
	cvt.u32.u64 	%r747, %rd7;
	mad.lo.s32 	%r199, %r3, -6528, %r2086;
	setp.ge.s32 	%p86, %r747, %r199;
	add.s64 	%rd90, %rd14, %rd7;
	cvta.to.global.u64 	%rd91, %rd440;
	shl.b64 	%rd92, %rd90, 2;
	add.s64 	%rd16, %rd91, %rd92;
	@%p86 bra 	$L__BB30_142;
	st.global.u32 	[%rd16], %r2211;
$L__BB30_142:
	add.s32 	%r749, %r747, 32;
	setp.ge.s32 	%p87, %r749, %r199;
	@%p87 bra 	$L__BB30_144;
	st.global.u32 	[%rd16+128], %r2210;
$L__BB30_144:
	add.s32 	%r751, %r747, 64;
	setp.ge.s32 	%p88, %r751, %r199;
	@%p88 bra 	$L__BB30_146;
	st.global.u32 	[%rd16+256], %r2209;
$L__BB30_146:
	add.s32 	%r753, %r747, 96;
	setp.ge.s32 	%p89, %r753, %r199;
	@%p89 bra 	$L__BB30_148;
	st.global.u32 	[%rd16+384], %r2208;
$L__BB30_148:
	add.s32 	%r755, %r747, 128;
	setp.ge.s32 	%p90, %r755, %r199;
	@%p90 bra 	$L__BB30_150;
	st.global.u32 	[%rd16+512], %r2207;
$L__BB30_150:
	add.s32 	%r757, %r747, 160;
	setp.ge.s32 	%p91, %r757, %r199;
	@%p91 bra 	$L__BB30_152;
	st.global.u32 	[%rd16+640], %r2206;
$L__BB30_152:
	add.s32 	%r759, %r747, 192;
	setp.ge.s32 	%p92, %r759, %r199;
	@%p92 bra 	$L__BB30_154;
	st.global.u32 	[%rd16+768], %r2205;
$L__BB30_154:
	add.s32 	%r761, %r747, 224;
	setp.ge.s32 	%p93, %r761, %r199;
	@%p93 bra 	$L__BB30_156;
	st.global.u32 	[%rd16+896], %r2204;
$L__BB30_156:
	add.s32 	%r763, %r747, 256;
	setp.ge.s32 	%p94, %r763, %r199;
	@%p94 bra 	$L__BB30_158;
	st.global.u32 	[%rd16+1024], %r2203;
$L__BB30_158:
	add.s32 	%r765, %r747, 288;
	setp.ge.s32 	%p95, %r765, %r199;
	@%p95 bra 	$L__BB30_160;
	st.global.u32 	[%rd16+1152], %r2202;
$L__BB30_160:
	add.s32 	%r767, %r747, 320;
	setp.ge.s32 	%p96, %r767, %r199;
	@%p96 bra 	$L__BB30_162;
	st.global.u32 	[%rd16+1280], %r2201;
$L__BB30_162:
	add.s32 	%r769, %r747, 352;
	setp.ge.s32 	%p97, %r769, %r199;
	@%p97 bra 	$L__BB30_164;
	st.global.u32 	[%rd16+1408], %r2200;
$L__BB30_164:
	add.s32 	%r771, %r747, 384;
	setp.ge.s32 	%p98, %r771, %r199;
	@%p98 bra 	$L__BB30_166;
	st.global.u32 	[%rd16+1536], %r2199;
$L__BB30_166:
	add.s32 	%r773, %r747, 416;
	setp.ge.s32 	%p99, %r773, %r199;
	@%p99 bra 	$L__BB30_168;
	st.global.u32 	[%rd16+1664], %r2198;
$L__BB30_168:
	add.s32 	%r775, %r747, 448;
	setp.ge.s32 	%p100, %r775, %r199;
	@%p100 bra 	$L__BB30_170;
	st.global.u32 	[%rd16+1792], %r2197;
$L__BB30_170:
	add.s32 	%r777, %r747, 480;
	setp.ge.s32 	%p101, %r777, %r199;
	@%p101 bra 	$L__BB30_172;
	st.global.u32 	[%rd16+1920], %r2196;
$L__BB30_172:
	add.s32 	%r779, %r747, 512;
	setp.ge.s32 	%p102, %r779, %r199;
	@%p102 bra 	$L__BB30_174;
	st.global.u32 	[%rd16+2048], %r2195;
$L__BB30_174:
	// begin inline asm
	exit;
	// end inline asm
	mov.u32 	%r2212, %r2149;
	mov.u32 	%r2213, %r2150;
	mov.u32 	%r2214, %r2151;
	mov.u32 	%r2215, %r2152;
	mov.u32 	%r2216, %r2153;
	mov.u32 	%r2217, %r2154;
	mov.u32 	%r2218, %r2155;
	mov.u32 	%r2219, %r2156;
	mov.u32 	%r2220, %r2157;
	mov.u32 	%r2221, %r2158;
	mov.u32 	%r2222, %r2159;
	mov.u32 	%r2223, %r2160;
	mov.u32 	%r2224, %r2161;
	mov.u32 	%r2225, %r2162;
	mov.u32 	%r2226, %r2163;
	mov.u32 	%r2227, %r2164;
	mov.u32 	%r2228, %r2165;
$L__BB30_175:
	mul.hi.u32 	%r780, %r1, 357913942;
	add.s32 	%r781, %r780, %r1;
	shl.b32 	%r782, %r781, 2;
	mov.u32 	%r783, _ZZN3cub18CUB_300001_SM_10006detail10radix_sort29DeviceRadixSortOnesweepKernelINS1_5radix10policy_hubIiiyE10Policy1000ELNS0_9SortOrderE0EiiyiiNS1_21identity_decomposer_tEEEvPT5_SB_PT3_PKSC_PT1_PKSG_PT2_PKSK_T4_iiT6_E1s;
	add.s32 	%r784, %r783, %r782;
	add.s32 	%r217, %r784, 13328;
	st.shared.u32 	[%r784+13328], %r2174;
	bar.sync 	0;
	setp.gt.u32 	%p103, %r1, 31;
	@%p103 bra 	$L__BB30_177;
	mad.lo.s32 	%r816, %r1, 52, %r783;
	ld.shared.u32 	%r817, [%r816+13328];
	ld.shared.u32 	%r818, [%r816+13332];
	ld.shared.u32 	%r819, [%r816+13336];
	ld.shared.u32 	%r820, [%r816+13340];
	ld.shared.u32 	%r821, [%r816+13344];
	ld.shared.u32 	%r822, [%r816+13348];
	ld.shared.u32 	%r823, [%r816+13352];
	ld.shared.u32 	%r824, [%r816+13356];
	ld.shared.u32 	%r825, [%r816+13360];
	ld.shared.u32 	%r826, [%r816+13364];
	ld.shared.u32 	%r827, [%r816+13368];
	ld.shared.u32 	%r828, [%r816+13372];
	add.s32 	%r829, %r818, %r817;
	add.s32 	%r830, %r829, %r819;
	add.s32 	%r831, %r830, %r820;
	add.s32 	%r832, %r831, %r821;
	add.s32 	%r833, %r832, %r822;
	add.s32 	%r834, %r833, %r823;
	add.s32 	%r835, %r834, %r824;
	add.s32 	%r836, %r835, %r825;
	add.s32 	%r837, %r836, %r826;
	add.s32 	%r838, %r837, %r827;
	add.s32 	%r789, %r838, %r828;
	mov.b32 	%r787, 1;
	mov.b32 	%r812, 0;
	mov.b32 	%r814, -1;
	// begin inline asm
	{  .reg .s32 r0;  .reg .pred p;  shfl.sync.up.b32 r0|p, %r789, %r787, %r812, %r814;  @p add.s32 r0, r0, %r789;  mov.s32 %r785, r0;}
	// end inline asm
	mov.b32 	%r793, 2;
	// begin inline asm
	{  .reg .s32 r0;  .reg .pred p;  shfl.sync.up.b32 r0|p, %r785, %r793, %r812, %r814;  @p add.s32 r0, r0, %r785;  mov.s32 %r791, r0;}
	// end inline asm
	mov.b32 	%r799, 4;
	// begin inline asm
	{  .reg .s32 r0;  .reg .pred p;  shfl.sync.up.b32 r0|p, %r791, %r799, %r812, %r814;  @p add.s32 r0, r0, %r791;  mov.s32 %r797, r0;}
	// end inline asm
	mov.b32 	%r805, 8;
	// begin inline asm
	{  .reg .s32 r0;  .reg .pred p;  shfl.sync.up.b32 r0|p, %r797, %r805, %r812, %r814;  @p add.s32 r0, r0, %r797;  mov.s32 %r803, r0;}
	// end inline asm
	mov.b32 	%r811, 16;
	// begin inline asm
	{  .reg .s32 r0;  .reg .pred p;  shfl.sync.up.b32 r0|p, %r803, %r811, %r812, %r814;  @p add.s32 r0, r0, %r803;  mov.s32 %r809, r0;}
	// end inline asm
	sub.s32 	%r839, %r809, %r789;
	add.s32 	%r840, %r817, %r839;
	add.s32 	%r841, %r818, %r840;
	add.s32 	%r842, %r819, %r841;
	add.s32 	%r843, %r820, %r842;
	add.s32 	%r844, %r821, %r843;
	add.s32 	%r845, %r822, %r844;
	add.s32 	%r846, %r823, %r845;
	add.s32 	%r847, %r824, %r846;
	add.s32 	%r848, %r825, %r847;
	add.s32 	%r849, %r826, %r848;
	add.s32 	%r850, %r827, %r849;
	st.shared.u32 	[%r816+13328], %r839;
	st.shared.u32 	[%r816+13332], %r840;
	st.shared.u32 	[%r816+13336], %r841;
	st.shared.u32 	[%r816+13340], %r842;
	st.shared.u32 	[%r816+13344], %r843;
	st.shared.u32 	[%r816+13348], %r844;
	st.shared.u32 	[%r816+13352], %r845;
	st.shared.u32 	[%r816+13356], %r846;
	st.shared.u32 	[%r816+13360], %r847;
	st.shared.u32 	[%r816+13364], %r848;
	st.shared.u32 	[%r816+13368], %r849;
	st.shared.u32 	[%r816+13372], %r850;
$L__BB30_177:
	setp.gt.u32 	%p104, %r1, 255;
	bar.sync 	0;
	ld.shared.u32 	%r218, [%r217];
	@%p104 bra 	$L__BB30_179;
	shl.b32 	%r851, %r1, 2;
	add.s32 	%r853, %r783, %r851;
	ld.shared.u32 	%r854, [%r853];
	add.s32 	%r855, %r854, %r218;
	st.shared.u32 	[%r853], %r855;
	ld.shared.u32 	%r856, [%r853+1024];
	add.s32 	%r857, %r856, %r218;
	st.shared.u32 	[%r853+1024], %r857;
	ld.shared.u32 	%r858, [%r853+2048];
	add.s32 	%r859, %r858, %r218;
	st.shared.u32 	[%r853+2048], %r859;
	ld.shared.u32 	%r860, [%r853+3072];
	add.s32 	%r861, %r860, %r218;
	st.shared.u32 	[%r853+3072], %r861;
	ld.shared.u32 	%r862, [%r853+4096];
	add.s32 	%r863, %r862, %r218;
	st.shared.u32 	[%r853+4096], %r863;
	ld.shared.u32 	%r864, [%r853+5120];
	add.s32 	%r865, %r864, %r218;
	st.shared.u32 	[%r853+5120], %r865;
	ld.shared.u32 	%r866, [%r853+6144];
	add.s32 	%r867, %r866, %r218;
	st.shared.u32 	[%r853+6144], %r867;
	ld.shared.u32 	%r868, [%r853+7168];
	add.s32 	%r869, %r868, %r218;
	st.shared.u32 	[%r853+7168], %r869;
	ld.shared.u32 	%r870, [%r853+8192];
	add.s32 	%r871, %r870, %r218;
	st.shared.u32 	[%r853+8192], %r871;
	ld.shared.u32 	%r872, [%r853+9216];
	add.s32 	%r873, %r872, %r218;
	st.shared.u32 	[%r853+9216], %r873;
	ld.shared.u32 	%r874, [%r853+10240];
	add.s32 	%r875, %r874, %r218;
	st.shared.u32 	[%r853+10240], %r875;
	ld.shared.u32 	%r876, [%r853+11264];
	add.s32 	%r877, %r876, %r218;
	st.shared.u32 	[%r853+11264], %r877;
$L__BB30_179:
	ld.param.u32 	%r2132, [_ZN3cub18CUB_300001_SM_10006detail10radix_sort29DeviceRadixSortOnesweepKernelINS1_5radix10policy_hubIiiyE10Policy1000ELNS0_9SortOrderE0EiiyiiNS1_21identity_decomposer_tEEEvPT5_SB_PT3_PKSC_PT1_PKSG_PT2_PKSK_T4_iiT6__param_10];
	ld.param.u32 	%r2095, [_ZN3cub18CUB_300001_SM_10006detail10radix_sort29DeviceRadixSortOnesweepKernelINS1_5radix10policy_hubIiiyE10Policy1000ELNS0_9SortOrderE0EiiyiiNS1_21identity_decomposer_tEEEvPT5_SB_PT3_PKSC_PT1_PKSG_PT2_PKSK_T4_iiT6__param_9];
	shl.b32 	%r904, %r1, 5;
	and.b32  	%r905, %r904, 31744;
	add.s32 	%r219, %r783, %r905;
	bar.sync 	0;
	// begin inline asm
	mov.u32 %r878, %lanemask_le;
	// end inline asm
	shr.u32 	%r907, %r2228, %r2095;
	mov.b32 	%r908, -1;
	shl.b32 	%r909, %r908, %r2132;
	not.b32 	%r221, %r909;
	and.b32  	%r901, %r907, %r221;
	mov.b32 	%r881, 1;
	// begin inline asm
	{
    .reg .pred p;
    and.b32 %r879, %r901, %r881;    setp.ne.u32 p, %r879, 0;
    vote.ballot.sync.b32 %r879, p, 0xffffffff;
    @!p not.b32 %r879, %r879;
}

	// end inline asm
	mov.b32 	%r884, 2;
	// begin inline asm
	{
    .reg .pred p;
    and.b32 %r882, %r901, %r884;    setp.ne.u32 p, %r882, 0;
    vote.ballot.sync.b32 %r882, p, 0xffffffff;
    @!p not.b32 %r882, %r882;
}

	// end inline asm
	and.b32  	%r910, %r882, %r879;
	mov.b32 	%r887, 4;
	// begin inline asm
	{
    .reg .pred p;
    and.b32 %r885, %r901, %r887;    setp.ne.u32 p, %r885, 0;
    vote.ballot.sync.b32 %r885, p, 0xffffffff;
    @!p not.b32 %r885, %r885;
}

	// end inline asm
	and.b32  	%r911, %r885, %r910;
	mov.b32 	%r890, 8;
	// begin inline asm
	{
    .reg .pred p;
    and.b32 %r888, %r901, %r890;    setp.ne.u32 p, %r888, 0;
    vote.ballot.sync.b32 %r888, p, 0xffffffff;
    @!p not.b32 %r888, %r888;
}

	// end inline asm
	and.b32  	%r912, %r888, %r911;
	mov.b32 	%r893, 16;
	// begin inline asm
	{
    .reg .pred p;
    and.b32 %r891, %r901, %r893;    setp.ne.u32 p, %r891, 0;
    vote.ballot.sync.b32 %r891, p, 0xffffffff;
    @!p not.b32 %r891, %r891;
}

	// end inline asm
	and.b32  	%r913, %r891, %r912;
	mov.b32 	%r896, 32;
	// begin inline asm
	{
    .reg .pred p;
    and.b32 %r894, %r901, %r896;    setp.ne.u32 p, %r894, 0;
    vote.ballot.sync.b32 %r894, p, 0xffffffff;
    @!p not.b32 %r894, %r894;
}

	// end inline asm
	and.b32  	%r914, %r894, %r913;
	mov.b32 	%r899, 64;
	// begin inline asm
	{
    .reg .pred p;
    and.b32 %r897, %r901, %r899;    setp.ne.u32 p, %r897, 0;
    vote.ballot.sync.b32 %r897, p, 0xffffffff;
    @!p not.b32 %r897, %r897;
}

	// end inline asm
	and.b32  	%r915, %r897, %r914;
	mov.b32 	%r902, 128;
	// begin inline asm
	{
    .reg .pred p;
    and.b32 %r900, %r901, %r902;    setp.ne.u32 p, %r900, 0;
    vote.ballot.sync.b32 %r900, p, 0xffffffff;
    @!p not.b32 %r900, %r900;
}

	// end inline asm
	and.b32  	%r916, %r900, %r915;
	clz.b32 	%r917, %r916;
	sub.s32 	%r223, 31, %r917;
	and.b32  	%r918, %r878, %r916;
	popc.b32 	%r224, %r918;
	setp.ne.s32 	%p105, %r443, %r223;
	mov.b32 	%r2229, 0;
	@%p105 bra 	$L__BB30_181;
	shl.b32 	%r919, %r901, 2;
	add.s32 	%r920, %r219, %r919;
	atom.shared.add.u32 	%r2229, [%r920], %r224;
$L__BB30_181:
	ld.param.u32 	%r2096, [_ZN3cub18CUB_300001_SM_10006detail10radix_sort29DeviceRadixSortOnesweepKernelINS1_5radix10policy_hubIiiyE10Policy1000ELNS0_9SortOrderE0EiiyiiNS1_21identity_decomposer_tEEEvPT5_SB_PT3_PKSC_PT1_PKSG_PT2_PKSK_T4_iiT6__param_9];
	shfl.sync.idx.b32	%r946|%p106, %r2229, %r223, 31, -1;
	add.s32 	%r227, %r224, %r946;
	shr.u32 	%r947, %r2227, %r2096;
	and.b32  	%r943, %r947, %r221;
	mov.b32 	%r923, 1;
	// begin inline asm
	{
    .reg .pred p;
    and.b32 %r921, %r943, %r923;    setp.ne.u32 p, %r921, 0;
    vote.ballot.sync.b32 %r921, p, 0xffffffff;
    @!p not.b32 %r921, %r921;
}

	// end inline asm
	mov.b32 	%r926, 2;
	// begin inline asm
	{
    .reg .pred p;
    and.b32 %r924, %r943, %r926;    setp.ne.u32 p, %r924, 0;
    vote.ballot.sync.b32 %r924, p, 0xffffffff;
    @!p not.b32 %r924, %r924;
}

	// end inline asm
	and.b32  	%r948, %r924, %r921;
	mov.b32 	%r929, 4;
	// begin inline asm
	{
    .reg .pred p;
    and.b32 %r927, %r943, %r929;    setp.ne.u32 p, %r927, 0;
    vote.ballot.sync.b32 %r927, p, 0xffffffff;
    @!p not.b32 %r927, %r927;
}

	// end inline asm
	and.b32  	%r949, %r927, %r948;
	mov.b32 	%r932, 8;
	// begin inline asm
	{
    .reg .pred p;
    and.b32 %r930, %r943, %r932;    setp.ne.u32 p, %r930, 0;
    vote.ballot.sync.b32 %r930, p, 0xffffffff;
    @!p not.b32 %r930, %r930;
}

	// end inline asm
	and.b32  	%r950, %r930, %r949;
	mov.b32 	%r935, 16;
	// begin inline asm
	{
    .reg .pred p;
    and.b32 %r933, %r943, %r935;    setp.ne.u32 p, %r933, 0;
    vote.ballot.sync.b32 %r933, p, 0xffffffff;
    @!p not.b32 %r933, %r933;
}

	// end inline asm
	and.b32  	%r951, %r933, %r950;
	mov.b32 	%r938, 32;
	// begin inline asm
	{
    .reg .pred p;
    and.b32 %r936, %r943, %r938;    setp.ne.u32 p, %r936, 0;
    vote.ballot.sync.b32 %r936, p, 0xffffffff;
    @!p not.b32 %r936, %r936;
}

	// end inline asm
	and.b32  	%r952, %r936, %r951;
	mov.b32 	%r941, 64;
	// begin inline asm
	{
    .reg .pred p;
    and.b32 %r939, %r943, %r941;    setp.ne.u32 p, %r939, 0;
    vote.ballot.sync.b32 %r939, p, 0xffffffff;
    @!p not.b32 %r939, %r939;
}

	// end inline asm
	and.b32  	%r953, %r939, %r952;
	mov.b32 	%r944, 128;
	// begin inline asm
	{
    .reg .pred p;
    and.b32 %r942, %r943, %r944;    setp.ne.u32 p, %r942, 0;
    vote.ballot.sync.b32 %r942, p, 0xffffffff;
    @!p not.b32 %r942, %r942;
}

	// end inline asm
	and.b32  	%r954, %r942, %r953;
	clz.b32 	%r955, %r954;
	sub.s32 	%r229, 31, %r955;
	and.b32  	%r956, %r878, %r954;
	popc.b32 	%r230, %r956;
	setp.ne.s32 	%p107, %r443, %r229;
	mov.b32 	%r2230, 0;
	@%p107 bra 	$L__BB30_183;
	shl.b32 	%r957, %r943, 2;
	add.s32 	%r958, %r219, %r957;
	atom.shared.add.u32 	%r2230, [%r958], %r230;
$L__BB30_183:
	ld.param.u32 	%r2097, [_ZN3cub18CUB_300001_SM_10006detail10radix_sort29DeviceRadixSortOnesweepKernelINS1_5radix10policy_hubIiiyE10Policy1000ELNS0_9SortOrderE0EiiyiiNS1_21identity_decomposer_tEEEvPT5_SB_PT3_PKSC_PT1_PKSG_PT2_PKSK_T4_iiT6__param_9];
	shfl.sync.idx.b32	%r984|%p108, %r2230, %r229, 31, -1;
	add.s32 	%r233, %r230, %r984;
	shr.u32 	%r985, %r2226, %r2097;
	and.b32  	%r981, %r985, %r221;
	mov.b32 	%r961, 1;
	// begin inline asm
	{
    .reg .pred p;
    and.b32 %r959, %r981, %r961;    setp.ne.u32 p, %r959, 0;
    vote.ballot.sync.b32 %r959, p, 0xffffffff;
    @!p not.b32 %r959, %r959;
}

	// end inline asm
	mov.b32 	%r964, 2;
	// begin inline asm
	{
    .reg .pred p;
    and.b32 %r962, %r981, %r964;    setp.ne.u32 p, %r962, 0;
    vote.ballot.sync.b32 %r962, p, 0xffffffff;
    @!p not.b32 %r962, %r962;
}

	// end inline asm
	and.b32  	%r986, %r962, %r959;
	mov.b32 	%r967, 4;
	// begin inline asm
	{
    .reg .pred p;
    and.b32 %r965, %r981, %r967;    setp.ne.u32 p, %r965, 0;
    vote.ballot.sync.b32 %r965, p, 0xffffffff;
    @!p not.b32 %r965, %r965;
}

	// end inline asm
	and.b32  	%r987, %r965, %r986;
	mov.b32 	%r970, 8;
	// begin inline asm
	{
    .reg .pred p;
    and.b32 %r968, %r981, %r970;    setp.ne.u32 p, %r968, 0;
    vote.ballot.sync.b32 %r968, p, 0xffffffff;
    @!p not.b32 %r968, %r968;
}

	// end inline asm
	and.b32  	%r988, %r968, %r987;
	mov.b32 	%r973, 16;
	// begin inline asm
	{
    .reg .pred p;
    and.b32 %r971, %r981, %r973;    setp.ne.u32 p, %r971, 0;
    vote.ballot.sync.b32 %r971, p, 0xffffffff;
    @!p not.b32 %r971, %r971;
}

	// end inline asm
	and.b32  	%r989, %r971, %r988;
	mov.b32 	%r976, 32;
	// begin inline asm
	{
    .reg .pred p;
    and.b32 %r974, %r981, %r976;    setp.ne.u32 p, %r974, 0;
    vote.ballot.sync.b32 %r974, p, 0xffffffff;
    @!p not.b32 %r974, %r974;
}

	// end inline asm
	and.b32  	%r990, %r974, %r989;
	mov.b32 	%r979, 64;
	// begin inline asm
	{
    .reg .pred p;
    and.b32 %r977, %r981, %r979;    setp.ne.u32 p, %r977, 0;
    vote.ballot.sync.b32 %r977, p, 0xffffffff;
    @!p not.b32 %r977, %r977;
}

	// end inline asm
	and.b32  	%r991, %r977, %r990;
	mov.b32 	%r982, 128;
	// begin inline asm
	{
    .reg .pred p;
    and.b32 %r980, %r981, %r982;    setp.ne.u32 p, %r980, 0;
    vote.ballot.sync.b32 %r980, p, 0xffffffff;
    @!p not.b32 %r980, %r980;
}

	// end inline asm
	and.b32  	%r992, %r980, %r991;
	clz.b32 	%r993, %r992;
	sub.s32 	%r235, 31, %r993;
	and.b32  	%r994, %r878, %r992;
	popc.b32 	%r236, %r994;
	setp.ne.s32 	%p109, %r443, %r235;
	mov.b32 	%r2231, 0;
	@%p109 bra 	$L__BB30_185;
	shl.b32 	%r995, %r981, 2;
	add.s32 	%r996, %r219, %r995;
	atom.shared.add.u32 	%r2231, [%r996], %r236;
$L__BB30_185:
	ld.param.u32 	%r2098, [_ZN3cub18CUB_300001_SM_10006detail10radix_sort29DeviceRadixSortOnesweepKernelINS1_5radix10policy_hubIiiyE10Policy1000ELNS0_9SortOrderE0EiiyiiNS1_21identity_decomposer_tEEEvPT5_SB_PT3_PKSC_PT1_PKSG_PT2_PKSK_T4_iiT6__param_9];
	shfl.sync.idx.b32	%r1022|%p110, %r2231, %r235, 31, -1;
	add.s32 	%r239, %r236, %r1022;
	shr.u32 	%r1023, %r2225, %r2098;
	and.b32  	%r1019, %r1023, %r221;
	mov.b32 	%r999, 1;
	// begin inline asm
	{
    .reg .pred p;
    and.b32 %r997, %r1019, %r999;    setp.ne.u32 p, %r997, 0;
    vote.ballot.sync.b32 %r997, p, 0xffffffff;
    @!p not.b32 %r997, %r997;
}

	// end inline asm
	mov.b32 	%r1002, 2;
	// begin inline asm
	{
    .reg .pred p;
    and.b32 %r1000, %r1019, %r1002;    setp.ne.u32 p, %r1000, 0;
    vote.ballot.sync.b32 %r1000, p, 0xffffffff;
    @!p not.b32 %r1000, %r1000;
}

	// end inline asm
	and.b32  	%r1024, %r1000, %r997;
	mov.b32 	%r1005, 4;
	// begin inline asm
	{
    .reg .pred p;
    and.b32 %r1003, %r1019, %r1005;    setp.ne.u32 p, %r1003, 0;
    vote.ballot.sync.b32 %r1003, p, 0xffffffff;
    @!p not.b32 %r1003, %r1003;
}

	// end inline asm
	and.b32  	%r1025, %r1003, %r1024;
	mov.b32 	%r1008, 8;
	// begin inline asm
	{
    .reg .pred p;
    and.b32 %r1006, %r1019, %r1008;    setp.ne.u32 p, %r1006, 0;
    vote.ballot.sync.b32 %r1006, p, 0xffffffff;
    @!p not.b32 %r1006, %r1006;
}

	// end inline asm
	and.b32  	%r1026, %r1006, %r1025;
	mov.b32 	%r1011, 16;
	// begin inline asm
	{
    .reg .pred p;
    and.b32 %r1009, %r1019, %r1011;    setp.ne.u32 p, %r1009, 0;
    vote.ballot.sync.b32 %r1009, p, 0xffffffff;
    @!p not.b32 %r1009, %r1009;
}

	// end inline asm
	and.b32  	%r1027, %r1009, %r1026;
	mov.b32 	%r1014, 32;
	// begin inline asm
	{
    .reg .pred p;
    and.b32 %r1012, %r1019, %r1014;    setp.ne.u32 p, %r1012, 0;
    vote.ballot.sync.b32 %r1012, p, 0xffffffff;
    @!p not.b32 %r1012, %r1012;
}

	// end inline asm
	and.b32  	%r1028, %r1012, %r1027;
	mov.b32 	%r1017, 64;
	// begin inline asm
	{
    .reg .pred p;
    and.b32 %r1015, %r1019, %r1017;    setp.ne.u32 p, %r1015, 0;
    vote.ballot.sync.b32 %r1015, p, 0xffffffff;
    @!p not.b32 %r1015, %r1015;
}

	// end inline asm
	and.b32  	%r1029, %r1015, %r1028;
	mov.b32 	%r1020, 128;
	// begin inline asm
	{
    .reg .pred p;
    and.b32 %r1018, %r1019, %r1020;    setp.ne.u32 p, %r1018, 0;
    vote.ballot.sync.b32 %r1018, p, 0xffffffff;
    @!p not.b32 %r1018, %r1018;
}

	// end inline asm
	and.b32  	%r1030, %r1018, %r1029;
	clz.b32 	%r1031, %r1030;
	sub.s32 	%r241, 31, %r1031;
	and.b32  	%r1032, %r878, %r1030;
	popc.b32 	%r242, %r1032;
	setp.ne.s32 	%p111, %r443, %r241;
	mov.b32 	%r2232, 0;
	@%p111 bra 	$L__BB30_187;
	shl.b32 	%r1033, %r1019, 2;
	add.s32 	%r1034, %r219, %r1033;
	atom.shared.add.u32 	%r2232, [%r1034], %r242;
$L__BB30_187:
	ld.param.u32 	%r2099, [_ZN3cub18CUB_300001_SM_10006detail10radix_sort29DeviceRadixSortOnesweepKernelINS1_5radix10policy_hubIiiyE10Policy1000ELNS0_9SortOrderE0EiiyiiNS1_21identity_decomposer_tEEEvPT5_SB_PT3_PKSC_PT1_PKSG_PT2_PKSK_T4_iiT6__param_9];
	shfl.sync.idx.b32	%r1060|%p112, %r2232, %r241, 31, -1;
	add.s32 	%r245, %r242, %r1060;
	shr.u32 	%r1061, %r2224, %r2099;
	and.b32  	%r1057, %r1061, %r221;
	mov.b32 	%r1037, 1;
	// begin inline asm
	{
    .reg .pred p;
    and.b32 %r1035, %r1057, %r1037;    setp.ne.u32 p, %r1035, 0;
    vote.ballot.sync.b32 %r1035, p, 0xffffffff;
    @!p not.b32 %r1035, %r1035;
}

	// end inline asm
	mov.b32 	%r1040, 2;
	// begin inline asm
	{
    .reg .pred p;
    and.b32 %r1038, %r1057, %r1040;    setp.ne.u32 p, %r1038, 0;
    vote.ballot.sync.b32 %r1038, p, 0xffffffff;
    @!p not.b32 %r1038, %r1038;
}

	// end inline asm
	and.b32  	%r1062, %r1038, %r1035;
	mov.b32 	%r1043, 4;
	// begin inline asm
	{
    .reg .pred p;
    and.b32 %r1041, %r1057, %r1043;    setp.ne.u32 p, %r1041, 0;
    vote.ballot.sync.b32 %r1041, p, 0xffffffff;
    @!p not.b32 %r1041, %r1041;
}

	// end inline asm
	and.b32  	%r1063, %r1041, %r1062;
	mov.b32 	%r1046, 8;
	// begin inline asm
	{
    .reg .pred p;
    and.b32 %r1044, %r1057, %r1046;    setp.ne.u32 p, %r1044, 0;
    vote.ballot.sync.b32 %r1044, p, 0xffffffff;
    @!p not.b32 %r1044, %r1044;
}

	// end inline asm
	and.b32  	%r1064, %r1044, %r1063;
	mov.b32 	%r1049, 16;
	// begin inline asm
	{
    .reg .pred p;
    and.b32 %r1047, %r1057, %r1049;    setp.ne.u32 p, %r1047, 0;
    vote.ballot.sync.b32 %r1047, p, 0xffffffff;
    @!p not.b32 %r1047, %r1047;
}

	// end inline asm
	and.b32  	%r1065, %r1047, %r1064;
	mov.b32 	%r1052, 32;
	// begin inline asm
	{
    .reg .pred p;
    and.b32 %r1050, %r1057, %r1052;    setp.ne.u32 p, %r1050, 0;
    vote.ballot.sync.b32 %r1050, p, 0xffffffff;
    @!p not.b32 %r1050, %r1050;
}

	// end inline asm
	and.b32  	%r1066, %r1050, %r1065;
	mov.b32 	%r1055, 64;
	// begin inline asm
	{
    .reg .pred p;
    and.b32 %r1053, %r1057, %r1055;    setp.ne.u32 p, %r1053, 0;
    vote.ballot.sync.b32 %r1053, p, 0xffffffff;
    @!p not.b32 %r1053, %r1053;
}

	// end inline asm
	and.b32  	%r1067, %r1053, %r1066;
	mov.b32 	%r1058, 128;
	// begin inline asm
	{
    .reg .pred p;
    and.b32 %r1056, %r1057, %r1058;    setp.ne.u32 p, %r1056, 0;
    vote.ballot.sync.b32 %r1056, p, 0xffffffff;
    @!p not.b32 %r1056, %r1056;
}

	// end inline asm
	and.b32  	%r1068, %r1056, %r1067;
	clz.b32 	%r1069, %r1068;
	sub.s32 	%r247, 31, %r1069;
	and.b32  	%r1070, %r878, %r1068;
	popc.b32 	%r248, %r1070;
	setp.ne.s32 	%p113, %r443, %r247;
	mov.b32 	%r2233, 0;
	@%p113 bra 	$L__BB30_189;
	shl.b32 	%r1071, %r1057, 2;
	add.s32 	%r1072, %r219, %r1071;
	atom.shared.add.u32 	%r2233, [%r1072], %r248;
$L__BB30_189:
	ld.param.u32 	%r2100, [_ZN3cub18CUB_300001_SM_10006detail10radix_sort29DeviceRadixSortOnesweepKernelINS1_5radix10policy_hubIiiyE10Policy1000ELNS0_9SortOrderE0EiiyiiNS1_21identity_decomposer_tEEEvPT5_SB_PT3_PKSC_PT1_PKSG_PT2_PKSK_T4_iiT6__param_9];
	shfl.sync.idx.b32	%r1098|%p114, %r2233, %r247, 31, -1;
	add.s32 	%r251, %r248, %r1098;
	shr.u32 	%r1099, %r2223, %r2100;
	and.b32  	%r1095, %r1099, %r221;
	mov.b32 	%r1075, 1;
	// begin inline asm
	{
    .reg .pred p;
    and.b32 %r1073, %r1095, %r1075;    setp.ne.u32 p, %r1073, 0;
    vote.ballot.sync.b32 %r1073, p, 0xffffffff;
    @!p not.b32 %r1073, %r1073;
}

	// end inline asm
	mov.b32 	%r1078, 2;
	// begin inline asm
	{
    .reg .pred p;
    and.b32 %r1076, %r1095, %r1078;    setp.ne.u32 p, %r1076, 0;
    vote.ballot.sync.b32 %r1076, p, 0xffffffff;
    @!p not.b32 %r1076, %r1076;
}

	// end inline asm
	and.b32  	%r1100, %r1076, %r1073;
	mov.b32 	%r1081, 4;
	// begin inline asm
	{
    .reg .pred p;
    and.b32 %r1079, %r1095, %r1081;    setp.ne.u32 p, %r1079, 0;
    vote.ballot.sync.b32 %r1079, p, 0xffffffff;
    @!p not.b32 %r1079, %r1079;
}

	// end inline asm
	and.b32  	%r1101, %r1079, %r1100;
	mov.b32 	%r1084, 8;
	// begin inline asm
	{
    .reg .pred p;
    and.b32 %r1082, %r1095, %r1084;    setp.ne.u32 p, %r1082, 0;
    vote.ballot.sync.b32 %r1082, p, 0xffffffff;
    @!p not.b32 %r1082, %r1082;
}

	// end inline asm
	and.b32  	%r1102, %r1082, %r1101;
	mov.b32 	%r1087, 16;
	// begin inline asm
	{
    .reg .pred p;
    and.b32 %r1085, %r1095, %r1087;    setp.ne.u32 p, %r1085, 0;
    vote.ballot.sync.b32 %r1085, p, 0xffffffff;
    @!p not.b32 %r1085, %r1085;
}

	// end inline asm
	and.b32  	%r1103, %r1085, %r1102;
	mov.b32 	%r1090, 32;
	// begin inline asm
	{
    .reg .pred p;
    and.b32 %r1088, %r1095, %r1090;    setp.ne.u32 p, %r1088, 0;
    vote.ballot.sync.b32 %r1088, p, 0xffffffff;
    @!p not.b32 %r1088, %r1088;
}

	// end inline asm
	and.b32  	%r1104, %r1088, %r1103;
	mov.b32 	%r1093, 64;
	// begin inline asm
	{
    .reg .pred p;
    and.b32 %r1091, %r1095, %r1093;    setp.ne.u32 p, %r1091, 0;
    vote.ballot.sync.b32 %r1091, p, 0xffffffff;
    @!p not.b32 %r1091, %r1091;
}

	// end inline asm
	and.b32  	%r1105, %r1091, %r1104;
	mov.b32 	%r1096, 128;
	// begin inline asm
	{
    .reg .pred p;
    and.b32 %r1094, %r1095, %r1096;    setp.ne.u32 p, %r1094, 0;
    vote.ballot.sync.b32 %r1094, p, 0xffffffff;
    @!p not.b32 %r1094, %r1094;
}

	// end inline asm
	and.b32  	%r1106, %r1094, %r1105;
	clz.b32 	%r1107, %r1106;
	sub.s32 	%r253, 31, %r1107;
	and.b32  	%r1108, %r878, %r1106;
	popc.b32 	%r254, %r1108;
	setp.ne.s32 	%p115, %r443, %r253;
	mov.b32 	%r2234, 0;
	@%p115 bra 	$L__BB30_191;
	shl.b32 	%r1109, %r1095, 2;
	add.s32 	%r1110, %r219, %r1109;
	atom.shared.add.u32 	%r2234, [%r1110], %r254;
$L__BB30_191:
	ld.param.u32 	%r2101, [_ZN3cub18CUB_300001_SM_10006detail10radix_sort29DeviceRadixSortOnesweepKernelINS1_5radix10policy_hubIiiyE10Policy1000ELNS0_9SortOrderE0EiiyiiNS1_21identity_decomposer_tEEEvPT5_SB_PT3_PKSC_PT1_PKSG_PT2_PKSK_T4_iiT6__param_9];
	shfl.sync.idx.b32	%r1136|%p116, %r2234, %r253, 31, -1;
	add.s32 	%r257, %r254, %r1136;
	shr.u32 	%r1137, %r2222, %r2101;
	and.b32  	%r1133, %r1137, %r221;
	mov.b32 	%r1113, 1;
	// begin inline asm
	{
    .reg .pred p;
    and.b32 %r1111, %r1133, %r1113;    setp.ne.u32 p, %r1111, 0;
    vote.ballot.sync.b32 %r1111, p, 0xffffffff;
    @!p not.b32 %r1111, %r1111;
}

	// end inline asm
	mov.b32 	%r1116, 2;
	// begin inline asm
	{
    .reg .pred p;
    and.b32 %r1114, %r1133, %r1116;    setp.ne.u32 p, %r1114, 0;
    vote.ballot.sync.b32 %r1114, p, 0xffffffff;
    @!p not.b32 %r1114, %r1114;
}

	// end inline asm
	and.b32  	%r1138, %r1114, %r1111;
	mov.b32 	%r1119, 4;
	// begin inline asm
	{
    .reg .pred p;
    and.b32 %r1117, %r1133, %r1119;    setp.ne.u32 p, %r1117, 0;
    vote.ballot.sync.b32 %r1117, p, 0xffffffff;
    @!p not.b32 %r1117, %r1117;
}

	// end inline asm
	and.b32  	%r1139, %r1117, %r1138;
	mov.b32 	%r1122, 8;
	// begin inline asm
	{
    .reg .pred p;
    and.b32 %r1120, %r1133, %r1122;    setp.ne.u32 p, %r1120, 0;
    vote.ballot.sync.b32 %r1120, p, 0xffffffff;
    @!p not.b32 %r1120, %r1120;
}

	// end inline asm
	and.b32  	%r1140, %r1120, %r1139;
	mov.b32 	%r1125, 16;
	// begin inline asm
	{
    .reg .pred p;
    and.b32 %r1123, %r1133, %r1125;    setp.ne.u32 p, %r1123, 0;
    vote.ballot.sync.b32 %r1123, p, 0xffffffff;
    @!p not.b32 %r1123, %r1123;
}

	// end inline asm
	and.b32  	%r1141, %r1123, %r1140;
	mov.b32 	%r1128, 32;
	// begin inline asm
	{
    .reg .pred p;
    and.b32 %r1126, %r1133, %r1128;    setp.ne.u32 p, %r1126, 0;
    vote.ballot.sync.b32 %r1126, p, 0xffffffff;
    @!p not.b32 %r1126, %r1126;
}

	// end inline asm
	and.b32  	%r1142, %r1126, %r1141;
	mov.b32 	%r1131, 64;
	// begin inline asm
	{
    .reg .pred p;
    and.b32 %r1129, %r1133, %r1131;    setp.ne.u32 p, %r1129, 0;
    vote.ballot.sync.b32 %r1129, p, 0xffffffff;
    @!p not.b32 %r1129, %r1129;
}

	// end inline asm
	and.b32  	%r1143, %r1129, %r1142;
	mov.b32 	%r1134, 128;
	// begin inline asm
	{
    .reg .pred p;
    and.b32 %r1132, %r1133, %r1134;    setp.ne.u32 p, %r1132, 0;
    vote.ballot.sync.b32 %r1132, p, 0xffffffff;
    @!p not.b32 %r1132, %r1132;
}

	// end inline asm
	and.b32  	%r1144, %r1132, %r1143;
	clz.b32 	%r1145, %r1144;
	sub.s32 	%r259, 31, %r1145;
	and.b32  	%r1146, %r878, %r1144;
	popc.b32 	%r260, %r1146;
	setp.ne.s32 	%p117, %r443, %r259;
	mov.b32 	%r2235, 0;
	@%p117 bra 	$L__BB30_193;
	shl.b32 	%r1147, %r1133, 2;
	add.s32 	%r1148, %r219, %r1147;
	atom.shared.add.u32 	%r2235, [%r1148], %r260;
$L__BB30_193:
	ld.param.u32 	%r2102, [_ZN3cub18CUB_300001_SM_10006detail10radix_sort29DeviceRadixSortOnesweepKernelINS1_5radix10policy_hubIiiyE10Policy1000ELNS0_9SortOrderE0EiiyiiNS1_21identity_decomposer_tEEEvPT5_SB_PT3_PKSC_PT1_PKSG_PT2_PKSK_T4_iiT6__param_9];
	shfl.sync.idx.b32	%r1174|%p118, %r2235, %r259, 31, -1;
	add.s32 	%r263, %r260, %r1174;
	shr.u32 	%r1175, %r2221, %r2102;
	and.b32  	%r1171, %r1175, %r221;
	mov.b32 	%r1151, 1;
	// begin inline asm
	{
    .reg .pred p;
    and.b32 %r1149, %r1171, %r1151;    setp.ne.u32 p, %r1149, 0;
    vote.ballot.sync.b32 %r1149, p, 0xffffffff;
    @!p not.b32 %r1149, %r1149;
}

	// end inline asm
	mov.b32 	%r1154, 2;
	// begin inline asm
	{
    .reg .pred p;
    and.b32 %r1152, %r1171, %r1154;    setp.ne.u32 p, %r1152, 0;
    vote.ballot.sync.b32 %r1152, p, 0xffffffff;
    @!p not.b32 %r1152, %r1152;
}

	// end inline asm
	and.b32  	%r1176, %r1152, %r1149;
	mov.b32 	%r1157, 4;
	// begin inline asm
	{
    .reg .pred p;
    and.b32 %r1155, %r1171, %r1157;    setp.ne.u32 p, %r1155, 0;
    vote.ballot.sync.b32 %r1155, p, 0xffffffff;
    @!p not.b32 %r1155, %r1155;
}

	// end inline asm
	and.b32  	%r1177, %r1155, %r1176;
	mov.b32 	%r1160, 8;
	// begin inline asm
	{
    .reg .pred p;
    and.b32 %r1158, %r1171, %r1160;    setp.ne.u32 p, %r1158, 0;
    vote.ballot.sync.b32 %r1158, p, 0xffffffff;
    @!p not.b32 %r1158, %r1158;
}

	// end inline asm
	and.b32  	%r1178, %r1158, %r1177;
	mov.b32 	%r1163, 16;
	// begin inline asm
	{
    .reg .pred p;
    and.b32 %r1161, %r1171, %r1163;    setp.ne.u32 p, %r1161, 0;
    vote.ballot.sync.b32 %r1161, p, 0xffffffff;
    @!p not.b32 %r1161, %r1161;
}

	// end inline asm
	and.b32  	%r1179, %r1161, %r1178;
	mov.b32 	%r1166, 32;
	// begin inline asm
	{
    .reg .pred p;
    and.b32 %r1164, %r1171, %r1166;    setp.ne.u32 p, %r1164, 0;
    vote.ballot.sync.b32 %r1164, p, 0xffffffff;
    @!p not.b32 %r1164, %r1164;
}

	// end inline asm
	and.b32  	%r1180, %r1164, %r1179;
	mov.b32 	%r1169, 64;
	// begin inline asm
	{
    .reg .pred p;
    and.b32 %r1167, %r1171, %r1169;    setp.ne.u32 p, %r1167, 0;
    vote.ballot.sync.b32 %r1167, p, 0xffffffff;
    @!p not.b32 %r1167, %r1167;
}

	// end inline asm
	and.b32  	%r1181, %r1167, %r1180;
	mov.b32 	%r1172, 128;
	// begin inline asm
	{
    .reg .pred p;
    and.b32 %r1170, %r1171, %r1172;    setp.ne.u32 p, %r1170, 0;
    vote.ballot.sync.b32 %r1170, p, 0xffffffff;
    @!p not.b32 %r1170, %r1170;
}

	// end inline asm
	and.b32  	%r1182, %r1170, %r1181;
	clz.b32 	%r1183, %r1182;
	sub.s32 	%r265, 31, %r1183;
	and.b32  	%r1184, %r878, %r1182;
	popc.b32 	%r266, %r1184;
	setp.ne.s32 	%p119, %r443, %r265;
	mov.b32 	%r2236, 0;
	@%p119 bra 	$L__BB30_195;
	shl.b32 	%r1185, %r1171, 2;
	add.s32 	%r1186, %r219, %r1185;
	atom.shared.add.u32 	%r2236, [%r1186], %r266;
$L__BB30_195:
	ld.param.u32 	%r2103, [_ZN3cub18CUB_300001_SM_10006detail10radix_sort29DeviceRadixSortOnesweepKernelINS1_5radix10policy_hubIiiyE10Policy1000ELNS0_9SortOrderE0EiiyiiNS1_21identity_decomposer_tEEEvPT5_SB_PT3_PKSC_PT1_PKSG_PT2_PKSK_T4_iiT6__param_9];
	shfl.sync.idx.b32	%r1212|%p120, %r2236, %r265, 31, -1;
	add.s32 	%r269, %r266, %r1212;
	shr.u32 	%r1213, %r2220, %r2103;
	and.b32  	%r1209, %r1213, %r221;
	mov.b32 	%r1189, 1;
	// begin inline asm
	{
    .reg .pred p;
    and.b32 %r1187, %r1209, %r1189;    setp.ne.u32 p, %r1187, 0;
    vote.ballot.sync.b32 %r1187, p, 0xffffffff;
    @!p not.b32 %r1187, %r1187;
}

	// end inline asm
	mov.b32 	%r1192, 2;
	// begin inline asm
	{
    .reg .pred p;
    and.b32 %r1190, %r1209, %r1192;    setp.ne.u32 p, %r1190, 0;
    vote.ballot.sync.b32 %r1190, p, 0xffffffff;
    @!p not.b32 %r1190, %r1190;
}

	// end inline asm
	and.b32  	%r1214, %r1190, %r1187;
	mov.b32 	%r1195, 4;
	// begin inline asm
	{
    .reg .pred p;
    and.b32 %r1193, %r1209, %r1195;    setp.ne.u32 p, %r1193, 0;
    vote.ballot.sync.b32 %r1193, p, 0xffffffff;
    @!p not.b32 %r1193, %r1193;
}

	// end inline asm
	and.b32  	%r1215, %r1193, %r1214;
	mov.b32 	%r1198, 8;
	// begin inline asm
	{
    .reg .pred p;
    and.b32 %r1196, %r1209, %r1198;    setp.ne.u32 p, %r1196, 0;
    vote.ballot.sync.b32 %r1196, p, 0xffffffff;
    @!p not.b32 %r1196, %r1196;
}

	// end inline asm
	and.b32  	%r1216, %r1196, %r1215;
	mov.b32 	%r1201, 16;
	// begin inline asm
	{
    .reg .pred p;
    and.b32 %r1199, %r1209, %r1201;    setp.ne.u32 p, %r1199, 0;
    vote.ballot.sync.b32 %r1199, p, 0xffffffff;
    @!p not.b32 %r1199, %r1199;
}

	// end inline asm
	and.b32  	%r1217, %r1199, %r1216;
	mov.b32 	%r1204, 32;
	// begin inline asm
	{
    .reg .pred p;
    and.b32 %r1202, %r1209, %r1204;    setp.ne.u32 p, %r1202, 0;
    vote.ballot.sync.b32 %r1202, p, 0xffffffff;
    @!p not.b32 %r1202, %r1202;
}

	// end inline asm
	and.b32  	%r1218, %r1202, %r1217;
	mov.b32 	%r1207, 64;
	// begin inline asm
	{
    .reg .pred p;
    and.b32 %r1205, %r1209, %r1207;    setp.ne.u32 p, %r1205, 0;
    vote.ballot.sync.b32 %r1205, p, 0xffffffff;
    @!p not.b32 %r1205, %r1205;
}

	// end inline asm
	and.b32  	%r1219, %r1205, %r1218;
	mov.b32 	%r1210, 128;
	// begin inline asm
	{
    .reg .pred p;
    and.b32 %r1208, %r1209, %r1210;    setp.ne.u32 p, %r1208, 0;
    vote.ballot.sync.b32 %r1208, p, 0xffffffff;
    @!p not.b32 %r1208, %r1208;
}

	// end inline asm
	and.b32  	%r1220, %r1208, %r1219;
	clz.b32 	%r1221, %r1220;
	sub.s32 	%r271, 31, %r1221;
	and.b32  	%r1222, %r878, %r1220;
	popc.b32 	%r272, %r1222;
	setp.ne.s32 	%p121, %r443, %r271;
	mov.b32 	%r2237, 0;
	@%p121 bra 	$L__BB30_197;
	shl.b32 	%r1223, %r1209, 2;
	add.s32 	%r1224, %r219, %r1223;
	atom.shared.add.u32 	%r2237, [%r1224], %r272;
$L__BB30_197:
	ld.param.u32 	%r2104, [_ZN3cub18CUB_300001_SM_10006detail10radix_sort29DeviceRadixSortOnesweepKernelINS1_5radix10policy_hubIiiyE10Policy1000ELNS0_9SortOrderE0EiiyiiNS1_21identity_decomposer_tEEEvPT5_SB_PT3_PKSC_PT1_PKSG_PT2_PKSK_T4_iiT6__param_9];
	shfl.sync.idx.b32	%r1250|%p122, %r2237, %r271, 31, -1;
	add.s32 	%r275, %r272, %r1250;
	shr.u32 	%r1251, %r2219, %r2104;
	and.b32  	%r1247, %r1251, %r221;
	mov.b32 	%r1227, 1;
	// begin inline asm
	{
    .reg .pred p;
    and.b32 %r1225, %r1247, %r1227;    setp.ne.u32 p, %r1225, 0;
    vote.ballot.sync.b32 %r1225, p, 0xffffffff;
    @!p not.b32 %r1225, %r1225;
}

	// end inline asm
	mov.b32 	%r1230, 2;
	// begin inline asm
	{
    .reg .pred p;
    and.b32 %r1228, %r1247, %r1230;    setp.ne.u32 p, %r1228, 0;
    vote.ballot.sync.b32 %r1228, p, 0xffffffff;
    @!p not.b32 %r1228, %r1228;
}

	// end inline asm
	and.b32  	%r1252, %r1228, %r1225;
	mov.b32 	%r1233, 4;
	// begin inline asm
	{
    .reg .pred p;
    and.b32 %r1231, %r1247, %r1233;    setp.ne.u32 p, %r1231, 0;
    vote.ballot.sync.b32 %r1231, p, 0xffffffff;
    @!p not.b32 %r1231, %r1231;
}

	// end inline asm
	and.b32  	%r1253, %r1231, %r1252;
	mov.b32 	%r1236, 8;
	// begin inline asm
	{
    .reg .pred p;
    and.b32 %r1234, %r1247, %r1236;    setp.ne.u32 p, %r1234, 0;
    vote.ballot.sync.b32 %r1234, p, 0xffffffff;
    @!p not.b32 %r1234, %r1234;
}

	// end inline asm
	and.b32  	%r1254, %r1234, %r1253;
	mov.b32 	%r1239, 16;
	// begin inline asm
	{
    .reg .pred p;
    and.b32 %r1237, %r1247, %r1239;    setp.ne.u32 p, %r1237, 0;
    vote.ballot.sync.b32 %r1237, p, 0xffffffff;
    @!p not.b32 %r1237, %r1237;
}

	// end inline asm
	and.b32  	%r1255, %r1237, %r1254;
	mov.b32 	%r1242, 32;
	// begin inline asm
	{
    .reg .pred p;
    and.b32 %r1240, %r1247, %r1242;    setp.ne.u32 p, %r1240, 0;
    vote.ballot.sync.b32 %r1240, p, 0xffffffff;
    @!p not.b32 %r1240, %r1240;
}

	// end inline asm
	and.b32  	%r1256, %r1240, %r1255;
	mov.b32 	%r1245, 64;
	// begin inline asm
	{
    .reg .pred p;
    and.b32 %r1243, %r1247, %r1245;    setp.ne.u32 p, %r1243, 0;
    vote.ballot.sync.b32 %r1243, p, 0xffffffff;
    @!p not.b32 %r1243, %r1243;
}

	// end inline asm
	and.b32  	%r1257, %r1243, %r1256;
	mov.b32 	%r1248, 128;
	// begin inline asm
	{
    .reg .pred p;
    and.b32 %r1246, %r1247, %r1248;    setp.ne.u32 p, %r1246, 0;
    vote.ballot.sync.b32 %r1246, p, 0xffffffff;
    @!p not.b32 %r1246, %r1246;
}

	// end inline asm
	and.b32  	%r1258, %r1246, %r1257;
	clz.b32 	%r1259, %r1258;
	sub.s32 	%r277, 31, %r1259;
	and.b32  	%r1260, %r878, %r1258;
	popc.b32 	%r278, %r1260;
	setp.ne.s32 	%p123, %r443, %r277;
	mov.b32 	%r2238, 0;
	@%p123 bra 	$L__BB30_199;
	shl.b32 	%r1265, %r1247, 2;
	add.s32 	%r1266, %r219, %r1265;
	atom.shared.add.u32 	%r2238, [%r1266], %r278;
$L__BB30_199:
	ld.param.u32 	%r2105, [_ZN3cub18CUB_300001_SM_10006detail10radix_sort29DeviceRadixSortOnesweepKernelINS1_5radix10policy_hubIiiyE10Policy1000ELNS0_9SortOrderE0EiiyiiNS1_21identity_decomposer_tEEEvPT5_SB_PT3_PKSC_PT1_PKSG_PT2_PKSK_T4_iiT6__param_9];
	shfl.sync.idx.b32	%r1292|%p124, %r2238, %r277, 31, -1;
	add.s32 	%r281, %r278, %r1292;
	shr.u32 	%r1293, %r2218, %r2105;
	and.b32  	%r1289, %r1293, %r221;
	mov.b32 	%r1269, 1;
	// begin inline asm
	{
    .reg .pred p;
    and.b32 %r1267, %r1289, %r1269;    setp.ne.u32 p, %r1267, 0;
    vote.ballot.sync.b32 %r1267, p, 0xffffffff;
    @!p not.b32 %r1267, %r1267;
}

	// end inline asm
	mov.b32 	%r1272, 2;
	// begin inline asm
	{
    .reg .pred p;
    and.b32 %r1270, %r1289, %r1272;    setp.ne.u32 p, %r1270, 0;
    vote.ballot.sync.b32 %r1270, p, 0xffffffff;
    @!p not.b32 %r1270, %r1270;
}

	// end inline asm
	and.b32  	%r1294, %r1270, %r1267;
	mov.b32 	%r1275, 4;
	// begin inline asm
	{
    .reg .pred p;
    and.b32 %r1273, %r1289, %r1275;    setp.ne.u32 p, %r1273, 0;
    vote.ballot.sync.b32 %r1273, p, 0xffffffff;
    @!p not.b32 %r1273, %r1273;
}

	// end inline asm
	and.b32  	%r1295, %r1273, %r1294;
	mov.b32 	%r1278, 8;
	// begin inline asm
	{
    .reg .pred p;
    and.b32 %r1276, %r1289, %r1278;    setp.ne.u32 p, %r1276, 0;
    vote.ballot.sync.b32 %r1276, p, 0xffffffff;
    @!p not.b32 %r1276, %r1276;
}

	// end inline asm
	and.b32  	%r1296, %r1276, %r1295;
	mov.b32 	%r1281, 16;
	// begin inline asm
	{
    .reg .pred p;
    and.b32 %r1279, %r1289, %r1281;    setp.ne.u32 p, %r1279, 0;
    vote.ballot.sync.b32 %r1279, p, 0xffffffff;
    @!p not.b32 %r1279, %r1279;
}

	// end inline asm
	and.b32  	%r1297, %r1279, %r1296;
	mov.b32 	%r1284, 32;
	// begin inline asm
	{
    .reg .pred p;
    and.b32 %r1282, %r1289, %r1284;    setp.ne.u32 p, %r1282, 0;
    vote.ballot.sync.b32 %r1282, p, 0xffffffff;
    @!p not.b32 %r1282, %r1282;
}

	// end inline asm
	and.b32  	%r1298, %r1282, %r1297;
	mov.b32 	%r1287, 64;
	// begin inline asm
	{
    .reg .pred p;
    and.b32 %r1285, %r1289, %r1287;    setp.ne.u32 p, %r1285, 0;
    vote.ballot.sync.b32 %r1285, p, 0xffffffff;
    @!p not.b32 %r1285, %r1285;
}

	// end inline asm
	and.b32  	%r1299, %r1285, %r1298;
	mov.b32 	%r1290, 128;
	// begin inline asm
	{
    .reg .pred p;
    and.b32 %r1288, %r1289, %r1290;    setp.ne.u32 p, %r1288, 0;
    vote.ballot.sync.b32 %r1288, p, 0xffffffff;
    @!p not.b32 %r1288, %r1288;
}

	// end inline asm
	and.b32  	%r1300, %r1288, %r1299;
	clz.b32 	%r1301, %r1300;
	sub.s32 	%r283, 31, %r1301;
	and.b32  	%r1302, %r878, %r1300;
	popc.b32 	%r284, %r1302;
	setp.ne.s32 	%p125, %r443, %r283;
	mov.b32 	%r2239, 0;
	@%p125 bra 	$L__BB30_201;
	shl.b32 	%r1307, %r1289, 2;
	add.s32 	%r1308, %r219, %r1307;
	atom.shared.add.u32 	%r2239, [%r1308], %r284;
$L__BB30_201:
	ld.param.u32 	%r2106, [_ZN3cub18CUB_300001_SM_10006detail10radix_sort29DeviceRadixSortOnesweepKernelINS1_5radix10policy_hubIiiyE10Policy1000ELNS0_9SortOrderE0EiiyiiNS1_21identity_decomposer_tEEEvPT5_SB_PT3_PKSC_PT1_PKSG_PT2_PKSK_T4_iiT6__param_9];
	shfl.sync.idx.b32	%r1334|%p126, %r2239, %r283, 31, -1;
	add.s32 	%r287, %r284, %r1334;
	shr.u32 	%r1335, %r2217, %r2106;
	and.b32  	%r1331, %r1335, %r221;
	mov.b32 	%r1311, 1;
	// begin inline asm
	{
    .reg .pred p;
    and.b32 %r1309, %r1331, %r1311;    setp.ne.u32 p, %r1309, 0;
    vote.ballot.sync.b32 %r1309, p, 0xffffffff;
    @!p not.b32 %r1309, %r1309;
}

	// end inline asm
	mov.b32 	%r1314, 2;
	// begin inline asm
	{
    .reg .pred p;
    and.b32 %r1312, %r1331, %r1314;    setp.ne.u32 p, %r1312, 0;
    vote.ballot.sync.b32 %r1312, p, 0xffffffff;
    @!p not.b32 %r1312, %r1312;
}

	// end inline asm
	and.b32  	%r1336, %r1312, %r1309;
	mov.b32 	%r1317, 4;
	// begin inline asm
	{
    .reg .pred p;
    and.b32 %r1315, %r1331, %r1317;    setp.ne.u32 p, %r1315, 0;
    vote.ballot.sync.b32 %r1315, p, 0xffffffff;
    @!p not.b32 %r1315, %r1315;
}

	// end inline asm
	and.b32  	%r1337, %r1315, %r1336;
	mov.b32 	%r1320, 8;
	// begin inline asm
	{
    .reg .pred p;
    and.b32 %r1318, %r1331, %r1320;    setp.ne.u32 p, %r1318, 0;
    vote.ballot.sync.b32 %r1318, p, 0xffffffff;
    @!p not.b32 %r1318, %r1318;
}

	// end inline asm
	and.b32  	%r1338, %r1318, %r1337;
	mov.b32 	%r1323, 16;
	// begin inline asm
	{
    .reg .pred p;
    and.b32 %r1321, %r1331, %r1323;    setp.ne.u32 p, %r1321, 0;
    vote.ballot.sync.b32 %r1321, p, 0xffffffff;
    @!p not.b32 %r1321, %r1321;
}

	// end inline asm
	and.b32  	%r1339, %r1321, %r1338;
	mov.b32 	%r1326, 32;
	// begin inline asm
	{
    .reg .pred p;
    and.b32 %r1324, %r1331, %r1326;    setp.ne.u32 p, %r1324, 0;
    vote.ballot.sync.b32 %r1324, p, 0xffffffff;
    @!p not.b32 %r1324, %r1324;
}

	// end inline asm
	and.b32  	%r1340, %r1324, %r1339;
	mov.b32 	%r1329, 64;
	// begin inline asm
	{
    .reg .pred p;
    and.b32 %r1327, %r1331, %r1329;    setp.ne.u32 p, %r1327, 0;
    vote.ballot.sync.b32 %r1327, p, 0xffffffff;
    @!p not.b32 %r1327, %r1327;
}

	// end inline asm
	and.b32  	%r1341, %r1327, %r1340;
	mov.b32 	%r1332, 128;
	// begin inline asm
	{
    .reg .pred p;
    and.b32 %r1330, %r1331, %r1332;    setp.ne.u32 p, %r1330, 0;
    vote.ballot.sync.b32 %r1330, p, 0xffffffff;
    @!p not.b32 %r1330, %r1330;
}

	// end inline asm
	and.b32  	%r1342, %r1330, %r1341;
	clz.b32 	%r1343, %r1342;
	sub.s32 	%r289, 31, %r1343;
	and.b32  	%r1344, %r878, %r1342;
	popc.b32 	%r290, %r1344;
	setp.ne.s32 	%p127, %r443, %r289;
	mov.b32 	%r2240, 0;
	@%p127 bra 	$L__BB30_203;
	shl.b32 	%r1349, %r1331, 2;
	add.s32 	%r1350, %r219, %r1349;
	atom.shared.add.u32 	%r2240, [%r1350], %r290;
$L__BB30_203:
	ld.param.u32 	%r2107, [_ZN3cub18CUB_300001_SM_10006detail10radix_sort29DeviceRadixSortOnesweepKernelINS1_5radix10policy_hubIiiyE10Policy1000ELNS0_9SortOrderE0EiiyiiNS1_21identity_decomposer_tEEEvPT5_SB_PT3_PKSC_PT1_PKSG_PT2_PKSK_T4_iiT6__param_9];
	shfl.sync.idx.b32	%r1376|%p128, %r2240, %r289, 31, -1;
	add.s32 	%r293, %r290, %r1376;
	shr.u32 	%r1377, %r2216, %r2107;
	and.b32  	%r1373, %r1377, %r221;
	mov.b32 	%r1353, 1;
	// begin inline asm
	{
    .reg .pred p;
    and.b32 %r1351, %r1373, %r1353;    setp.ne.u32 p, %r1351, 0;
    vote.ballot.sync.b32 %r1351, p, 0xffffffff;
    @!p not.b32 %r1351, %r1351;
}

	// end inline asm
	mov.b32 	%r1356, 2;
	// begin inline asm
	{
    .reg .pred p;
    and.b32 %r1354, %r1373, %r1356;    setp.ne.u32 p, %r1354, 0;
    vote.ballot.sync.b32 %r1354, p, 0xffffffff;
    @!p not.b32 %r1354, %r1354;
}

	// end inline asm
	and.b32  	%r1378, %r1354, %r1351;
	mov.b32 	%r1359, 4;
	// begin inline asm
	{
    .reg .pred p;
    and.b32 %r1357, %r1373, %r1359;    setp.ne.u32 p, %r1357, 0;
    vote.ballot.sync.b32 %r1357, p, 0xffffffff;
    @!p not.b32 %r1357, %r1357;
}

	// end inline asm
	and.b32  	%r1379, %r1357, %r1378;
	mov.b32 	%r1362, 8;
	// begin inline asm
	{
    .reg .pred p;
    and.b32 %r1360, %r1373, %r1362;    setp.ne.u32 p, %r1360, 0;
    vote.ballot.sync.b32 %r1360, p, 0xffffffff;
    @!p not.b32 %r1360, %r1360;
}

	// end inline asm
	and.b32  	%r1380, %r1360, %r1379;
	mov.b32 	%r1365, 16;
	// begin inline asm
	{
    .reg .pred p;
    and.b32 %r1363, %r1373, %r1365;    setp.ne.u32 p, %r1363, 0;
    vote.ballot.sync.b32 %r1363, p, 0xffffffff;
    @!p not.b32 %r1363, %r1363;
}

	// end inline asm
	and.b32  	%r1381, %r1363, %r1380;
	mov.b32 	%r1368, 32;
	// begin inline asm
	{
    .reg .pred p;
    and.b32 %r1366, %r1373, %r1368;    setp.ne.u32 p, %r1366, 0;
    vote.ballot.sync.b32 %r1366, p, 0xffffffff;
    @!p not.b32 %r1366, %r1366;
}

	// end inline asm
	and.b32  	%r1382, %r1366, %r1381;
	mov.b32 	%r1371, 64;
	// begin inline asm
	{
    .reg .pred p;
    and.b32 %r1369, %r1373, %r1371;    setp.ne.u32 p, %r1369, 0;
    vote.ballot.sync.b32 %r1369, p, 0xffffffff;
    @!p not.b32 %r1369, %r1369;
}

	// end inline asm
	and.b32  	%r1383, %r1369, %r1382;
	mov.b32 	%r1374, 128;
	// begin inline asm
	{
    .reg .pred p;
    and.b32 %r1372, %r1373, %r1374;    setp.ne.u32 p, %r1372, 0;
    vote.ballot.sync.b32 %r1372, p, 0xffffffff;
    @!p not.b32 %r1372, %r1372;
}

	// end inline asm
	and.b32  	%r1384, %r1372, %r1383;
	clz.b32 	%r1385, %r1384;
	sub.s32 	%r295, 31, %r1385;
	and.b32  	%r1386, %r878, %r1384;
	popc.b32 	%r296, %r1386;
	setp.ne.s32 	%p129, %r443, %r295;
	mov.b32 	%r2241, 0;
	@%p129 bra 	$L__BB30_205;
	shl.b32 	%r1391, %r1373, 2;
	add.s32 	%r1392, %r219, %r1391;
	atom.shared.add.u32 	%r2241, [%r1392], %r296;
$L__BB30_205:
	ld.param.u32 	%r2108, [_ZN3cub18CUB_300001_SM_10006detail10radix_sort29DeviceRadixSortOnesweepKernelINS1_5radix10policy_hubIiiyE10Policy1000ELNS0_9SortOrderE0EiiyiiNS1_21identity_decomposer_tEEEvPT5_SB_PT3_PKSC_PT1_PKSG_PT2_PKSK_T4_iiT6__param_9];
	shfl.sync.idx.b32	%r1418|%p130, %r2241, %r295, 31, -1;
	add.s32 	%r299, %r296, %r1418;
	shr.u32 	%r1419, %r2215, %r2108;
	and.b32  	%r1415, %r1419, %r221;
	mov.b32 	%r1395, 1;
	// begin inline asm
	{
    .reg .pred p;
    and.b32 %r1393, %r1415, %r1395;    setp.ne.u32 p, %r1393, 0;
    vote.ballot.sync.b32 %r1393, p, 0xffffffff;
    @!p not.b32 %r1393, %r1393;
}

	// end inline asm
	mov.b32 	%r1398, 2;
	// begin inline asm
	{
    .reg .pred p;
    and.b32 %r1396, %r1415, %r1398;    setp.ne.u32 p, %r1396, 0;
    vote.ballot.sync.b32 %r1396, p, 0xffffffff;
    @!p not.b32 %r1396, %r1396;
}

	// end inline asm
	and.b32  	%r1420, %r1396, %r1393;
	mov.b32 	%r1401, 4;
	// begin inline asm
	{
    .reg .pred p;
    and.b32 %r1399, %r1415, %r1401;    setp.ne.u32 p, %r1399, 0;
    vote.ballot.sync.b32 %r1399, p, 0xffffffff;
    @!p not.b32 %r1399, %r1399;
}

	// end inline asm
	and.b32  	%r1421, %r1399, %r1420;
	mov.b32 	%r1404, 8;
	// begin inline asm
	{
    .reg .pred p;
    and.b32 %r1402, %r1415, %r1404;    setp.ne.u32 p, %r1402, 0;
    vote.ballot.sync.b32 %r1402, p, 0xffffffff;
    @!p not.b32 %r1402, %r1402;
}

	// end inline asm
	and.b32  	%r1422, %r1402, %r1421;
	mov.b32 	%r1407, 16;
	// begin inline asm
	{
    .reg .pred p;
    and.b32 %r1405, %r1415, %r1407;    setp.ne.u32 p, %r1405, 0;
    vote.ballot.sync.b32 %r1405, p, 0xffffffff;
    @!p not.b32 %r1405, %r1405;
}

	// end inline asm
	and.b32  	%r1423, %r1405, %r1422;
	mov.b32 	%r1410, 32;
	// begin inline asm
	{
    .reg .pred p;
    and.b32 %r1408, %r1415, %r1410;    setp.ne.u32 p, %r1408, 0;
    vote.ballot.sync.b32 %r1408, p, 0xffffffff;
    @!p not.b32 %r1408, %r1408;
}

	// end inline asm
	and.b32  	%r1424, %r1408, %r1423;
	mov.b32 	%r1413, 64;
	// begin inline asm
	{
    .reg .pred p;
    and.b32 %r1411, %r1415, %r1413;    setp.ne.u32 p, %r1411, 0;
    vote.ballot.sync.b32 %r1411, p, 0xffffffff;
    @!p not.b32 %r1411, %r1411;
}

	// end inline asm
	and.b32  	%r1425, %r1411, %r1424;
	mov.b32 	%r1416, 128;
	// begin inline asm
	{
    .reg .pred p;
    and.b32 %r1414, %r1415, %r1416;    setp.ne.u32 p, %r1414, 0;
    vote.ballot.sync.b32 %r1414, p, 0xffffffff;
    @!p not.b32 %r1414, %r1414;
}

	// end inline asm
	and.b32  	%r1426, %r1414, %r1425;
	clz.b32 	%r1427, %r1426;
	sub.s32 	%r301, 31, %r1427;
	and.b32  	%r1428, %r878, %r1426;
	popc.b32 	%r302, %r1428;
	setp.ne.s32 	%p131, %r443, %r301;
	mov.b32 	%r2242, 0;
	@%p131 bra 	$L__BB30_207;
	shl.b32 	%r1433, %r1415, 2;
	add.s32 	%r1434, %r219, %r1433;
	atom.shared.add.u32 	%r2242, [%r1434], %r302;
$L__BB30_207:
	ld.param.u32 	%r2109, [_ZN3cub18CUB_300001_SM_10006detail10radix_sort29DeviceRadixSortOnesweepKernelINS1_5radix10policy_hubIiiyE10Policy1000ELNS0_9SortOrderE0EiiyiiNS1_21identity_decomposer_tEEEvPT5_SB_PT3_PKSC_PT1_PKSG_PT2_PKSK_T4_iiT6__param_9];
	shfl.sync.idx.b32	%r1460|%p132, %r2242, %r301, 31, -1;
	add.s32 	%r305, %r302, %r1460;
	shr.u32 	%r1461, %r2214, %r2109;
	and.b32  	%r1457, %r1461, %r221;
	mov.b32 	%r1437, 1;
	// begin inline asm
	{
    .reg .pred p;
    and.b32 %r1435, %r1457, %r1437;    setp.ne.u32 p, %r1435, 0;
    vote.ballot.sync.b32 %r1435, p, 0xffffffff;
    @!p not.b32 %r1435, %r1435;
}

	// end inline asm
	mov.b32 	%r1440, 2;
	// begin inline asm
	{
    .reg .pred p;
    and.b32 %r1438, %r1457, %r1440;    setp.ne.u32 p, %r1438, 0;
    vote.ballot.sync.b32 %r1438, p, 0xffffffff;
    @!p not.b32 %r1438, %r1438;
}

	// end inline asm
	and.b32  	%r1462, %r1438, %r1435;
	mov.b32 	%r1443, 4;
	// begin inline asm
	{
    .reg .pred p;
    and.b32 %r1441, %r1457, %r1443;    setp.ne.u32 p, %r1441, 0;
    vote.ballot.sync.b32 %r1441, p, 0xffffffff;
    @!p not.b32 %r1441, %r1441;
}

	// end inline asm
	and.b32  	%r1463, %r1441, %r1462;
	mov.b32 	%r1446, 8;
	// begin inline asm
	{
    .reg .pred p;
    and.b32 %r1444, %r1457, %r1446;    setp.ne.u32 p, %r1444, 0;
    vote.ballot.sync.b32 %r1444, p, 0xffffffff;
    @!p not.b32 %r1444, %r1444;
}

	// end inline asm
	and.b32  	%r1464, %r1444, %r1463;
	mov.b32 	%r1449, 16;
	// begin inline asm
	{
    .reg .pred p;
    and.b32 %r1447, %r1457, %r1449;    setp.ne.u32 p, %r1447, 0;
    vote.ballot.sync.b32 %r1447, p, 0xffffffff;
    @!p not.b32 %r1447, %r1447;
}

	// end inline asm
	and.b32  	%r1465, %r1447, %r1464;
	mov.b32 	%r1452, 32;
	// begin inline asm
	{
    .reg .pred p;
    and.b32 %r1450, %r1457, %r1452;    setp.ne.u32 p, %r1450, 0;
    vote.ballot.sync.b32 %r1450, p, 0xffffffff;
    @!p not.b32 %r1450, %r1450;
}

	// end inline asm
	and.b32  	%r1466, %r1450, %r1465;
	mov.b32 	%r1455, 64;
	// begin inline asm
	{
    .reg .pred p;
    and.b32 %r1453, %r1457, %r1455;    setp.ne.u32 p, %r1453, 0;
    vote.ballot.sync.b32 %r1453, p, 0xffffffff;
    @!p not.b32 %r1453, %r1453;
}

	// end inline asm
	and.b32  	%r1467, %r1453, %r1466;
	mov.b32 	%r1458, 128;
	// begin inline asm
	{
    .reg .pred p;
    and.b32 %r1456, %r1457, %r1458;    setp.ne.u32 p, %r1456, 0;
    vote.ballot.sync.b32 %r1456, p, 0xffffffff;
    @!p not.b32 %r1456, %r1456;
}

	// end inline asm
	and.b32  	%r1468, %r1456, %r1467;
	clz.b32 	%r1469, %r1468;
	sub.s32 	%r307, 31, %r1469;
	and.b32  	%r1470, %r878, %r1468;
	popc.b32 	%r308, %r1470;
	setp.ne.s32 	%p133, %r443, %r307;
	mov.b32 	%r2243, 0;
	@%p133 bra 	$L__BB30_209;
	shl.b32 	%r1475, %r1457, 2;
	add.s32 	%r1476, %r219, %r1475;
	atom.shared.add.u32 	%r2243, [%r1476], %r308;
$L__BB30_209:
	ld.param.u32 	%r2110, [_ZN3cub18CUB_300001_SM_10006detail10radix_sort29DeviceRadixSortOnesweepKernelINS1_5radix10policy_hubIiiyE10Policy1000ELNS0_9SortOrderE0EiiyiiNS1_21identity_decomposer_tEEEvPT5_SB_PT3_PKSC_PT1_PKSG_PT2_PKSK_T4_iiT6__param_9];
	shfl.sync.idx.b32	%r1502|%p134, %r2243, %r307, 31, -1;
	add.s32 	%r311, %r308, %r1502;
	shr.u32 	%r1503, %r2213, %r2110;
	and.b32  	%r1499, %r1503, %r221;
	mov.b32 	%r1479, 1;
	// begin inline asm
	{
    .reg .pred p;
    and.b32 %r1477, %r1499, %r1479;    setp.ne.u32 p, %r1477, 0;
    vote.ballot.sync.b32 %r1477, p, 0xffffffff;
    @!p not.b32 %r1477, %r1477;
}

	// end inline asm
	mov.b32 	%r1482, 2;
	// begin inline asm
	{
    .reg .pred p;
    and.b32 %r1480, %r1499, %r1482;    setp.ne.u32 p, %r1480, 0;
    vote.ballot.sync.b32 %r1480, p, 0xffffffff;
    @!p not.b32 %r1480, %r1480;
}

	// end inline asm
	and.b32  	%r1504, %r1480, %r1477;
	mov.b32 	%r1485, 4;
	// begin inline asm
	{
    .reg .pred p;
    and.b32 %r1483, %r1499, %r1485;    setp.ne.u32 p, %r1483, 0;
    vote.ballot.sync.b32 %r1483, p, 0xffffffff;
    @!p not.b32 %r1483, %r1483;
}

	// end inline asm
	and.b32  	%r1505, %r1483, %r1504;
	mov.b32 	%r1488, 8;
	// begin inline asm
	{
    .reg .pred p;
    and.b32 %r1486, %r1499, %r1488;    setp.ne.u32 p, %r1486, 0;
    vote.ballot.sync.b32 %r1486, p, 0xffffffff;
    @!p not.b32 %r1486, %r1486;
}

	// end inline asm
	and.b32  	%r1506, %r1486, %r1505;
	mov.b32 	%r1491, 16;
	// begin inline asm
	{
    .reg .pred p;
    and.b32 %r1489, %r1499, %r1491;    setp.ne.u32 p, %r1489, 0;
    vote.ballot.sync.b32 %r1489, p, 0xffffffff;
    @!p not.b32 %r1489, %r1489;
}

	// end inline asm
	and.b32  	%r1507, %r1489, %r1506;
	mov.b32 	%r1494, 32;
	// begin inline asm
	{
    .reg .pred p;
    and.b32 %r1492, %r1499, %r1494;    setp.ne.u32 p, %r1492, 0;
    vote.ballot.sync.b32 %r1492, p, 0xffffffff;
    @!p not.b32 %r1492, %r1492;
}

	// end inline asm
	and.b32  	%r1508, %r1492, %r1507;
	mov.b32 	%r1497, 64;
	// begin inline asm
	{
    .reg .pred p;
    and.b32 %r1495, %r1499, %r1497;    setp.ne.u32 p, %r1495, 0;
    vote.ballot.sync.b32 %r1495, p, 0xffffffff;
    @!p not.b32 %r1495, %r1495;
}

	// end inline asm
	and.b32  	%r1509, %r1495, %r1508;
	mov.b32 	%r1500, 128;
	// begin inline asm
	{
    .reg .pred p;
    and.b32 %r1498, %r1499, %r1500;    setp.ne.u32 p, %r1498, 0;
    vote.ballot.sync.b32 %r1498, p, 0xffffffff;
    @!p not.b32 %r1498, %r1498;
}

	// end inline asm
	and.b32  	%r1510, %r1498, %r1509;
	clz.b32 	%r1511, %r1510;
	sub.s32 	%r313, 31, %r1511;
	and.b32  	%r1512, %r878, %r1510;
	popc.b32 	%r314, %r1512;
	setp.ne.s32 	%p135, %r443, %r313;
	mov.b32 	%r2244, 0;
	@%p135 bra 	$L__BB30_211;
	shl.b32 	%r1517, %r1499, 2;
	add.s32 	%r1518, %r219, %r1517;
	atom.shared.add.u32 	%r2244, [%r1518], %r314;
$L__BB30_211:
	ld.param.u32 	%r2111, [_ZN3cub18CUB_300001_SM_10006detail10radix_sort29DeviceRadixSortOnesweepKernelINS1_5radix10policy_hubIiiyE10Policy1000ELNS0_9SortOrderE0EiiyiiNS1_21identity_decomposer_tEEEvPT5_SB_PT3_PKSC_PT1_PKSG_PT2_PKSK_T4_iiT6__param_9];
	shfl.sync.idx.b32	%r1544|%p136, %r2244, %r313, 31, -1;
	add.s32 	%r317, %r314, %r1544;
	shr.u32 	%r1545, %r2212, %r2111;
	and.b32  	%r1541, %r1545, %r221;
	mov.b32 	%r1521, 1;
	// begin inline asm
	{
    .reg .pred p;
    and.b32 %r1519, %r1541, %r1521;    setp.ne.u32 p, %r1519, 0;
    vote.ballot.sync.b32 %r1519, p, 0xffffffff;
    @!p not.b32 %r1519, %r1519;
}

	// end inline asm
	mov.b32 	%r1524, 2;
	// begin inline asm
	{
    .reg .pred p;
    and.b32 %r1522, %r1541, %r1524;    setp.ne.u32 p, %r1522, 0;
    vote.ballot.sync.b32 %r1522, p, 0xffffffff;
    @!p not.b32 %r1522, %r1522;
}

	// end inline asm
	and.b32  	%r1546, %r1522, %r1519;
	mov.b32 	%r1527, 4;
	// begin inline asm
	{
    .reg .pred p;
    and.b32 %r1525, %r1541, %r1527;    setp.ne.u32 p, %r1525, 0;
    vote.ballot.sync.b32 %r1525, p, 0xffffffff;
    @!p not.b32 %r1525, %r1525;
}

	// end inline asm
	and.b32  	%r1547, %r1525, %r1546;
	mov.b32 	%r1530, 8;
	// begin inline asm
	{
    .reg .pred p;
    and.b32 %r1528, %r1541, %r1530;    setp.ne.u32 p, %r1528, 0;
    vote.ballot.sync.b32 %r1528, p, 0xffffffff;
    @!p not.b32 %r1528, %r1528;
}

	// end inline asm
	and.b32  	%r1548, %r1528, %r1547;
	mov.b32 	%r1533, 16;
	// begin inline asm
	{
    .reg .pred p;
    and.b32 %r1531, %r1541, %r1533;    setp.ne.u32 p, %r1531, 0;
    vote.ballot.sync.b32 %r1531, p, 0xffffffff;
    @!p not.b32 %r1531, %r1531;
}

	// end inline asm
	and.b32  	%r1549, %r1531, %r1548;
	mov.b32 	%r1536, 32;
	// begin inline asm
	{
    .reg .pred p;
    and.b32 %r1534, %r1541, %r1536;    setp.ne.u32 p, %r1534, 0;
    vote.ballot.sync.b32 %r1534, p, 0xffffffff;
    @!p not.b32 %r1534, %r1534;
}

	// end inline asm
	and.b32  	%r1550, %r1534, %r1549;
	mov.b32 	%r1539, 64;
	// begin inline asm
	{
    .reg .pred p;
    and.b32 %r1537, %r1541, %r1539;    setp.ne.u32 p, %r1537, 0;
    vote.ballot.sync.b32 %r1537, p, 0xffffffff;
    @!p not.b32 %r1537, %r1537;
}

	// end inline asm
	and.b32  	%r1551, %r1537, %r1550;
	mov.b32 	%r1542, 128;
	// begin inline asm
	{
    .reg .pred p;
    and.b32 %r1540, %r1541, %r1542;    setp.ne.u32 p, %r1540, 0;
    vote.ballot.sync.b32 %r1540, p, 0xffffffff;
    @!p not.b32 %r1540, %r1540;
}

	// end inline asm
	and.b32  	%r1552, %r1540, %r1551;
	clz.b32 	%r1553, %r1552;
	sub.s32 	%r319, 31, %r1553;
	and.b32  	%r1554, %r878, %r1552;
	popc.b32 	%r320, %r1554;
	setp.ne.s32 	%p137, %r443, %r319;
	mov.b32 	%r2245, 0;
	@%p137 bra 	$L__BB30_213;
	shl.b32 	%r1559, %r1541, 2;
	add.s32 	%r1560, %r219, %r1559;
	atom.shared.add.u32 	%r2245, [%r1560], %r320;
$L__BB30_213:
	setp.gt.u32 	%p138, %r1, 255;
	shfl.sync.idx.b32	%r1561|%p139, %r2245, %r319, 31, -1;
	add.s32 	%r1562, %r320, %r1561;
	bar.sync 	0;
	shl.b32 	%r1563, %r227, 2;
	add.s32 	%r323, %r783, %r1563;
	st.shared.u32 	[%r323+-4], %r2228;
	shl.b32 	%r1565, %r233, 2;
	add.s32 	%r324, %r783, %r1565;
	st.shared.u32 	[%r324+-4], %r2227;
	shl.b32 	%r1566, %r239, 2;
	add.s32 	%r325, %r783, %r1566;
	st.shared.u32 	[%r325+-4], %r2226;
	shl.b32 	%r1567, %r245, 2;
	add.s32 	%r326, %r783, %r1567;
	st.shared.u32 	[%r326+-4], %r2225;
	shl.b32 	%r1568, %r251, 2;
	add.s32 	%r327, %r783, %r1568;
	st.shared.u32 	[%r327+-4], %r2224;
	shl.b32 	%r1569, %r257, 2;
	add.s32 	%r328, %r783, %r1569;
	st.shared.u32 	[%r328+-4], %r2223;
	shl.b32 	%r1570, %r263, 2;
	add.s32 	%r329, %r783, %r1570;
	st.shared.u32 	[%r329+-4], %r2222;
	shl.b32 	%r1571, %r269, 2;
	add.s32 	%r330, %r783, %r1571;
	st.shared.u32 	[%r330+-4], %r2221;
	shl.b32 	%r1572, %r275, 2;
	add.s32 	%r331, %r783, %r1572;
	st.shared.u32 	[%r331+-4], %r2220;
	shl.b32 	%r1573, %r281, 2;
	add.s32 	%r332, %r783, %r1573;
	st.shared.u32 	[%r332+-4], %r2219;
	shl.b32 	%r1574, %r287, 2;
	add.s32 	%r333, %r783, %r1574;
	st.shared.u32 	[%r333+-4], %r2218;
	shl.b32 	%r1575, %r293, 2;
	add.s32 	%r334, %r783, %r1575;
	st.shared.u32 	[%r334+-4], %r2217;
	shl.b32 	%r1576, %r299, 2;
	add.s32 	%r335, %r783, %r1576;
	st.shared.u32 	[%r335+-4], %r2216;
	shl.b32 	%r1577, %r305, 2;
	add.s32 	%r336, %r783, %r1577;
	st.shared.u32 	[%r336+-4], %r2215;
	shl.b32 	%r1578, %r311, 2;
	add.s32 	%r337, %r783, %r1578;
	st.shared.u32 	[%r337+-4], %r2214;
	shl.b32 	%r1579, %r317, 2;
	add.s32 	%r338, %r783, %r1579;
	st.shared.u32 	[%r338+-4], %r2213;
	shl.b32 	%r1580, %r1562, 2;
	add.s32 	%r339, %r783, %r1580;
	st.shared.u32 	[%r339+-4], %r2212;
	shl.b32 	%r1581, %r1, 3;
	add.s32 	%r1582, %r783, %r1581;
	add.s32 	%r340, %r1582, 26112;
	@%p138 bra 	$L__BB30_221;
	ld.param.u64 	%rd437, [_ZN3cub18CUB_300001_SM_10006detail10radix_sort29DeviceRadixSortOnesweepKernelINS1_5radix10policy_hubIiiyE10Policy1000ELNS0_9SortOrderE0EiiyiiNS1_21identity_decomposer_tEEEvPT5_SB_PT3_PKSC_PT1_PKSG_PT2_PKSK_T4_iiT6__param_3];
	cvta.to.global.u64 	%rd93, %rd437;
	shl.b64 	%rd94, %rd9, 3;
	add.s64 	%rd95, %rd93, %rd94;
	ld.global.u64 	%rd96, [%rd95];
	cvt.s64.s32 	%rd97, %r218;
	sub.s64 	%rd456, %rd96, %rd97;
	st.shared.u64 	[%r340], %rd456;
	setp.lt.s32 	%p140, %r3, 1;
	mov.u32 	%r2249, %r2174;
	@%p140 bra 	$L__BB30_220;
	mov.b32 	%r2247, -1;
	mov.u32 	%r2246, %r3;
	mov.u32 	%r2249, %r2174;
$L__BB30_216:
	ld.param.u64 	%rd430, [_ZN3cub18CUB_300001_SM_10006detail10radix_sort29DeviceRadixSortOnesweepKernelINS1_5radix10policy_hubIiiyE10Policy1000ELNS0_9SortOrderE0EiiyiiNS1_21identity_decomposer_tEEEvPT5_SB_PT3_PKSC_PT1_PKSG_PT2_PKSK_T4_iiT6__param_0];
	add.s32 	%r344, %r2246, -1;
	shl.b32 	%r1584, %r344, 8;
	add.s32 	%r1585, %r1584, %r1;
	cvta.to.global.u64 	%rd98, %rd430;
	mul.wide.s32 	%rd99, %r1585, 4;
	add.s64 	%rd19, %rd98, %rd99;
$L__BB30_217:
	membar.cta;
	ld.volatile.global.u32 	%r345, [%rd19];
	setp.eq.s32 	%p141, %r345, 0;
	@%p141 bra 	$L__BB30_217;
	and.b32  	%r1586, %r345, 1073741823;
	add.s32 	%r2249, %r1586, %r2249;
	setp.gt.s32 	%p142, %r345, -1;
	vote.sync.ballot.b32 	%r2247, %p142, %r2247;
	setp.gt.u32 	%p144, %r2246, 1;
	and.pred  	%p145, %p142, %p144;
	mov.u32 	%r2246, %r344;
	@%p145 bra 	$L__BB30_216;
	ld.shared.u64 	%rd456, [%r340];
$L__BB30_220:
	ld.param.u64 	%rd431, [_ZN3cub18CUB_300001_SM_10006detail10radix_sort29DeviceRadixSortOnesweepKernelINS1_5radix10policy_hubIiiyE10Policy1000ELNS0_9SortOrderE0EiiyiiNS1_21identity_decomposer_tEEEvPT5_SB_PT3_PKSC_PT1_PKSG_PT2_PKSK_T4_iiT6__param_0];
	or.b32  	%r1587, %r2249, -2147483648;
	cvta.to.global.u64 	%rd100, %rd431;
	shl.b32 	%r1588, %r3, 8;
	add.s32 	%r1589, %r1588, %r1;
	mul.wide.s32 	%rd101, %r1589, 4;
	add.s64 	%rd102, %rd100, %rd101;
	st.volatile.global.u32 	[%rd102], %r1587;
	sub.s32 	%r1590, %r2249, %r2174;
	cvt.s64.s32 	%rd103, %r1590;
	add.s64 	%rd104, %rd456, %rd103;
	st.shared.u64 	[%r340], %rd104;
$L__BB30_221:
	ld.param.u32 	%r2087, [_ZN3cub18CUB_300001_SM_10006detail10radix_sort29DeviceRadixSortOnesweepKernelINS1_5radix10policy_hubIiiyE10Policy1000ELNS0_9SortOrderE0EiiyiiNS1_21identity_decomposer_tEEEvPT5_SB_PT3_PKSC_PT1_PKSG_PT2_PKSK_T4_iiT6__param_8];
	ld.param.u64 	%rd434, [_ZN3cub18CUB_300001_SM_10006detail10radix_sort29DeviceRadixSortOnesweepKernelINS1_5radix10policy_hubIiiyE10Policy1000ELNS0_9SortOrderE0EiiyiiNS1_21identity_decomposer_tEEEvPT5_SB_PT3_PKSC_PT1_PKSG_PT2_PKSK_T4_iiT6__param_2];
	setp.gt.u32 	%p146, %r1, 255;
	mad.lo.s32 	%r349, %r3, 6528, 6528;
	setp.lt.s32 	%p147, %r349, %r2087;
	setp.eq.s64 	%p148, %rd434, 0;
	or.pred  	%p149, %p148, %p147;
	or.pred  	%p150, %p146, %p149;
	@%p150 bra 	$L__BB30_223;
	ld.param.u64 	%rd435, [_ZN3cub18CUB_300001_SM_10006detail10radix_sort29DeviceRadixSortOnesweepKernelINS1_5radix10policy_hubIiiyE10Policy1000ELNS0_9SortOrderE0EiiyiiNS1_21identity_decomposer_tEEEvPT5_SB_PT3_PKSC_PT1_PKSG_PT2_PKSK_T4_iiT6__param_2];
	ld.shared.u64 	%rd105, [%r340];
	cvt.s64.s32 	%rd106, %r2174;
	cvt.s64.s32 	%rd107, %r218;
	add.s64 	%rd108, %rd107, %rd106;
	add.s64 	%rd109, %rd108, %rd105;
	cvta.to.global.u64 	%rd110, %rd435;
	shl.b64 	%rd111, %rd9, 3;
	add.s64 	%rd112, %rd110, %rd111;
	st.global.u64 	[%rd112], %rd109;
$L__BB30_223:
	ld.param.u32 	%r2088, [_ZN3cub18CUB_300001_SM_10006detail10radix_sort29DeviceRadixSortOnesweepKernelINS1_5radix10policy_hubIiiyE10Policy1000ELNS0_9SortOrderE0EiiyiiNS1_21identity_decomposer_tEEEvPT5_SB_PT3_PKSC_PT1_PKSG_PT2_PKSK_T4_iiT6__param_8];
	ld.param.u64 	%rd438, [_ZN3cub18CUB_300001_SM_10006detail10radix_sort29DeviceRadixSortOnesweepKernelINS1_5radix10policy_hubIiiyE10Policy1000ELNS0_9SortOrderE0EiiyiiNS1_21identity_decomposer_tEEEvPT5_SB_PT3_PKSC_PT1_PKSG_PT2_PKSK_T4_iiT6__param_4];
	cvta.to.global.u64 	%rd22, %rd438;
	shl.b32 	%r1591, %r1, 2;
	add.s32 	%r350, %r783, %r1591;
	setp.gt.s32 	%p151, %r349, %r2088;
	bar.sync 	0;
	@%p151 bra 	$L__BB30_225;
	ld.param.u32 	%r2112, [_ZN3cub18CUB_300001_SM_10006detail10radix_sort29DeviceRadixSortOnesweepKernelINS1_5radix10policy_hubIiiyE10Policy1000ELNS0_9SortOrderE0EiiyiiNS1_21identity_decomposer_tEEEvPT5_SB_PT3_PKSC_PT1_PKSG_PT2_PKSK_T4_iiT6__param_9];
	ld.shared.u32 	%r1593, [%r350];
	shr.u32 	%r1594, %r1593, %r2112;
	and.b32  	%r1595, %r1594, %r221;
	shl.b32 	%r1596, %r1595, 3;
	add.s32 	%r1598, %r783, 26112;
	add.s32 	%r1599, %r1598, %r1596;
	ld.shared.u64 	%rd113, [%r1599];
	add.s64 	%rd114, %rd113, %rd9;
	xor.b32  	%r1600, %r1593, -2147483648;
	shl.b64 	%rd115, %rd114, 2;
	add.s64 	%rd116, %rd22, %rd115;
	st.global.u32 	[%rd116], %r1600;
	bar.warp.sync 	-1;
	ld.shared.u32 	%r1601, [%r350+1536];
	shr.u32 	%r1602, %r1601, %r2112;
	and.b32  	%r1603, %r1602, %r221;
	shl.b32 	%r1604, %r1603, 3;
	add.s32 	%r1605, %r1598, %r1604;
	ld.shared.u64 	%rd117, [%r1605];
	add.s64 	%rd118, %rd117, %rd9;
	xor.b32  	%r1606, %r1601, -2147483648;
	shl.b64 	%rd119, %rd118, 2;
	add.s64 	%rd120, %rd22, %rd119;
	st.global.u32 	[%rd120+1536], %r1606;
	bar.warp.sync 	-1;
	ld.shared.u32 	%r1607, [%r350+3072];
	shr.u32 	%r1608, %r1607, %r2112;
	and.b32  	%r1609, %r1608, %r221;
	shl.b32 	%r1610, %r1609, 3;
	add.s32 	%r1611, %r1598, %r1610;
	ld.shared.u64 	%rd121, [%r1611];
	add.s64 	%rd122, %rd121, %rd9;
	xor.b32  	%r1612, %r1607, -2147483648;
	shl.b64 	%rd123, %rd122, 2;
	add.s64 	%rd124, %rd22, %rd123;
	st.global.u32 	[%rd124+3072], %r1612;
	bar.warp.sync 	-1;
	ld.shared.u32 	%r1613, [%r350+4608];
	shr.u32 	%r1614, %r1613, %r2112;
	and.b32  	%r1615, %r1614, %r221;
	shl.b32 	%r1616, %r1615, 3;
	add.s32 	%r1617, %r1598, %r1616;
	ld.shared.u64 	%rd125, [%r1617];
	add.s64 	%rd126, %rd125, %rd9;
	xor.b32  	%r1618, %r1613, -2147483648;
	shl.b64 	%rd127, %rd126, 2;
	add.s64 	%rd128, %rd22, %rd127;
	st.global.u32 	[%rd128+4608], %r1618;
	bar.warp.sync 	-1;
	ld.shared.u32 	%r1619, [%r350+6144];
	shr.u32 	%r1620, %r1619, %r2112;
	and.b32  	%r1621, %r1620, %r221;
	shl.b32 	%r1622, %r1621, 3;
	add.s32 	%r1623, %r1598, %r1622;
	ld.shared.u64 	%rd129, [%r1623];
	add.s64 	%rd130, %rd129, %rd9;
	xor.b32  	%r1624, %r1619, -2147483648;
	shl.b64 	%rd131, %rd130, 2;
	add.s64 	%rd132, %rd22, %rd131;
	st.global.u32 	[%rd132+6144], %r1624;
	bar.warp.sync 	-1;
	ld.shared.u32 	%r1625, [%r350+7680];
	shr.u32 	%r1626, %r1625, %r2112;
	and.b32  	%r1627, %r1626, %r221;
	shl.b32 	%r1628, %r1627, 3;
	add.s32 	%r1629, %r1598, %r1628;
	ld.shared.u64 	%rd133, [%r1629];
	add.s64 	%rd134, %rd133, %rd9;
	xor.b32  	%r1630, %r1625, -2147483648;
	shl.b64 	%rd135, %rd134, 2;
	add.s64 	%rd136, %rd22, %rd135;
	st.global.u32 	[%rd136+7680], %r1630;
	bar.warp.sync 	-1;
	ld.shared.u32 	%r1631, [%r350+9216];
	shr.u32 	%r1632, %r1631, %r2112;
	and.b32  	%r1633, %r1632, %r221;
	shl.b32 	%r1634, %r1633, 3;
	add.s32 	%r1635, %r1598, %r1634;
	ld.shared.u64 	%rd137, [%r1635];
	add.s64 	%rd138, %rd137, %rd9;
	xor.b32  	%r1636, %r1631, -2147483648;
	shl.b64 	%rd139, %rd138, 2;
	add.s64 	%rd140, %rd22, %rd139;
	st.global.u32 	[%rd140+9216], %r1636;
	bar.warp.sync 	-1;
	ld.shared.u32 	%r1637, [%r350+10752];
	shr.u32 	%r1638, %r1637, %r2112;
	and.b32  	%r1639, %r1638, %r221;
	shl.b32 	%r1640, %r1639, 3;
	add.s32 	%r1641, %r1598, %r1640;
	ld.shared.u64 	%rd141, [%r1641];
	add.s64 	%rd142, %rd141, %rd9;
	xor.b32  	%r1642, %r1637, -2147483648;
	shl.b64 	%rd143, %rd142, 2;
	add.s64 	%rd144, %rd22, %rd143;
	st.global.u32 	[%rd144+10752], %r1642;
	bar.warp.sync 	-1;
	ld.shared.u32 	%r1643, [%r350+12288];
	shr.u32 	%r1644, %r1643, %r2112;
	and.b32  	%r1645, %r1644, %r221;
	shl.b32 	%r1646, %r1645, 3;
	add.s32 	%r1647, %r1598, %r1646;
	ld.shared.u64 	%rd145, [%r1647];
	add.s64 	%rd146, %rd145, %rd9;
	xor.b32  	%r1648, %r1643, -2147483648;
	shl.b64 	%rd147, %rd146, 2;
	add.s64 	%rd148, %rd22, %rd147;
	st.global.u32 	[%rd148+12288], %r1648;
	bar.warp.sync 	-1;
	ld.shared.u32 	%r1649, [%r350+13824];
	shr.u32 	%r1650, %r1649, %r2112;
	and.b32  	%r1651, %r1650, %r221;
	shl.b32 	%r1652, %r1651, 3;
	add.s32 	%r1653, %r1598, %r1652;
	ld.shared.u64 	%rd149, [%r1653];
	add.s64 	%rd150, %rd149, %rd9;
	xor.b32  	%r1654, %r1649, -2147483648;
	shl.b64 	%rd151, %rd150, 2;
	add.s64 	%rd152, %rd22, %rd151;
	st.global.u32 	[%rd152+13824], %r1654;
	bar.warp.sync 	-1;
	ld.shared.u32 	%r1655, [%r350+15360];
	shr.u32 	%r1656, %r1655, %r2112;
	and.b32  	%r1657, %r1656, %r221;
	shl.b32 	%r1658, %r1657, 3;
	add.s32 	%r1659, %r1598, %r1658;
	ld.shared.u64 	%rd153, [%r1659];
	add.s64 	%rd154, %rd153, %rd9;
	xor.b32  	%r1660, %r1655, -2147483648;
	shl.b64 	%rd155, %rd154, 2;
	add.s64 	%rd156, %rd22, %rd155;
	st.global.u32 	[%rd156+15360], %r1660;
	bar.warp.sync 	-1;
	ld.shared.u32 	%r1661, [%r350+16896];
	shr.u32 	%r1662, %r1661, %r2112;
	and.b32  	%r1663, %r1662, %r221;
	shl.b32 	%r1664, %r1663, 3;
	add.s32 	%r1665, %r1598, %r1664;
	ld.shared.u64 	%rd157, [%r1665];
	add.s64 	%rd158, %rd157, %rd9;
	xor.b32  	%r1666, %r1661, -2147483648;
	shl.b64 	%rd159, %rd158, 2;
	add.s64 	%rd160, %rd22, %rd159;
	st.global.u32 	[%rd160+16896], %r1666;
	bar.warp.sync 	-1;
	ld.shared.u32 	%r1667, [%r350+18432];
	shr.u32 	%r1668, %r1667, %r2112;
	and.b32  	%r1669, %r1668, %r221;
	shl.b32 	%r1670, %r1669, 3;
	add.s32 	%r1671, %r1598, %r1670;
	ld.shared.u64 	%rd161, [%r1671];
	add.s64 	%rd162, %rd161, %rd9;
	xor.b32  	%r1672, %r1667, -2147483648;
	shl.b64 	%rd163, %rd162, 2;
	add.s64 	%rd164, %rd22, %rd163;
	st.global.u32 	[%rd164+18432], %r1672;
	bar.warp.sync 	-1;
	ld.shared.u32 	%r1673, [%r350+19968];
	shr.u32 	%r1674, %r1673, %r2112;
	and.b32  	%r1675, %r1674, %r221;
	shl.b32 	%r1676, %r1675, 3;
	add.s32 	%r1677, %r1598, %r1676;
	ld.shared.u64 	%rd165, [%r1677];
	add.s64 	%rd166, %rd165, %rd9;
	xor.b32  	%r1678, %r1673, -2147483648;
	shl.b64 	%rd167, %rd166, 2;
	add.s64 	%rd168, %rd22, %rd167;
	st.global.u32 	[%rd168+19968], %r1678;
	bar.warp.sync 	-1;
	ld.shared.u32 	%r1679, [%r350+21504];
	shr.u32 	%r1680, %r1679, %r2112;
	and.b32  	%r1681, %r1680, %r221;
	shl.b32 	%r1682, %r1681, 3;
	add.s32 	%r1683, %r1598, %r1682;
	ld.shared.u64 	%rd169, [%r1683];
	add.s64 	%rd170, %rd169, %rd9;
	xor.b32  	%r1684, %r1679, -2147483648;
	shl.b64 	%rd171, %rd170, 2;
	add.s64 	%rd172, %rd22, %rd171;
	st.global.u32 	[%rd172+21504], %r1684;
	bar.warp.sync 	-1;
	ld.shared.u32 	%r1685, [%r350+23040];
	shr.u32 	%r1686, %r1685, %r2112;
	and.b32  	%r1687, %r1686, %r221;
	shl.b32 	%r1688, %r1687, 3;
	add.s32 	%r1689, %r1598, %r1688;
	ld.shared.u64 	%rd173, [%r1689];
	add.s64 	%rd174, %rd173, %rd9;
	xor.b32  	%r1690, %r1685, -2147483648;
	shl.b64 	%rd175, %rd174, 2;
	add.s64 	%rd176, %rd22, %rd175;
	st.global.u32 	[%rd176+23040], %r1690;
	bar.warp.sync 	-1;
	ld.shared.u32 	%r1691, [%r350+24576];
	shr.u32 	%r1692, %r1691, %r2112;
	and.b32  	%r1693, %r1692, %r221;
	shl.b32 	%r1694, %r1693, 3;
	add.s32 	%r1695, %r1598, %r1694;
	ld.shared.u64 	%rd177, [%r1695];
	add.s64 	%rd178, %rd177, %rd9;
	xor.b32  	%r1696, %r1691, -2147483648;
	shl.b64 	%rd179, %rd178, 2;
	add.s64 	%rd180, %rd22, %rd179;
	st.global.u32 	[%rd180+24576], %r1696;
	bar.warp.sync 	-1;
	bra.uni 	$L__BB30_260;
$L__BB30_225:
	ld.param.u32 	%r2089, [_ZN3cub18CUB_300001_SM_10006detail10radix_sort29DeviceRadixSortOnesweepKernelINS1_5radix10policy_hubIiiyE10Policy1000ELNS0_9SortOrderE0EiiyiiNS1_21identity_decomposer_tEEEvPT5_SB_PT3_PKSC_PT1_PKSG_PT2_PKSK_T4_iiT6__param_8];
	mad.lo.s32 	%r351, %r3, -6528, %r2089;
	setp.ge.s32 	%p152, %r1, %r351;
	@%p152 bra 	$L__BB30_227;
	ld.param.u32 	%r2113, [_ZN3cub18CUB_300001_SM_10006detail10radix_sort29DeviceRadixSortOnesweepKernelINS1_5radix10policy_hubIiiyE10Policy1000ELNS0_9SortOrderE0EiiyiiNS1_21identity_decomposer_tEEEvPT5_SB_PT3_PKSC_PT1_PKSG_PT2_PKSK_T4_iiT6__param_9];
	ld.shared.u32 	%r1697, [%r350];
	shr.u32 	%r1698, %r1697, %r2113;
	and.b32  	%r1699, %r1698, %r221;
	shl.b32 	%r1700, %r1699, 3;
	add.s32 	%r1702, %r783, %r1700;
	ld.shared.u64 	%rd181, [%r1702+26112];
	xor.b32  	%r1703, %r1697, -2147483648;
	add.s64 	%rd182, %rd181, %rd9;
	shl.b64 	%rd183, %rd182, 2;
	add.s64 	%rd184, %rd22, %rd183;
	st.global.u32 	[%rd184], %r1703;
$L__BB30_227:
	bar.warp.sync 	-1;
	add.s32 	%r1704, %r1, 384;
	setp.ge.s32 	%p153, %r1704, %r351;
	@%p153 bra 	$L__BB30_229;
	ld.param.u32 	%r2114, [_ZN3cub18CUB_300001_SM_10006detail10radix_sort29DeviceRadixSortOnesweepKernelINS1_5radix10policy_hubIiiyE10Policy1000ELNS0_9SortOrderE0EiiyiiNS1_21identity_decomposer_tEEEvPT5_SB_PT3_PKSC_PT1_PKSG_PT2_PKSK_T4_iiT6__param_9];
	ld.shared.u32 	%r1705, [%r350+1536];
	shr.u32 	%r1706, %r1705, %r2114;
	and.b32  	%r1707, %r1706, %r221;
	shl.b32 	%r1708, %r1707, 3;
	add.s32 	%r1710, %r783, %r1708;
	ld.shared.u64 	%rd185, [%r1710+26112];
	xor.b32  	%r1711, %r1705, -2147483648;
	add.s64 	%rd186, %rd185, %rd9;
	shl.b64 	%rd187, %rd186, 2;
	add.s64 	%rd188, %rd22, %rd187;
	st.global.u32 	[%rd188+1536], %r1711;
$L__BB30_229:
	bar.warp.sync 	-1;
	add.s32 	%r1712, %r1, 768;
	setp.ge.s32 	%p154, %r1712, %r351;
	@%p154 bra 	$L__BB30_231;
	ld.param.u32 	%r2115, [_ZN3cub18CUB_300001_SM_10006detail10radix_sort29DeviceRadixSortOnesweepKernelINS1_5radix10policy_hubIiiyE10Policy1000ELNS0_9SortOrderE0EiiyiiNS1_21identity_decomposer_tEEEvPT5_SB_PT3_PKSC_PT1_PKSG_PT2_PKSK_T4_iiT6__param_9];
	ld.shared.u32 	%r1713, [%r350+3072];
	shr.u32 	%r1714, %r1713, %r2115;
	and.b32  	%r1715, %r1714, %r221;
	shl.b32 	%r1716, %r1715, 3;
	add.s32 	%r1718, %r783, %r1716;
	ld.shared.u64 	%rd189, [%r1718+26112];
	xor.b32  	%r1719, %r1713, -2147483648;
	add.s64 	%rd190, %rd189, %rd9;
	shl.b64 	%rd191, %rd190, 2;
	add.s64 	%rd192, %rd22, %rd191;
	st.global.u32 	[%rd192+3072], %r1719;
$L__BB30_231:
	bar.warp.sync 	-1;
	add.s32 	%r1720, %r1, 1152;
	setp.ge.s32 	%p155, %r1720, %r351;
	@%p155 bra 	$L__BB30_233;
	ld.param.u32 	%r2116, [_ZN3cub18CUB_300001_SM_10006detail10radix_sort29DeviceRadixSortOnesweepKernelINS1_5radix10policy_hubIiiyE10Policy1000ELNS0_9SortOrderE0EiiyiiNS1_21identity_decomposer_tEEEvPT5_SB_PT3_PKSC_PT1_PKSG_PT2_PKSK_T4_iiT6__param_9];
	ld.shared.u32 	%r1721, [%r350+4608];
	shr.u32 	%r1722, %r1721, %r2116;
	and.b32  	%r1723, %r1722, %r221;
	shl.b32 	%r1724, %r1723, 3;
	add.s32 	%r1726, %r783, %r1724;
	ld.shared.u64 	%rd193, [%r1726+26112];
	xor.b32  	%r1727, %r1721, -2147483648;
	add.s64 	%rd194, %rd193, %rd9;
	shl.b64 	%rd195, %rd194, 2;
	add.s64 	%rd196, %rd22, %rd195;
	st.global.u32 	[%rd196+4608], %r1727;
$L__BB30_233:
	bar.warp.sync 	-1;
	add.s32 	%r1728, %r1, 1536;
	setp.ge.s32 	%p156, %r1728, %r351;
	@%p156 bra 	$L__BB30_235;
	ld.param.u32 	%r2117, [_ZN3cub18CUB_300001_SM_10006detail10radix_sort29DeviceRadixSortOnesweepKernelINS1_5radix10policy_hubIiiyE10Policy1000ELNS0_9SortOrderE0EiiyiiNS1_21identity_decomposer_tEEEvPT5_SB_PT3_PKSC_PT1_PKSG_PT2_PKSK_T4_iiT6__param_9];
	ld.shared.u32 	%r1729, [%r350+6144];
	shr.u32 	%r1730, %r1729, %r2117;
	and.b32  	%r1731, %r1730, %r221;
	shl.b32 	%r1732, %r1731, 3;
	add.s32 	%r1734, %r783, %r1732;
	ld.shared.u64 	%rd197, [%r1734+26112];
	xor.b32  	%r1735, %r1729, -2147483648;
	add.s64 	%rd198, %rd197, %rd9;
	shl.b64 	%rd199, %rd198, 2;
	add.s64 	%rd200, %rd22, %rd199;
	st.global.u32 	[%rd200+6144], %r1735;
$L__BB30_235:
	bar.warp.sync 	-1;
	add.s32 	%r1736, %r1, 1920;
	setp.ge.s32 	%p157, %r1736, %r351;
	@%p157 bra 	$L__BB30_237;
	ld.param.u32 	%r2118, [_ZN3cub18CUB_300001_SM_10006detail10radix_sort29DeviceRadixSortOnesweepKernelINS1_5radix10policy_hubIiiyE10Policy1000ELNS0_9SortOrderE0EiiyiiNS1_21identity_decomposer_tEEEvPT5_SB_PT3_PKSC_PT1_PKSG_PT2_PKSK_T4_iiT6__param_9];
	ld.shared.u32 	%r1737, [%r350+7680];
	shr.u32 	%r1738, %r1737, %r2118;
	and.b32  	%r1739, %r1738, %r221;
	shl.b32 	%r1740, %r1739, 3;
	add.s32 	%r1742, %r783, %r1740;
	ld.shared.u64 	%rd201, [%r1742+26112];
	xor.b32  	%r1743, %r1737, -2147483648;
	add.s64 	%rd202, %rd201, %rd9;
	shl.b64 	%rd203, %rd202, 2;
	add.s64 	%rd204, %rd22, %rd203;
	st.global.u32 	[%rd204+7680], %r1743;
$L__BB30_237:
	bar.warp.sync 	-1;
	add.s32 	%r1744, %r1, 2304;
	setp.ge.s32 	%p158, %r1744, %r351;
	@%p158 bra 	$L__BB30_239;
	ld.param.u32 	%r2119, [_ZN3cub18CUB_300001_SM_10006detail10radix_sort29DeviceRadixSortOnesweepKernelINS1_5radix10policy_hubIiiyE10Policy1000ELNS0_9SortOrderE0EiiyiiNS1_21identity_decomposer_tEEEvPT5_SB_PT3_PKSC_PT1_PKSG_PT2_PKSK_T4_iiT6__param_9];
	ld.shared.u32 	%r1745, [%r350+9216];
	shr.u32 	%r1746, %r1745, %r2119;
	and.b32  	%r1747, %r1746, %r221;
	shl.b32 	%r1748, %r1747, 3;
	add.s32 	%r1750, %r783, %r1748;
	ld.shared.u64 	%rd205, [%r1750+26112];
	xor.b32  	%r1751, %r1745, -2147483648;
	add.s64 	%rd206, %rd205, %rd9;
	shl.b64 	%rd207, %rd206, 2;
	add.s64 	%rd208, %rd22, %rd207;
	st.global.u32 	[%rd208+9216], %r1751;
$L__BB30_239:
	bar.warp.sync 	-1;
	add.s32 	%r1752, %r1, 2688;
	setp.ge.s32 	%p159, %r1752, %r351;
	@%p159 bra 	$L__BB30_241;
	ld.param.u32 	%r2120, [_ZN3cub18CUB_300001_SM_10006detail10radix_sort29DeviceRadixSortOnesweepKernelINS1_5radix10policy_hubIiiyE10Policy1000ELNS0_9SortOrderE0EiiyiiNS1_21identity_decomposer_tEEEvPT5_SB_PT3_PKSC_PT1_PKSG_PT2_PKSK_T4_iiT6__param_9];
	ld.shared.u32 	%r1753, [%r350+10752];
	shr.u32 	%r1754, %r1753, %r2120;
	and.b32  	%r1755, %r1754, %r221;
	shl.b32 	%r1756, %r1755, 3;
	add.s32 	%r1758, %r783, %r1756;
	ld.shared.u64 	%rd209, [%r1758+26112];
	xor.b32  	%r1759, %r1753, -2147483648;
	add.s64 	%rd210, %rd209, %rd9;
	shl.b64 	%rd211, %rd210, 2;
	add.s64 	%rd212, %rd22, %rd211;
	st.global.u32 	[%rd212+10752], %r1759;
$L__BB30_241:
	bar.warp.sync 	-1;
	or.b32  	%r1760, %r1, 3072;
	setp.ge.s32 	%p160, %r1760, %r351;
	@%p160 bra 	$L__BB30_243;
	ld.param.u32 	%r2121, [_ZN3cub18CUB_300001_SM_10006detail10radix_sort29DeviceRadixSortOnesweepKernelINS1_5radix10policy_hubIiiyE10Policy1000ELNS0_9SortOrderE0EiiyiiNS1_21identity_decomposer_tEEEvPT5_SB_PT3_PKSC_PT1_PKSG_PT2_PKSK_T4_iiT6__param_9];
	ld.shared.u32 	%r1761, [%r350+12288];
	shr.u32 	%r1762, %r1761, %r2121;
	and.b32  	%r1763, %r1762, %r221;
	shl.b32 	%r1764, %r1763, 3;
	add.s32 	%r1766, %r783, %r1764;
	ld.shared.u64 	%rd213, [%r1766+26112];
	xor.b32  	%r1767, %r1761, -2147483648;
	add.s64 	%rd214, %rd213, %rd9;
	shl.b64 	%rd215, %rd214, 2;
	add.s64 	%rd216, %rd22, %rd215;
	st.global.u32 	[%rd216+12288], %r1767;
$L__BB30_243:
	bar.warp.sync 	-1;
	add.s32 	%r1768, %r1, 3456;
	setp.ge.s32 	%p161, %r1768, %r351;
	@%p161 bra 	$L__BB30_245;
	ld.param.u32 	%r2122, [_ZN3cub18CUB_300001_SM_10006detail10radix_sort29DeviceRadixSortOnesweepKernelINS1_5radix10policy_hubIiiyE10Policy1000ELNS0_9SortOrderE0EiiyiiNS1_21identity_decomposer_tEEEvPT5_SB_PT3_PKSC_PT1_PKSG_PT2_PKSK_T4_iiT6__param_9];
	ld.shared.u32 	%r1769, [%r350+13824];
	shr.u32 	%r1770, %r1769, %r2122;
	and.b32  	%r1771, %r1770, %r221;
	shl.b32 	%r1772, %r1771, 3;
	add.s32 	%r1774, %r783, %r1772;
	ld.shared.u64 	%rd217, [%r1774+26112];
	xor.b32  	%r1775, %r1769, -2147483648;
	add.s64 	%rd218, %rd217, %rd9;
	shl.b64 	%rd219, %rd218, 2;
	add.s64 	%rd220, %rd22, %rd219;
	st.global.u32 	[%rd220+13824], %r1775;
$L__BB30_245:
	bar.warp.sync 	-1;
	add.s32 	%r1776, %r1, 3840;
	setp.ge.s32 	%p162, %r1776, %r351;
	@%p162 bra 	$L__BB30_247;
	ld.param.u32 	%r2123, [_ZN3cub18CUB_300001_SM_10006detail10radix_sort29DeviceRadixSortOnesweepKernelINS1_5radix10policy_hubIiiyE10Policy1000ELNS0_9SortOrderE0EiiyiiNS1_21identity_decomposer_tEEEvPT5_SB_PT3_PKSC_PT1_PKSG_PT2_PKSK_T4_iiT6__param_9];
	ld.shared.u32 	%r1777, [%r350+15360];
	shr.u32 	%r1778, %r1777, %r2123;
	and.b32  	%r1779, %r1778, %r221;
	shl.b32 	%r1780, %r1779, 3;
	add.s32 	%r1782, %r783, %r1780;
	ld.shared.u64 	%rd221, [%r1782+26112];
	xor.b32  	%r1783, %r1777, -2147483648;
	add.s64 	%rd222, %rd221, %rd9;
	shl.b64 	%rd223, %rd222, 2;
	add.s64 	%rd224, %rd22, %rd223;
	st.global.u32 	[%rd224+15360], %r1783;
$L__BB30_247:
	bar.warp.sync 	-1;
	add.s32 	%r1784, %r1, 4224;
	setp.ge.s32 	%p163, %r1784, %r351;
	@%p163 bra 	$L__BB30_249;
	ld.param.u32 	%r2124, [_ZN3cub18CUB_300001_SM_10006detail10radix_sort29DeviceRadixSortOnesweepKernelINS1_5radix10policy_hubIiiyE10Policy1000ELNS0_9SortOrderE0EiiyiiNS1_21identity_decomposer_tEEEvPT5_SB_PT3_PKSC_PT1_PKSG_PT2_PKSK_T4_iiT6__param_9];
	ld.shared.u32 	%r1785, [%r350+16896];
	shr.u32 	%r1786, %r1785, %r2124;
	and.b32  	%r1787, %r1786, %r221;
	shl.b32 	%r1788, %r1787, 3;
	add.s32 	%r1790, %r783, %r1788;
	ld.shared.u64 	%rd225, [%r1790+26112];
	xor.b32  	%r1791, %r1785, -2147483648;
	add.s64 	%rd226, %rd225, %rd9;
	shl.b64 	%rd227, %rd226, 2;
	add.s64 	%rd228, %rd22, %rd227;
	st.global.u32 	[%rd228+16896], %r1791;
$L__BB30_249:
	bar.warp.sync 	-1;
	add.s32 	%r1792, %r1, 4608;
	setp.ge.s32 	%p164, %r1792, %r351;
	@%p164 bra 	$L__BB30_251;
	ld.param.u32 	%r2125, [_ZN3cub18CUB_300001_SM_10006detail10radix_sort29DeviceRadixSortOnesweepKernelINS1_5radix10policy_hubIiiyE10Policy1000ELNS0_9SortOrderE0EiiyiiNS1_21identity_decomposer_tEEEvPT5_SB_PT3_PKSC_PT1_PKSG_PT2_PKSK_T4_iiT6__param_9];
	ld.shared.u32 	%r1793, [%r350+18432];
	shr.u32 	%r1794, %r1793, %r2125;
	and.b32  	%r1795, %r1794, %r221;
	shl.b32 	%r1796, %r1795, 3;
	add.s32 	%r1798, %r783, %r1796;
	ld.shared.u64 	%rd229, [%r1798+26112];
	xor.b32  	%r1799, %r1793, -2147483648;
	add.s64 	%rd230, %rd229, %rd9;
	shl.b64 	%rd231, %rd230, 2;
	add.s64 	%rd232, %rd22, %rd231;
	st.global.u32 	[%rd232+18432], %r1799;
$L__BB30_251:
	bar.warp.sync 	-1;
	add.s32 	%r1800, %r1, 4992;
	setp.ge.s32 	%p165, %r1800, %r351;
	@%p165 bra 	$L__BB30_253;
	ld.param.u32 	%r2126, [_ZN3cub18CUB_300001_SM_10006detail10radix_sort29DeviceRadixSortOnesweepKernelINS1_5radix10policy_hubIiiyE10Policy1000ELNS0_9SortOrderE0EiiyiiNS1_21identity_decomposer_tEEEvPT5_SB_PT3_PKSC_PT1_PKSG_PT2_PKSK_T4_iiT6__param_9];
	ld.shared.u32 	%r1801, [%r350+19968];
	shr.u32 	%r1802, %r1801, %r2126;
	and.b32  	%r1803, %r1802, %r221;
	shl.b32 	%r1804, %r1803, 3;
	add.s32 	%r1806, %r783, %r1804;
	ld.shared.u64 	%rd233, [%r1806+26112];
	xor.b32  	%r1807, %r1801, -2147483648;
	add.s64 	%rd234, %rd233, %rd9;
	shl.b64 	%rd235, %rd234, 2;
	add.s64 	%rd236, %rd22, %rd235;
	st.global.u32 	[%rd236+19968], %r1807;
$L__BB30_253:
	bar.warp.sync 	-1;
	add.s32 	%r1808, %r1, 5376;
	setp.ge.s32 	%p166, %r1808, %r351;
	@%p166 bra 	$L__BB30_255;
	ld.param.u32 	%r2127, [_ZN3cub18CUB_300001_SM_10006detail10radix_sort29DeviceRadixSortOnesweepKernelINS1_5radix10policy_hubIiiyE10Policy1000ELNS0_9SortOrderE0EiiyiiNS1_21identity_decomposer_tEEEvPT5_SB_PT3_PKSC_PT1_PKSG_PT2_PKSK_T4_iiT6__param_9];
	ld.shared.u32 	%r1809, [%r350+21504];
	shr.u32 	%r1810, %r1809, %r2127;
	and.b32  	%r1811, %r1810, %r221;
	shl.b32 	%r1812, %r1811, 3;
	add.s32 	%r1814, %r783, %r1812;
	ld.shared.u64 	%rd237, [%r1814+26112];
	xor.b32  	%r1815, %r1809, -2147483648;
	add.s64 	%rd238, %rd237, %rd9;
	shl.b64 	%rd239, %rd238, 2;
	add.s64 	%rd240, %rd22, %rd239;
	st.global.u32 	[%rd240+21504], %r1815;
$L__BB30_255:
	bar.warp.sync 	-1;
	add.s32 	%r1816, %r1, 5760;
	setp.ge.s32 	%p167, %r1816, %r351;
	@%p167 bra 	$L__BB30_257;
	ld.param.u32 	%r2128, [_ZN3cub18CUB_300001_SM_10006detail10radix_sort29DeviceRadixSortOnesweepKernelINS1_5radix10policy_hubIiiyE10Policy1000ELNS0_9SortOrderE0EiiyiiNS1_21identity_decomposer_tEEEvPT5_SB_PT3_PKSC_PT1_PKSG_PT2_PKSK_T4_iiT6__param_9];
	ld.shared.u32 	%r1817, [%r350+23040];
	shr.u32 	%r1818, %r1817, %r2128;
	and.b32  	%r1819, %r1818, %r221;
	shl.b32 	%r1820, %r1819, 3;
	add.s32 	%r1822, %r783, %r1820;
	ld.shared.u64 	%rd241, [%r1822+26112];
	xor.b32  	%r1823, %r1817, -2147483648;
	add.s64 	%rd242, %rd241, %rd9;
	shl.b64 	%rd243, %rd242, 2;
	add.s64 	%rd244, %rd22, %rd243;
	st.global.u32 	[%rd244+23040], %r1823;
$L__BB30_257:
	bar.warp.sync 	-1;
	or.b32  	%r1824, %r1, 6144;
	setp.ge.s32 	%p168, %r1824, %r351;
	@%p168 bra 	$L__BB30_259;
	ld.param.u32 	%r2129, [_ZN3cub18CUB_300001_SM_10006detail10radix_sort29DeviceRadixSortOnesweepKernelINS1_5radix10policy_hubIiiyE10Policy1000ELNS0_9SortOrderE0EiiyiiNS1_21identity_decomposer_tEEEvPT5_SB_PT3_PKSC_PT1_PKSG_PT2_PKSK_T4_iiT6__param_9];
	ld.shared.u32 	%r1825, [%r350+24576];
	shr.u32 	%r1826, %r1825, %r2129;
	and.b32  	%r1827, %r1826, %r221;
	shl.b32 	%r1828, %r1827, 3;
	add.s32 	%r1830, %r783, %r1828;
	ld.shared.u64 	%rd245, [%r1830+26112];
	xor.b32  	%r1831, %r1825, -2147483648;
	add.s64 	%rd246, %rd245, %rd9;
	shl.b64 	%rd247, %rd246, 2;
	add.s64 	%rd248, %rd22, %rd247;
	st.global.u32 	[%rd248+24576], %r1831;
$L__BB30_259:
	bar.warp.sync 	-1;
$L__BB30_260:
	ld.param.u32 	%r2130, [_ZN3cub18CUB_300001_SM_10006detail10radix_sort29DeviceRadixSortOnesweepKernelINS1_5radix10policy_hubIiiyE10Policy1000ELNS0_9SortOrderE0EiiyiiNS1_21identity_decomposer_tEEEvPT5_SB_PT3_PKSC_PT1_PKSG_PT2_PKSK_T4_iiT6__param_9];
	ld.param.u32 	%r2090, [_ZN3cub18CUB_300001_SM_10006detail10radix_sort29DeviceRadixSortOnesweepKernelINS1_5radix10policy_hubIiiyE10Policy1000ELNS0_9SortOrderE0EiiyiiNS1_21identity_decomposer_tEEEvPT5_SB_PT3_PKSC_PT1_PKSG_PT2_PKSK_T4_iiT6__param_8];
	setp.gt.s32 	%p169, %r349, %r2090;
	ld.shared.u32 	%r1832, [%r350];
	shr.u32 	%r1833, %r1832, %r2130;
	and.b32  	%r352, %r1833, %r221;
	ld.shared.u32 	%r1834, [%r350+1536];
	shr.u32 	%r1835, %r1834, %r2130;
	and.b32  	%r353, %r1835, %r221;
	ld.shared.u32 	%r1836, [%r350+3072];
	shr.u32 	%r1837, %r1836, %r2130;
	and.b32  	%r354, %r1837, %r221;
	ld.shared.u32 	%r1838, [%r350+4608];
	shr.u32 	%r1839, %r1838, %r2130;
	and.b32  	%r355, %r1839, %r221;
	ld.shared.u32 	%r1840, [%r350+6144];
	shr.u32 	%r1841, %r1840, %r2130;
	and.b32  	%r356, %r1841, %r221;
	ld.shared.u32 	%r1842, [%r350+7680];
	shr.u32 	%r1843, %r1842, %r2130;
	and.b32  	%r357, %r1843, %r221;
	ld.shared.u32 	%r1844, [%r350+9216];
	shr.u32 	%r1845, %r1844, %r2130;
	and.b32  	%r358, %r1845, %r221;
	ld.shared.u32 	%r1846, [%r350+10752];
	shr.u32 	%r1847, %r1846, %r2130;
	and.b32  	%r359, %r1847, %r221;
	ld.shared.u32 	%r1848, [%r350+12288];
	shr.u32 	%r1849, %r1848, %r2130;
	and.b32  	%r360, %r1849, %r221;
	ld.shared.u32 	%r1850, [%r350+13824];
	shr.u32 	%r1851, %r1850, %r2130;
	and.b32  	%r361, %r1851, %r221;
	ld.shared.u32 	%r1852, [%r350+15360];
	shr.u32 	%r1853, %r1852, %r2130;
	and.b32  	%r362, %r1853, %r221;
	ld.shared.u32 	%r1854, [%r350+16896];
	shr.u32 	%r1855, %r1854, %r2130;
	and.b32  	%r363, %r1855, %r221;
	ld.shared.u32 	%r1856, [%r350+18432];
	shr.u32 	%r1857, %r1856, %r2130;
	and.b32  	%r364, %r1857, %r221;
	ld.shared.u32 	%r1858, [%r350+19968];
	shr.u32 	%r1859, %r1858, %r2130;
	and.b32  	%r365, %r1859, %r221;
	ld.shared.u32 	%r1860, [%r350+21504];
	shr.u32 	%r1861, %r1860, %r2130;
	and.b32  	%r366, %r1861, %r221;
	ld.shared.u32 	%r1862, [%r350+23040];
	shr.u32 	%r1863, %r1862, %r2130;
	and.b32  	%r367, %r1863, %r221;
	ld.shared.u32 	%r1864, [%r350+24576];
	shr.u32 	%r1865, %r1864, %r2130;
	and.b32  	%r368, %r1865, %r221;
	@%p169 bra 	$L__BB30_262;
	ld.param.u64 	%rd443, [_ZN3cub18CUB_300001_SM_10006detail10radix_sort29DeviceRadixSortOnesweepKernelINS1_5radix10policy_hubIiiyE10Policy1000ELNS0_9SortOrderE0EiiyiiNS1_21identity_decomposer_tEEEvPT5_SB_PT3_PKSC_PT1_PKSG_PT2_PKSK_T4_iiT6__param_7];
	cvta.to.global.u64 	%rd249, %rd443;
	and.b32  	%r1869, %r1, 31;
	or.b32  	%r1870, %r647, %r1869;
	cvt.u64.u32 	%rd250, %r1870;
	mul.lo.s32 	%r1871, %r3, 6528;
	cvt.s64.s32 	%rd251, %r1871;
	add.s64 	%rd252, %rd250, %rd251;
	shl.b64 	%rd253, %rd252, 2;
	add.s64 	%rd254, %rd249, %rd253;
	ld.global.u32 	%r2266, [%rd254];
	ld.global.u32 	%r2267, [%rd254+128];
	ld.global.u32 	%r2268, [%rd254+256];
	ld.global.u32 	%r2269, [%rd254+384];
	ld.global.u32 	%r2270, [%rd254+512];
	ld.global.u32 	%r2271, [%rd254+640];
	ld.global.u32 	%r2272, [%rd254+768];
	ld.global.u32 	%r2273, [%rd254+896];
	ld.global.u32 	%r2274, [%rd254+1024];
	ld.global.u32 	%r2275, [%rd254+1152];
	ld.global.u32 	%r2276, [%rd254+1280];
	ld.global.u32 	%r2277, [%rd254+1408];
	ld.global.u32 	%r2278, [%rd254+1536];
	ld.global.u32 	%r2279, [%rd254+1664];
	ld.global.u32 	%r2280, [%rd254+1792];
	ld.global.u32 	%r2281, [%rd254+1920];
	ld.global.u32 	%r2282, [%rd254+2048];
	bra.uni 	$L__BB30_296;
$L__BB30_262:
	ld.param.u32 	%r2091, [_ZN3cub18CUB_300001_SM_10006detail10radix_sort29DeviceRadixSortOnesweepKernelINS1_5radix10policy_hubIiiyE10Policy1000ELNS0_9SortOrderE0EiiyiiNS1_21identity_decomposer_tEEEvPT5_SB_PT3_PKSC_PT1_PKSG_PT2_PKSK_T4_iiT6__param_8];
	ld.param.u64 	%rd444, [_ZN3cub18CUB_300001_SM_10006detail10radix_sort29DeviceRadixSortOnesweepKernelINS1_5radix10policy_hubIiiyE10Policy1000ELNS0_9SortOrderE0EiiyiiNS1_21identity_decomposer_tEEEvPT5_SB_PT3_PKSC_PT1_PKSG_PT2_PKSK_T4_iiT6__param_7];
	cvta.to.global.u64 	%rd255, %rd444;
	add.s64 	%rd23, %rd255, %rd63;
	cvt.u32.u64 	%r1874, %rd7;
	sub.s32 	%r386, %r2091, %r649;
	setp.ge.s32 	%p170, %r1874, %r386;
	@%p170 bra 	$L__BB30_264;
	ld.global.u32 	%r2266, [%rd23];
$L__BB30_264:
	add.s32 	%r1877, %r1874, 32;
	setp.ge.s32 	%p171, %r1877, %r386;
	@%p171 bra 	$L__BB30_266;
	ld.global.u32 	%r2267, [%rd23+128];
$L__BB30_266:
	add.s32 	%r1880, %r1874, 64;
	setp.ge.s32 	%p172, %r1880, %r386;
	@%p172 bra 	$L__BB30_268;
	ld.global.u32 	%r2268, [%rd23+256];
$L__BB30_268:
	add.s32 	%r1883, %r1874, 96;
	setp.ge.s32 	%p173, %r1883, %r386;
	@%p173 bra 	$L__BB30_270;
	ld.global.u32 	%r2269, [%rd23+384];
$L__BB30_270:
	add.s32 	%r1886, %r1874, 128;
	setp.ge.s32 	%p174, %r1886, %r386;
	@%p174 bra 	$L__BB30_272;
	ld.global.u32 	%r2270, [%rd23+512];
$L__BB30_272:
	add.s32 	%r1889, %r1874, 160;
	setp.ge.s32 	%p175, %r1889, %r386;
	@%p175 bra 	$L__BB30_274;
	ld.global.u32 	%r2271, [%rd23+640];
$L__BB30_274:
	add.s32 	%r1892, %r1874, 192;
	setp.ge.s32 	%p176, %r1892, %r386;
	@%p176 bra 	$L__BB30_276;
	ld.global.u32 	%r2272, [%rd23+768];
$L__BB30_276:
	add.s32 	%r1895, %r1874, 224;
	setp.ge.s32 	%p177, %r1895, %r386;
	@%p177 bra 	$L__BB30_278;
	ld.param.u64 	%rd445, [_ZN3cub18CUB_300001_SM_10006detail10radix_sort29DeviceRadixSortOnesweepKernelINS1_5radix10policy_hubIiiyE10Policy1000ELNS0_9SortOrderE0EiiyiiNS1_21identity_decomposer_tEEEvPT5_SB_PT3_PKSC_PT1_PKSG_PT2_PKSK_T4_iiT6__param_7];
	cvta.to.global.u64 	%rd259, %rd445;
	cvt.s64.s32 	%rd260, %r649;
	add.s64 	%rd261, %rd7, %rd260;
	shl.b64 	%rd262, %rd261, 2;
	add.s64 	%rd263, %rd259, %rd262;
	ld.global.u32 	%r2273, [%rd263+896];
$L__BB30_278:
	add.s32 	%r1899, %r1874, 256;
	setp.ge.s32 	%p178, %r1899, %r386;
	@%p178 bra 	$L__BB30_280;
	ld.param.u64 	%rd446, [_ZN3cub18CUB_300001_SM_10006detail10radix_sort29DeviceRadixSortOnesweepKernelINS1_5radix10policy_hubIiiyE10Policy1000ELNS0_9SortOrderE0EiiyiiNS1_21identity_decomposer_tEEEvPT5_SB_PT3_PKSC_PT1_PKSG_PT2_PKSK_T4_iiT6__param_7];
	cvta.to.global.u64 	%rd264, %rd446;
	cvt.s64.s32 	%rd265, %r649;
	add.s64 	%rd266, %rd7, %rd265;
	shl.b64 	%rd267, %rd266, 2;
	add.s64 	%rd268, %rd264, %rd267;
	ld.global.u32 	%r2274, [%rd268+1024];
$L__BB30_280:
	add.s32 	%r1903, %r1874, 288;
	setp.ge.s32 	%p179, %r1903, %r386;
	@%p179 bra 	$L__BB30_282;
	ld.param.u64 	%rd447, [_ZN3cub18CUB_300001_SM_10006detail10radix_sort29DeviceRadixSortOnesweepKernelINS1_5radix10policy_hubIiiyE10Policy1000ELNS0_9SortOrderE0EiiyiiNS1_21identity_decomposer_tEEEvPT5_SB_PT3_PKSC_PT1_PKSG_PT2_PKSK_T4_iiT6__param_7];
	cvta.to.global.u64 	%rd269, %rd447;
	cvt.s64.s32 	%rd270, %r649;
	add.s64 	%rd271, %rd7, %rd270;
	shl.b64 	%rd272, %rd271, 2;
	add.s64 	%rd273, %rd269, %rd272;
	ld.global.u32 	%r2275, [%rd273+1152];
$L__BB30_282:
	add.s32 	%r1907, %r1874, 320;
	setp.ge.s32 	%p180, %r1907, %r386;
	@%p180 bra 	$L__BB30_284;
	ld.param.u64 	%rd448, [_ZN3cub18CUB_300001_SM_10006detail10radix_sort29DeviceRadixSortOnesweepKernelINS1_5radix10policy_hubIiiyE10Policy1000ELNS0_9SortOrderE0EiiyiiNS1_21identity_decomposer_tEEEvPT5_SB_PT3_PKSC_PT1_PKSG_PT2_PKSK_T4_iiT6__param_7];
	cvta.to.global.u64 	%rd274, %rd448;
	cvt.s64.s32 	%rd275, %r649;
	add.s64 	%rd276, %rd7, %rd275;
	shl.b64 	%rd277, %rd276, 2;
	add.s64 	%rd278, %rd274, %rd277;
	ld.global.u32 	%r2276, [%rd278+1280];
$L__BB30_284:
	add.s32 	%r1911, %r1874, 352;
	setp.ge.s32 	%p181, %r1911, %r386;
	@%p181 bra 	$L__BB30_286;
	ld.param.u64 	%rd449, [_ZN3cub18CUB_300001_SM_10006detail10radix_sort29DeviceRadixSortOnesweepKernelINS1_5radix10policy_hubIiiyE10Policy1000ELNS0_9SortOrderE0EiiyiiNS1_21identity_decomposer_tEEEvPT5_SB_PT3_PKSC_PT1_PKSG_PT2_PKSK_T4_iiT6__param_7];
	cvta.to.global.u64 	%rd279, %rd449;
	mul.lo.s32 	%r1912, %r3, 6528;
	cvt.s64.s32 	%rd280, %r1912;
	add.s64 	%rd281, %rd7, %rd280;
	shl.b64 	%rd282, %rd281, 2;
	add.s64 	%rd283, %rd279, %rd282;
	ld.global.u32 	%r2277, [%rd283+1408];
$L__BB30_286:
	add.s32 	%r1915, %r1874, 384;
	setp.ge.s32 	%p182, %r1915, %r386;
	@%p182 bra 	$L__BB30_288;
	ld.param.u64 	%rd450, [_ZN3cub18CUB_300001_SM_10006detail10radix_sort29DeviceRadixSortOnesweepKernelINS1_5radix10policy_hubIiiyE10Policy1000ELNS0_9SortOrderE0EiiyiiNS1_21identity_decomposer_tEEEvPT5_SB_PT3_PKSC_PT1_PKSG_PT2_PKSK_T4_iiT6__param_7];
	cvta.to.global.u64 	%rd284, %rd450;
	mul.lo.s32 	%r1916, %r3, 6528;
	cvt.s64.s32 	%rd285, %r1916;
	add.s64 	%rd286, %rd7, %rd285;
	shl.b64 	%rd287, %rd286, 2;
	add.s64 	%rd288, %rd284, %rd287;
	ld.global.u32 	%r2278, [%rd288+1536];
$L__BB30_288:
	cvt.u32.u64 	%r1918, %rd7;
	add.s32 	%r1919, %r1918, 416;
	setp.ge.s32 	%p183, %r1919, %r386;
	@%p183 bra 	$L__BB30_290;
	ld.param.u64 	%rd451, [_ZN3cub18CUB_300001_SM_10006detail10radix_sort29DeviceRadixSortOnesweepKernelINS1_5radix10policy_hubIiiyE10Policy1000ELNS0_9SortOrderE0EiiyiiNS1_21identity_decomposer_tEEEvPT5_SB_PT3_PKSC_PT1_PKSG_PT2_PKSK_T4_iiT6__param_7];
	cvta.to.global.u64 	%rd289, %rd451;
	mul.lo.s32 	%r1920, %r3, 6528;
	cvt.s64.s32 	%rd290, %r1920;
	add.s64 	%rd291, %rd7, %rd290;
	shl.b64 	%rd292, %rd291, 2;
	add.s64 	%rd293, %rd289, %rd292;
	ld.global.u32 	%r2279, [%rd293+1664];
$L__BB30_290:
	cvt.u32.u64 	%r1922, %rd7;
	add.s32 	%r1923, %r1922, 448;
	setp.ge.s32 	%p184, %r1923, %r386;
	@%p184 bra 	$L__BB30_292;
	ld.param.u64 	%rd452, [_ZN3cub18CUB_300001_SM_10006detail10radix_sort29DeviceRadixSortOnesweepKernelINS1_5radix10policy_hubIiiyE10Policy1000ELNS0_9SortOrderE0EiiyiiNS1_21identity_decomposer_tEEEvPT5_SB_PT3_PKSC_PT1_PKSG_PT2_PKSK_T4_iiT6__param_7];
	cvta.to.global.u64 	%rd294, %rd452;
	mul.lo.s32 	%r1924, %r3, 6528;
	cvt.s64.s32 	%rd295, %r1924;
	add.s64 	%rd296, %rd7, %rd295;
	shl.b64 	%rd297, %rd296, 2;
	add.s64 	%rd298, %rd294, %rd297;
	ld.global.u32 	%r2280, [%rd298+1792];
$L__BB30_292:
	cvt.u32.u64 	%r1926, %rd7;
	add.s32 	%r1927, %r1926, 480;
	setp.ge.s32 	%p185, %r1927, %r386;
	@%p185 bra 	$L__BB30_294;
	ld.param.u64 	%rd453, [_ZN3cub18CUB_300001_SM_10006detail10radix_sort29DeviceRadixSortOnesweepKernelINS1_5radix10policy_hubIiiyE10Policy1000ELNS0_9SortOrderE0EiiyiiNS1_21identity_decomposer_tEEEvPT5_SB_PT3_PKSC_PT1_PKSG_PT2_PKSK_T4_iiT6__param_7];
	cvta.to.global.u64 	%rd299, %rd453;
	mul.lo.s32 	%r1928, %r3, 6528;
	cvt.s64.s32 	%rd300, %r1928;
	add.s64 	%rd301, %rd7, %rd300;
	shl.b64 	%rd302, %rd301, 2;
	add.s64 	%rd303, %rd299, %rd302;
	ld.global.u32 	%r2281, [%rd303+1920];
$L__BB30_294:
	cvt.u32.u64 	%r1930, %rd7;
	add.s32 	%r1931, %r1930, 512;
	setp.ge.s32 	%p186, %r1931, %r386;
	@%p186 bra 	$L__BB30_296;
	ld.param.u64 	%rd454, [_ZN3cub18CUB_300001_SM_10006detail10radix_sort29DeviceRadixSortOnesweepKernelINS1_5radix10policy_hubIiiyE10Policy1000ELNS0_9SortOrderE0EiiyiiNS1_21identity_decomposer_tEEEvPT5_SB_PT3_PKSC_PT1_PKSG_PT2_PKSK_T4_iiT6__param_7];
	cvta.to.global.u64 	%rd304, %rd454;
	mov.u32 	%r1932, %tid.x;
	and.b32  	%r1933, %r1932, 992;
	mul.lo.s32 	%r1934, %r1933, 17;
	and.b32  	%r1935, %r1932, 31;
	or.b32  	%r1936, %r1934, %r1935;
	cvt.u64.u32 	%rd305, %r1936;
	mul.lo.s32 	%r1937, %r3, 6528;
	cvt.s64.s32 	%rd306, %r1937;
	add.s64 	%rd307, %rd305, %rd306;
	shl.b64 	%rd308, %rd307, 2;
	add.s64 	%rd309, %rd304, %rd308;
	ld.global.u32 	%r2282, [%rd309+2048];
$L__BB30_296:
	ld.param.u32 	%r2092, [_ZN3cub18CUB_300001_SM_10006detail10radix_sort29DeviceRadixSortOnesweepKernelINS1_5radix10policy_hubIiiyE10Policy1000ELNS0_9SortOrderE0EiiyiiNS1_21identity_decomposer_tEEEvPT5_SB_PT3_PKSC_PT1_PKSG_PT2_PKSK_T4_iiT6__param_8];
	ld.param.u64 	%rd441, [_ZN3cub18CUB_300001_SM_10006detail10radix_sort29DeviceRadixSortOnesweepKernelINS1_5radix10policy_hubIiiyE10Policy1000ELNS0_9SortOrderE0EiiyiiNS1_21identity_decomposer_tEEEvPT5_SB_PT3_PKSC_PT1_PKSG_PT2_PKSK_T4_iiT6__param_6];
	cvta.to.global.u64 	%rd24, %rd441;
	mov.u32 	%r437, %tid.x;
	cvt.u64.u32 	%rd25, %r437;
	shl.b32 	%r1938, %r437, 2;
	mov.u32 	%r1939, _ZZN3cub18CUB_300001_SM_10006detail10radix_sort29DeviceRadixSortOnesweepKernelINS1_5radix10policy_hubIiiyE10Policy1000ELNS0_9SortOrderE0EiiyiiNS1_21identity_decomposer_tEEEvPT5_SB_PT3_PKSC_PT1_PKSG_PT2_PKSK_T4_iiT6_E1s;
	add.s32 	%r438, %r1939, %r1938;
	mad.lo.s32 	%r1940, %r3, 6528, 6528;
	setp.gt.s32 	%p187, %r1940, %r2092;
	bar.sync 	0;
	st.shared.u32 	[%r323+-4], %r2266;
	st.shared.u32 	[%r324+-4], %r2267;
	st.shared.u32 	[%r325+-4], %r2268;
	st.shared.u32 	[%r326+-4], %r2269;
	st.shared.u32 	[%r327+-4], %r2270;
	st.shared.u32 	[%r328+-4], %r2271;
	st.shared.u32 	[%r329+-4], %r2272;
	st.shared.u32 	[%r330+-4], %r2273;
	st.shared.u32 	[%r331+-4], %r2274;
	st.shared.u32 	[%r332+-4], %r2275;
	st.shared.u32 	[%r333+-4], %r2276;
	st.shared.u32 	[%r334+-4], %r2277;
	st.shared.u32 	[%r335+-4], %r2278;
	st.shared.u32 	[%r336+-4], %r2279;
	st.shared.u32 	[%r337+-4], %r2280;
	st.shared.u32 	[%r338+-4], %r2281;
	st.shared.u32 	[%r339+-4], %r2282;
	bar.sync 	0;
	@%p187 bra 	$L__BB30_298;
	ld.shared.u32 	%r1941, [%r438];
	shl.b32 	%r1942, %r352, 3;
	add.s32 	%r1944, %r1939, 26112;
	add.s32 	%r1945, %r1944, %r1942;
	ld.shared.u64 	%rd310, [%r1945];
	add.s64 	%rd311, %rd310, %rd25;
	shl.b64 	%rd312, %rd311, 2;
	add.s64 	%rd313, %rd24, %rd312;
	st.global.u32 	[%rd313], %r1941;
	bar.warp.sync 	-1;
	ld.shared.u32 	%r1946, [%r438+1536];
	shl.b32 	%r1947, %r353, 3;
	add.s32 	%r1948, %r1944, %r1947;
	ld.shared.u64 	%rd314, [%r1948];
	add.s64 	%rd315, %rd314, %rd25;
	shl.b64 	%rd316, %rd315, 2;
	add.s64 	%rd317, %rd24, %rd316;
	st.global.u32 	[%rd317+1536], %r1946;
	bar.warp.sync 	-1;
	ld.shared.u32 	%r1949, [%r438+3072];
	shl.b32 	%r1950, %r354, 3;
	add.s32 	%r1951, %r1944, %r1950;
	ld.shared.u64 	%rd318, [%r1951];
	add.s64 	%rd319, %rd318, %rd25;
	shl.b64 	%rd320, %rd319, 2;
	add.s64 	%rd321, %rd24, %rd320;
	st.global.u32 	[%rd321+3072], %r1949;
	bar.warp.sync 	-1;
	ld.shared.u32 	%r1952, [%r438+4608];
	shl.b32 	%r1953, %r355, 3;
	add.s32 	%r1954, %r1944, %r1953;
	ld.shared.u64 	%rd322, [%r1954];
	add.s64 	%rd323, %rd322, %rd25;
	shl.b64 	%rd324, %rd323, 2;
	add.s64 	%rd325, %rd24, %rd324;
	st.global.u32 	[%rd325+4608], %r1952;
	bar.warp.sync 	-1;
	ld.shared.u32 	%r1955, [%r438+6144];
	shl.b32 	%r1956, %r356, 3;
	add.s32 	%r1957, %r1944, %r1956;
	ld.shared.u64 	%rd326, [%r1957];
	add.s64 	%rd327, %rd326, %rd25;
	shl.b64 	%rd328, %rd327, 2;
	add.s64 	%rd329, %rd24, %rd328;
	st.global.u32 	[%rd329+6144], %r1955;
	bar.warp.sync 	-1;
	ld.shared.u32 	%r1958, [%r438+7680];
	shl.b32 	%r1959, %r357, 3;
	add.s32 	%r1960, %r1944, %r1959;
	ld.shared.u64 	%rd330, [%r1960];
	add.s64 	%rd331, %rd330, %rd25;
	shl.b64 	%rd332, %rd331, 2;
	add.s64 	%rd333, %rd24, %rd332;
	st.global.u32 	[%rd333+7680], %r1958;
	bar.warp.sync 	-1;
	ld.shared.u32 	%r1961, [%r438+9216];
	shl.b32 	%r1962, %r358, 3;
	add.s32 	%r1963, %r1944, %r1962;
	ld.shared.u64 	%rd334, [%r1963];
	add.s64 	%rd335, %rd334, %rd25;
	shl.b64 	%rd336, %rd335, 2;
	add.s64 	%rd337, %rd24, %rd336;
	st.global.u32 	[%rd337+9216], %r1961;
	bar.warp.sync 	-1;
	ld.shared.u32 	%r1964, [%r438+10752];
	shl.b32 	%r1965, %r359, 3;
	add.s32 	%r1966, %r1944, %r1965;
	ld.shared.u64 	%rd338, [%r1966];
	add.s64 	%rd339, %rd338, %rd25;
	shl.b64 	%rd340, %rd339, 2;
	add.s64 	%rd341, %rd24, %rd340;
	st.global.u32 	[%rd341+10752], %r1964;
	bar.warp.sync 	-1;
	ld.shared.u32 	%r1967, [%r438+12288];
	shl.b32 	%r1968, %r360, 3;
	add.s32 	%r1969, %r1944, %r1968;
	ld.shared.u64 	%rd342, [%r1969];
	add.s64 	%rd343, %rd342, %rd25;
	shl.b64 	%rd344, %rd343, 2;
	add.s64 	%rd345, %rd24, %rd344;
	st.global.u32 	[%rd345+12288], %r1967;
	bar.warp.sync 	-1;
	ld.shared.u32 	%r1970, [%r438+13824];
	shl.b32 	%r1971, %r361, 3;
	add.s32 	%r1972, %r1944, %r1971;
	ld.shared.u64 	%rd346, [%r1972];
	add.s64 	%rd347, %rd346, %rd25;
	shl.b64 	%rd348, %rd347, 2;
	add.s64 	%rd349, %rd24, %rd348;
	st.global.u32 	[%rd349+13824], %r1970;
	bar.warp.sync 	-1;
	ld.shared.u32 	%r1973, [%r438+15360];
	shl.b32 	%r1974, %r362, 3;
	add.s32 	%r1975, %r1944, %r1974;
	ld.shared.u64 	%rd350, [%r1975];
	add.s64 	%rd351, %rd350, %rd25;
	shl.b64 	%rd352, %rd351, 2;
	add.s64 	%rd353, %rd24, %rd352;
	st.global.u32 	[%rd353+15360], %r1973;
	bar.warp.sync 	-1;
	ld.shared.u32 	%r1976, [%r438+16896];
	shl.b32 	%r1977, %r363, 3;
	add.s32 	%r1978, %r1944, %r1977;
	ld.shared.u64 	%rd354, [%r1978];
	add.s64 	%rd355, %rd354, %rd25;
	shl.b64 	%rd356, %rd355, 2;
	add.s64 	%rd357, %rd24, %rd356;
	st.global.u32 	[%rd357+16896], %r1976;
	bar.warp.sync 	-1;
	ld.shared.u32 	%r1979, [%r438+18432];
	shl.b32 	%r1980, %r364, 3;
	add.s32 	%r1981, %r1944, %r1980;
	ld.shared.u64 	%rd358, [%r1981];
	add.s64 	%rd359, %rd358, %rd25;
	shl.b64 	%rd360, %rd359, 2;
	add.s64 	%rd361, %rd24, %rd360;
	st.global.u32 	[%rd361+18432], %r1979;
	bar.warp.sync 	-1;
	ld.shared.u32 	%r1982, [%r438+19968];
	shl.b32 	%r1983, %r365, 3;
	add.s32 	%r1984, %r1944, %r1983;
	ld.shared.u64 	%rd362, [%r1984];
	add.s64 	%rd363, %rd362, %rd25;
	shl.b64 	%rd364, %rd363, 2;
	add.s64 	%rd365, %rd24, %rd364;
	st.global.u32 	[%rd365+19968], %r1982;
	bar.warp.sync 	-1;
	ld.shared.u32 	%r1985, [%r438+21504];
	shl.b32 	%r1986, %r366, 3;
	add.s32 	%r1987, %r1944, %r1986;
	ld.shared.u64 	%rd366, [%r1987];
	add.s64 	%rd367, %rd366, %rd25;
	shl.b64 	%rd368, %rd367, 2;
	add.s64 	%rd369, %rd24, %rd368;
	st.global.u32 	[%rd369+21504], %r1985;
	bar.warp.sync 	-1;
	ld.shared.u32 	%r1988, [%r438+23040];
	shl.b32 	%r1989, %r367, 3;
	add.s32 	%r1990, %r1944, %r1989;
	ld.shared.u64 	%rd370, [%r1990];
	add.s64 	%rd371, %rd370, %rd25;
	shl.b64 	%rd372, %rd371, 2;
	add.s64 	%rd373, %rd24, %rd372;
	st.global.u32 	[%rd373+23040], %r1988;
	bar.warp.sync 	-1;
	ld.shared.u32 	%r1991, [%r438+24576];
	shl.b32 	%r1992, %r368, 3;
	add.s32 	%r1993, %r1944, %r1992;
	ld.shared.u64 	%rd374, [%r1993];
	add.s64 	%rd375, %rd374, %rd25;
	shl.b64 	%rd376, %rd375, 2;
	add.s64 	%rd377, %rd24, %rd376;
	st.global.u32 	[%rd377+24576], %r1991;
	bar.warp.sync 	-1;
	bra.uni 	$L__BB30_333;
$L__BB30_298:
	ld.param.u32 	%r2093, [_ZN3cub18CUB_300001_SM_10006detail10radix_sort29DeviceRadixSortOnesweepKernelINS1_5radix10policy_hubIiiyE10Policy1000ELNS0_9SortOrderE0EiiyiiNS1_21identity_decomposer_tEEEvPT5_SB_PT3_PKSC_PT1_PKSG_PT2_PKSK_T4_iiT6__param_8];
	mad.lo.s32 	%r439, %r3, -6528, %r2093;
	shl.b32 	%r1994, %r352, 3;
	add.s32 	%r1996, %r1939, %r1994;
	ld.shared.u64 	%rd26, [%r1996+26112];
	setp.ge.s32 	%p188, %r437, %r439;
	@%p188 bra 	$L__BB30_300;
	ld.shared.u32 	%r1997, [%r438];
	add.s64 	%rd378, %rd26, %rd25;
	shl.b64 	%rd379, %rd378, 2;
	add.s64 	%rd380, %rd24, %rd379;
	st.global.u32 	[%rd380], %r1997;
$L__BB30_300:
	bar.warp.sync 	-1;
	shl.b32 	%r1998, %r353, 3;
	add.s32 	%r2000, %r1939, %r1998;
	ld.shared.u64 	%rd27, [%r2000+26112];
	add.s32 	%r2001, %r437, 384;
	setp.ge.s32 	%p189, %r2001, %r439;
	@%p189 bra 	$L__BB30_302;
	ld.shared.u32 	%r2002, [%r438+1536];
	add.s64 	%rd381, %rd27, %rd25;
	shl.b64 	%rd382, %rd381, 2;
	add.s64 	%rd383, %rd24, %rd382;
	st.global.u32 	[%rd383+1536], %r2002;
$L__BB30_302:
	bar.warp.sync 	-1;
	shl.b32 	%r2003, %r354, 3;
	add.s32 	%r2005, %r1939, %r2003;
	ld.shared.u64 	%rd28, [%r2005+26112];
	add.s32 	%r2006, %r437, 768;
	setp.ge.s32 	%p190, %r2006, %r439;
	@%p190 bra 	$L__BB30_304;
	ld.shared.u32 	%r2007, [%r438+3072];
	add.s64 	%rd384, %rd28, %rd25;
	shl.b64 	%rd385, %rd384, 2;
	add.s64 	%rd386, %rd24, %rd385;
	st.global.u32 	[%rd386+3072], %r2007;
$L__BB30_304:
	bar.warp.sync 	-1;
	shl.b32 	%r2008, %r355, 3;
	add.s32 	%r2010, %r1939, %r2008;
	ld.shared.u64 	%rd29, [%r2010+26112];
	add.s32 	%r2011, %r437, 1152;
	setp.ge.s32 	%p191, %r2011, %r439;
	@%p191 bra 	$L__BB30_306;
	ld.shared.u32 	%r2012, [%r438+4608];
	add.s64 	%rd387, %rd29, %rd25;
	shl.b64 	%rd388, %rd387, 2;
	add.s64 	%rd389, %rd24, %rd388;
	st.global.u32 	[%rd389+4608], %r2012;
$L__BB30_306:
	bar.warp.sync 	-1;
	shl.b32 	%r2013, %r356, 3;
	add.s32 	%r2015, %r1939, %r2013;
	ld.shared.u64 	%rd30, [%r2015+26112];
	add.s32 	%r2016, %r437, 1536;
	setp.ge.s32 	%p192, %r2016, %r439;
	@%p192 bra 	$L__BB30_308;
	ld.shared.u32 	%r2017, [%r438+6144];
	add.s64 	%rd390, %rd30, %rd25;
	shl.b64 	%rd391, %rd390, 2;
	add.s64 	%rd392, %rd24, %rd391;
	st.global.u32 	[%rd392+6144], %r2017;
$L__BB30_308:
	bar.warp.sync 	-1;
	shl.b32 	%r2018, %r357, 3;
	add.s32 	%r2020, %r1939, %r2018;
	ld.shared.u64 	%rd31, [%r2020+26112];
	add.s32 	%r2021, %r437, 1920;
	setp.ge.s32 	%p193, %r2021, %r439;
	@%p193 bra 	$L__BB30_310;
	ld.shared.u32 	%r2022, [%r438+7680];
	add.s64 	%rd393, %rd31, %rd25;
	shl.b64 	%rd394, %rd393, 2;
	add.s64 	%rd395, %rd24, %rd394;
	st.global.u32 	[%rd395+7680], %r2022;
$L__BB30_310:
	bar.warp.sync 	-1;
	shl.b32 	%r2023, %r358, 3;
	add.s32 	%r2025, %r1939, %r2023;
	ld.shared.u64 	%rd32, [%r2025+26112];
	add.s32 	%r2026, %r437, 2304;
	setp.ge.s32 	%p194, %r2026, %r439;
	@%p194 bra 	$L__BB30_312;
	ld.shared.u32 	%r2027, [%r438+9216];
	add.s64 	%rd396, %rd32, %rd25;
	shl.b64 	%rd397, %rd396, 2;
	add.s64 	%rd398, %rd24, %rd397;
	st.global.u32 	[%rd398+9216], %r2027;
$L__BB30_312:
	bar.warp.sync 	-1;
	shl.b32 	%r2028, %r359, 3;
	add.s32 	%r2030, %r1939, %r2028;
	ld.shared.u64 	%rd33, [%r2030+26112];
	add.s32 	%r2031, %r437, 2688;
	setp.ge.s32 	%p195, %r2031, %r439;
	@%p195 bra 	$L__BB30_314;
	ld.shared.u32 	%r2032, [%r438+10752];
	add.s64 	%rd399, %rd33, %rd25;
	shl.b64 	%rd400, %rd399, 2;
	add.s64 	%rd401, %rd24, %rd400;
	st.global.u32 	[%rd401+10752], %r2032;
$L__BB30_314:
	bar.warp.sync 	-1;
	shl.b32 	%r2033, %r360, 3;
	add.s32 	%r2035, %r1939, %r2033;
	ld.shared.u64 	%rd34, [%r2035+26112];
	or.b32  	%r2036, %r437, 3072;
	setp.ge.s32 	%p196, %r2036, %r439;
	@%p196 bra 	$L__BB30_316;
	ld.shared.u32 	%r2037, [%r438+12288];
	add.s64 	%rd402, %rd34, %rd25;
	shl.b64 	%rd403, %rd402, 2;
	add.s64 	%rd404, %rd24, %rd403;
	st.global.u32 	[%rd404+12288], %r2037;
$L__BB30_316:
	bar.warp.sync 	-1;
	shl.b32 	%r2038, %r361, 3;
	add.s32 	%r2040, %r1939, %r2038;
	ld.shared.u64 	%rd35, [%r2040+26112];
	add.s32 	%r2041, %r437, 3456;
	setp.ge.s32 	%p197, %r2041, %r439;
	@%p197 bra 	$L__BB30_318;
	ld.shared.u32 	%r2042, [%r438+13824];
	add.s64 	%rd405, %rd35, %rd25;
	shl.b64 	%rd406, %rd405, 2;
	add.s64 	%rd407, %rd24, %rd406;
	st.global.u32 	[%rd407+13824], %r2042;
$L__BB30_318:
	bar.warp.sync 	-1;
	shl.b32 	%r2043, %r362, 3;
	add.s32 	%r2045, %r1939, %r2043;
	ld.shared.u64 	%rd36, [%r2045+26112];
	add.s32 	%r2046, %r437, 3840;
	setp.ge.s32 	%p198, %r2046, %r439;
	@%p198 bra 	$L__BB30_320;
	ld.shared.u32 	%r2047, [%r438+15360];
	add.s64 	%rd408, %rd36, %rd25;
	shl.b64 	%rd409, %rd408, 2;
	add.s64 	%rd410, %rd24, %rd409;
	st.global.u32 	[%rd410+15360], %r2047;
$L__BB30_320:
	bar.warp.sync 	-1;
	shl.b32 	%r2048, %r363, 3;
	add.s32 	%r2050, %r1939, %r2048;
	ld.shared.u64 	%rd37, [%r2050+26112];
	add.s32 	%r2051, %r437, 4224;
	setp.ge.s32 	%p199, %r2051, %r439;
	@%p199 bra 	$L__BB30_322;
	ld.shared.u32 	%r2052, [%r438+16896];
	add.s64 	%rd411, %rd37, %rd25;
	shl.b64 	%rd412, %rd411, 2;
	add.s64 	%rd413, %rd24, %rd412;
	st.global.u32 	[%rd413+16896], %r2052;
$L__BB30_322:
	bar.warp.sync 	-1;
	shl.b32 	%r2053, %r364, 3;
	add.s32 	%r2055, %r1939, %r2053;
	ld.shared.u64 	%rd38, [%r2055+26112];
	add.s32 	%r2056, %r437, 4608;
	setp.ge.s32 	%p200, %r2056, %r439;
	@%p200 bra 	$L__BB30_324;
	ld.shared.u32 	%r2057, [%r438+18432];
	add.s64 	%rd414, %rd38, %rd25;
	shl.b64 	%rd415, %rd414, 2;
	add.s64 	%rd416, %rd24, %rd415;
	st.global.u32 	[%rd416+18432], %r2057;
$L__BB30_324:
	bar.warp.sync 	-1;
	shl.b32 	%r2058, %r365, 3;
	add.s32 	%r2060, %r1939, %r2058;
	ld.shared.u64 	%rd39, [%r2060+26112];
	add.s32 	%r2061, %r437, 4992;
	setp.ge.s32 	%p201, %r2061, %r439;
	@%p201 bra 	$L__BB30_326;
	ld.shared.u32 	%r2062, [%r438+19968];
	add.s64 	%rd417, %rd39, %rd25;
	shl.b64 	%rd418, %rd417, 2;
	add.s64 	%rd419, %rd24, %rd418;
	st.global.u32 	[%rd419+19968], %r2062;
$L__BB30_326:
	bar.warp.sync 	-1;
	shl.b32 	%r2063, %r366, 3;
	add.s32 	%r2065, %r1939, %r2063;
	ld.shared.u64 	%rd40, [%r2065+26112];
	add.s32 	%r2066, %r437, 5376;
	setp.ge.s32 	%p202, %r2066, %r439;
	@%p202 bra 	$L__BB30_328;
	ld.shared.u32 	%r2067, [%r438+21504];
	add.s64 	%rd420, %rd40, %rd25;
	shl.b64 	%rd421, %rd420, 2;
	add.s64 	%rd422, %rd24, %rd421;
	st.global.u32 	[%rd422+21504], %r2067;
$L__BB30_328:
	bar.warp.sync 	-1;
	shl.b32 	%r2068, %r367, 3;
	add.s32 	%r2070, %r1939, %r2068;
	ld.shared.u64 	%rd41, [%r2070+26112];
	add.s32 	%r2071, %r437, 5760;
	setp.ge.s32 	%p203, %r2071, %r439;
	@%p203 bra 	$L__BB30_330;
	ld.shared.u32 	%r2072, [%r438+23040];
	add.s64 	%rd423, %rd41, %rd25;
	shl.b64 	%rd424, %rd423, 2;
	add.s64 	%rd425, %rd24, %rd424;
	st.global.u32 	[%rd425+23040], %r2072;
$L__BB30_330:
	bar.warp.sync 	-1;
	shl.b32 	%r2073, %r368, 3;
	add.s32 	%r2075, %r1939, %r2073;
	ld.shared.u64 	%rd426, [%r2075+26112];
	add.s64 	%rd42, %rd426, %rd25;
	or.b32  	%r2076, %r437, 6144;
	setp.ge.s32 	%p204, %r2076, %r439;
	@%p204 bra 	$L__BB30_332;
	ld.shared.u32 	%r2077, [%r438+24576];
	shl.b64 	%rd427, %rd42, 2;
	add.s64 	%rd428, %rd24, %rd427;
	st.global.u32 	[%rd428+24576], %r2077;
$L__BB30_332:
	bar.warp.sync 	-1;
$L__BB30_333:
	ret;

}


// ===== COMPILED SASS (sm_100) =====

	.target	sm_100

	.elftype	@"ET_EXEC"


//--------------------- .note.nv.tkinfo           --------------------------
	.section	.note.nv.tkinfo,"",@"SHT_NOTE"
	.sectionflags	@"SHF_NOTE_NV_TKINFO"
	.tkinfo
        /*0018*/ 	.word	0x00000002
        /*0030*/ 	.string	""
        /*0030*/ 	.string	"ptxas"
        /*0030*/ 	.string	"Cuda compilation tools, release 13.0, V13.0.88"
        /*0030*/ 	.string	"Build cuda_13.0.r13.0/compiler.36424714_0"
        /*0030*/ 	.string	"-arch sm_100 -m 64 "



//--------------------- .note.nv.cuinfo           --------------------------
	.section	.note.nv.cuinfo,"",@"SHT_NOTE"
	.sectionflags	@"SHF_NOTE_NV_CUINFO"
        /*0018*/ 	.short	0x0002
        /*001a*/ 	.short	0x0064
        /*001c*/ 	.short	0x0082
	.zero		2


//--------------------- .nv.info                  --------------------------
	.section	.nv.info,"",@"SHT_CUDA_INFO"
	.align	4


	//----- nvinfo : EIATTR_REGCOUNT
	.align		4
        /*0000*/ 	.byte	0x04, 0x2f
        /*0002*/ 	.short	(.L_46 - .L_45)
	.align		4
.L_45:
        /*0004*/ 	.word	index@(_ZN3cub18CUB_300001_SM_10006detail11EmptyKernelIvEEvv)
        /*0008*/ 	.word	0x00000004


	//----- nvinfo : EIATTR_FRAME_SIZE
	.align		4
.L_46:
        /*000c*/ 	.byte	0x04, 0x11
        /*000e*/ 	.short	(.L_48 - .L_47)
	.align		4
.L_47:
        /*0010*/ 	.word	index@(_ZN3cub18CUB_300001_SM_10006detail11EmptyKernelIvEEvv)
        /*0014*/ 	.word	0x00000000


	//----- nvinfo : EIATTR_REGCOUNT
	.align		4
.L_48:
        /*0018*/ 	.byte	0x04, 0x2f
        /*001a*/ 	.short	(.L_50 - .L_49)
	.align		4
.L_49:
        /*001c*/ 	.word	index@(_ZN3cub18CUB_300001_SM_10006detail6reduce28DeviceReduceSingleTileKernelINS2_10policy_hubIN4cuda3std3__45tupleIJblEEEjN6thrust24THRUST_300001_SM_1000_NS8cuda_cub9__find_if7functorIS9_EEE10Policy1000ENSB_12zip_iteratorINS8_IJNSD_26transform_input_iterator_tIbNSC_6detail35transform_pair_of_input_iterators_tIbNSB_6detail15normal_iteratorINSB_10device_ptrIfEEEESQ_NS7_8equal_toIfEEEENS7_10__not_fn_tINS7_10__identityEEEEENSB_17counting_iteratorIlNSB_11use_defaultESZ_SZ_EEEEEEEPS9_jSF_S9_S9_SV_EEvT0_T1_T2_T3_T4_T6_)
        /*0020*/ 	.word	0x00000030


	//----- nvinfo : EIATTR_FRAME_SIZE
	.align		4
.L_50:
        /*0024*/ 	.byte	0x04, 0x11
        /*0026*/ 	.short	(.L_52 - .L_51)
	.align		4
.L_51:
        /*0028*/ 	.word	index@(_ZN3cub18CUB_300001_SM_10006detail6reduce28DeviceReduceSingleTileKernelINS2_10policy_hubIN4cuda3std3__45tupleIJblEEEjN6thrust24THRUST_300001_SM_1000_NS8cuda_cub9__find_if7functorIS9_EEE10Policy1000ENSB_12zip_iteratorINS8_IJNSD_26transform_input_iterator_tIbNSC_6detail35transform_pair_of_input_iterators_tIbNSB_6detail15normal_iteratorINSB_10device_ptrIfEEEESQ_NS7_8equal_toIfEEEENS7_10__not_fn_tINS7_10__identityEEEEENSB_17counting_iteratorIlNSB_11use_defaultESZ_SZ_EEEEEEEPS9_jSF_S9_S9_SV_EEvT0_T1_T2_T3_T4_T6_)
        /*002c*/ 	.word	0x00000000


	//----- nvinfo : EIATTR_REGCOUNT
	.align		4
.L_52:
        /*0030*/ 	.byte	0x04, 0x2f
        /*0032*/ 	.short	(.L_54 - .L_53)
	.align		4
.L_53:
        /*0034*/ 	.word	index@(_ZN3cub18CUB_300001_SM_10006detail6reduce18DeviceReduceKernelINS2_10policy_hubIN4cuda3std3__45tupleIJblEEEjN6thrust24THRUST_300001_SM_1000_NS8cuda_cub9__find_if7functorIS9_EEE10Policy1000ENSB_12zip_iteratorINS8_IJNSD_26transform_input_iterator_tIbNSC_6detail35transform_pair_of_input_iterators_tIbNSB_6detail15normal_iteratorINSB_10device_ptrIfEEEESQ_NS7_8equal_toIfEEEENS7_10__not_fn_tINS7_10__identityEEEEENSB_17counting_iteratorIlNSB_11use_defaultESZ_SZ_EEEEEEEjSF_S9_SV_EEvT0_PT3_T1_NS0_13GridEvenShareIS16_EET2_T4_)
        /*0038*/ 	.word	0x00000020


	//----- nvinfo : EIATTR_FRAME_SIZE
	.align		4
.L_54:
        /*003c*/ 	.byte	0x04, 0x11
        /*003e*/ 	.short	(.L_56 - .L_55)
	.align		4
.L_55:
        /*0040*/ 	.word	index@(_ZN3cub18CUB_300001_SM_10006detail6reduce18DeviceReduceKernelINS2_10policy_hubIN4cuda3std3__45tupleIJblEEEjN6thrust24THRUST_300001_SM_1000_NS8cuda_cub9__find_if7functorIS9_EEE10Policy1000ENSB_12zip_iteratorINS8_IJNSD_26transform_input_iterator_tIbNSC_6detail35transform_pair_of_input_iterators_tIbNSB_6detail15normal_iteratorINSB_10device_ptrIfEEEESQ_NS7_8equal_toIfEEEENS7_10__not_fn_tINS7_10__identityEEEEENSB_17counting_iteratorIlNSB_11use_defaultESZ_SZ_EEEEEEEjSF_S9_SV_EEvT0_PT3_T1_NS0_13GridEvenShareIS16_EET2_T4_)
        /*0044*/ 	.word	0x00000000


	//----- nvinfo : EIATTR_REGCOUNT
	.align		4
.L_56:
        /*0048*/ 	.byte	0x04, 0x2f
        /*004a*/ 	.short	(.L_58 - .L_57)
	.align		4
.L_57:
        /*004c*/ 	.word	index@(_ZN3cub18CUB_300001_SM_10006detail6reduce28DeviceReduceSingleTileKernelINS2_10policy_hubIN4cuda3std3__45tupleIJblEEEjN6thrust24THRUST_300001_SM_1000_NS8cuda_cub9__find_if7functorIS9_EEE10Policy1000EPS9_SI_iSF_S9_S9_NS7_10__identityEEEvT0_T1_T2_T3_T4_T6_)
        /*0050*/ 	.word	0x0000001c


	//----- nvinfo : EIATTR_FRAME_SIZE
	.align		4
.L_58:
        /*0054*/ 	.byte	0x04, 0x11
        /*0056*/ 	.short	(.L_60 - .L_59)
	.align		4
.L_59:
        /*0058*/ 	.word	index@(_ZN3cub18CUB_300001_SM_10006detail6reduce28DeviceReduceSingleTileKernelINS2_10policy_hubIN4cuda3std3__45tupleIJblEEEjN6thrust24THRUST_300001_SM_1000_NS8cuda_cub9__find_if7functorIS9_EEE10Policy1000EPS9_SI_iSF_S9_S9_NS7_10__identityEEEvT0_T1_T2_T3_T4_T6_)
        /*005c*/ 	.word	0x00000000


	//----- nvinfo : EIATTR_REGCOUNT
	.align		4
.L_60:
        /*0060*/ 	.byte	0x04, 0x2f
        /*0062*/ 	.short	(.L_62 - .L_61)
	.align		4
.L_61:
        /*0064*/ 	.word	index@(_ZN3cub18CUB_300001_SM_10006detail6reduce28DeviceReduceSingleTileKernelINS2_10policy_hubIN4cuda3std3__45tupleIJblEEEyN6thrust24THRUST_300001_SM_1000_NS8cuda_cub9__find_if7functorIS9_EEE10Policy1000ENSB_12zip_iteratorINS8_IJNSD_26transform_input_iterator_tIbNSC_6detail35transform_pair_of_input_iterators_tIbNSB_6detail15normal_iteratorINSB_10device_ptrIfEEEESQ_NS7_8equal_toIfEEEENS7_10__not_fn_tINS7_10__identityEEEEENSB_17counting_iteratorIlNSB_11use_defaultESZ_SZ_EEEEEEEPS9_ySF_S9_S9_SV_EEvT0_T1_T2_T3_T4_T6_)
        /*0068*/ 	.word	0x00000027


	//----- nvinfo : EIATTR_FRAME_SIZE
	.align		4
.L_62:
        /*006c*/ 	.byte	0x04, 0x11
        /*006e*/ 	.short	(.L_64 - .L_63)
	.align		4
.L_63:
        /*0070*/ 	.word	index@(_ZN3cub18CUB_300001_SM_10006detail6reduce28DeviceReduceSingleTileKernelINS2_10policy_hubIN4cuda3std3__45tupleIJblEEEyN6thrust24THRUST_300001_SM_1000_NS8cuda_cub9__find_if7functorIS9_EEE10Policy1000ENSB_12zip_iteratorINS8_IJNSD_26transform_input_iterator_tIbNSC_6detail35transform_pair_of_input_iterators_tIbNSB_6detail15normal_iteratorINSB_10device_ptrIfEEEESQ_NS7_8equal_toIfEEEENS7_10__not_fn_tINS7_10__identityEEEEENSB_17counting_iteratorIlNSB_11use_defaultESZ_SZ_EEEEEEEPS9_ySF_S9_S9_SV_EEvT0_T1_T2_T3_T4_T6_)
        /*0074*/ 	.word	0x00000000


	//----- nvinfo : EIATTR_REGCOUNT
	.align		4
.L_64:
        /*0078*/ 	.byte	0x04, 0x2f
        /*007a*/ 	.short	(.L_66 - .L_65)
	.align		4
.L_65:
        /*007c*/ 	.word	index@(_ZN3cub18CUB_300001_SM_10006detail6reduce18DeviceReduceKernelINS2_10policy_hubIN4cuda3std3__45tupleIJblEEEyN6thrust24THRUST_300001_SM_1000_NS8cuda_cub9__find_if7functorIS9_EEE10Policy1000ENSB_12zip_iteratorINS8_IJNSD_26transform_input_iterator_tIbNSC_6detail35transform_pair_of_input_iterators_tIbNSB_6detail15normal_iteratorINSB_10device_ptrIfEEEESQ_NS7_8equal_toIfEEEENS7_10__not_fn_tINS7_10__identityEEEEENSB_17counting_iteratorIlNSB_11use_defaultESZ_SZ_EEEEEEEySF_S9_SV_EEvT0_PT3_T1_NS0_13GridEvenShareIS16_EET2_T4_)
        /*0080*/ 	.word	0x00000020


	//----- nvinfo : EIATTR_FRAME_SIZE
	.align		4
.L_66:
        /*0084*/ 	.byte	0x04, 0x11
        /*0086*/ 	.short	(.L_68 - .L_67)
	.align		4
.L_67:
        /*0088*/ 	.word	index@(_ZN3cub18CUB_300001_SM_10006detail6reduce18DeviceReduceKernelINS2_10policy_hubIN4cuda3std3__45tupleIJblEEEyN6thrust24THRUST_300001_SM_1000_NS8cuda_cub9__find_if7functorIS9_EEE10Policy1000ENSB_12zip_iteratorINS8_IJNSD_26transform_input_iterator_tIbNSC_6detail35transform_pair_of_input_iterators_tIbNSB_6detail15normal_iteratorINSB_10device_ptrIfEEEESQ_NS7_8equal_toIfEEEENS7_10__not_fn_tINS7_10__identityEEEEENSB_17counting_iteratorIlNSB_11use_defaultESZ_SZ_EEEEEEEySF_S9_SV_EEvT0_PT3_T1_NS0_13GridEvenShareIS16_EET2_T4_)
        /*008c*/ 	.word	0x00000000


	//----- nvinfo : EIATTR_REGCOUNT
	.align		4
.L_68:
        /*0090*/ 	.byte	0x04, 0x2f
        /*0092*/ 	.short	(.L_70 - .L_69)
	.align		4
.L_69:
        /*0094*/ 	.word	index@(_ZN3cub18CUB_300001_SM_10006detail6reduce28DeviceReduceSingleTileKernelINS2_10policy_hubIN4cuda3std3__45tupleIJblEEEyN6thrust24THRUST_300001_SM_1000_NS8cuda_cub9__find_if7functorIS9_EEE10Policy1000EPS9_SI_iSF_S9_S9_NS7_10__identityEEEvT0_T1_T2_T3_T4_T6_)
        /*0098*/ 	.word	0x0000001c


	//----- nvinfo : EIATTR_FRAME_SIZE
	.align		4
.L_70:
        /*009c*/ 	.byte	0x04, 0x11
        /*009e*/ 	.short	(.L_72 - .L_71)
	.align		4
.L_71:
        /*00a0*/ 	.word	index@(_ZN3cub18CUB_300001_SM_10006detail6reduce28DeviceReduceSingleTileKernelINS2_10policy_hubIN4cuda3std3__45tupleIJblEEEyN6thrust24THRUST_300001_SM_1000_NS8cuda_cub9__find_if7functorIS9_EEE10Policy1000EPS9_SI_iSF_S9_S9_NS7_10__identityEEEvT0_T1_T2_T3_T4_T6_)
        /*00a4*/ 	.word	0x00000000


	//----- nvinfo : EIATTR_REGCOUNT
	.align		4
.L_72:
        /*00a8*/ 	.byte	0x04, 0x2f
        /*00aa*/ 	.short	(.L_74 - .L_73)
	.align		4
.L_73:
        /*00ac*/ 	.word	index@(_ZN3cub18CUB_300001_SM_10006detail10radix_sort31DeviceRadixSortSingleTileKernelINS1_5radix10policy_hubIiNS0_8NullTypeEyE10Policy1000ELNS0_9SortOrderE0EiS6_yNS1_21identity_decomposer_tEEEvPKT1_PSB_PKT2_PSF_T3_iiT4_)
        /*00b0*/ 	.word	0x0000007f


	//----- nvinfo : EIATTR_FRAME_SIZE
	.align		4
.L_74:
        /*00b4*/ 	.byte	0x04, 0x11
        /*00b6*/ 	.short	(.L_76 - .L_75)
	.align		4
.L_75:
        /*00b8*/ 	.word	index@(_ZN3cub18CUB_300001_SM_10006detail10radix_sort31DeviceRadixSortSingleTileKernelINS1_5radix10policy_hubIiNS0_8NullTypeEyE10Policy1000ELNS0_9SortOrderE0EiS6_yNS1_21identity_decomposer_tEEEvPKT1_PSB_PKT2_PSF_T3_iiT4_)
        /*00bc*/ 	.word	0x00000000


	//----- nvinfo : EIATTR_REGCOUNT
	.align		4
.L_76:
        /*00c0*/ 	.byte	0x04, 0x2f
        /*00c2*/ 	.short	(.L_78 - .L_77)
	.align		4
.L_77:
        /*00c4*/ 	.word	index@(_ZN3cub18CUB_300001_SM_10006detail10radix_sort30DeviceRadixSortHistogramKernelINS1_5radix10policy_hubIiNS0_8NullTypeEyE10Policy1000ELNS0_9SortOrderE0EiyNS1_21identity_decomposer_tEEEvPT2_PKT1_SB_iiT3_)
        /*00c8*/ 	.word	0x00000020


	//----- nvinfo : EIATTR_FRAME_SIZE
	.align		4
.L_78:
        /*00cc*/ 	.byte	0x04, 0x11
        /*00ce*/ 	.short	(.L_80 - .L_79)
	.align		4
.L_79:
        /*00d0*/ 	.word	index@(_ZN3cub18CUB_300001_SM_10006detail10radix_sort30DeviceRadixSortHistogramKernelINS1_5radix10policy_hubIiNS0_8NullTypeEyE10Policy1000ELNS0_9SortOrderE0EiyNS1_21identity_decomposer_tEEEvPT2_PKT1_SB_iiT3_)
        /*00d4*/ 	.word	0x00000000


	//----- nvinfo : EIATTR_REGCOUNT
	.align		4
.L_80:
        /*00d8*/ 	.byte	0x04, 0x2f
        /*00da*/ 	.short	(.L_82 - .L_81)
	.align		4
.L_81:
        /*00dc*/ 	.word	index@(_ZN3cub18CUB_300001_SM_10006detail10radix_sort33DeviceRadixSortExclusiveSumKernelINS1_5radix10policy_hubIiNS0_8NullTypeEyE10Policy1000EyEEvPT0_)
        /*00e0*/ 	.word	0x00000020


	//----- nvinfo : EIATTR_FRAME_SIZE
	.align		4
.L_82:
        /*00e4*/ 	.byte	0x04, 0x11
        /*00e6*/ 	.short	(.L_84 - .L_83)
	.align		4
.L_83:
        /*00e8*/ 	.word	index@(_ZN3cub18CUB_300001_SM_10006detail10radix_sort33DeviceRadixSortExclusiveSumKernelINS1_5radix10policy_hubIiNS0_8NullTypeEyE10Policy1000EyEEvPT0_)
        /*00ec*/ 	.word	0x00000000


	//----- nvinfo : EIATTR_REGCOUNT
	.align		4
.L_84:
        /*00f0*/ 	.byte	0x04, 0x2f
        /*00f2*/ 	.short	(.L_86 - .L_85)
	.align		4
.L_85:
        /*00f4*/ 	.word	index@(_ZN3cub18CUB_300001_SM_10006detail10radix_sort29DeviceRadixSortOnesweepKernelINS1_5radix10policy_hubIiNS0_8NullTypeEyE10Policy1000ELNS0_9SortOrderE0EiS6_yiiNS1_21identity_decomposer_tEEEvPT5_SC_PT3_PKSD_PT1_PKSH_PT2_PKSL_T4_iiT6_)
        /*00f8*/ 	.word	0x00000038


	//----- nvinfo : EIATTR_FRAME_SIZE
	.align		4
.L_86:
        /*00fc*/ 	.byte	0x04, 0x11
        /*00fe*/ 	.short	(.L_88 - .L_87)
	.align		4
.L_87:
        /*0100*/ 	.word	index@(_ZN3cub18CUB_300001_SM_10006detail10radix_sort29DeviceRadixSortOnesweepKernelINS1_5radix10policy_hubIiNS0_8NullTypeEyE10Policy1000ELNS0_9SortOrderE0EiS6_yiiNS1_21identity_decomposer_tEEEvPT5_SC_PT3_PKSD_PT1_PKSH_PT2_PKSL_T4_iiT6_)
        /*0104*/ 	.word	0x00000000


	//----- nvinfo : EIATTR_REGCOUNT
	.align		4
.L_88:
        /*0108*/ 	.byte	0x04, 0x2f
        /*010a*/ 	.short	(.L_90 - .L_89)
	.align		4
.L_89:
        /*010c*/ 	.word	index@(_ZN3cub18CUB_300001_SM_10006detail10radix_sort31DeviceRadixSortSingleTileKernelINS1_5radix10policy_hubIfNS0_8NullTypeEyE10Policy1000ELNS0_9SortOrderE0EfS6_yNS1_21identity_decomposer_tEEEvPKT1_PSB_PKT2_PSF_T3_iiT4_)
        /*0110*/ 	.word	0x0000007f


	//----- nvinfo : EIATTR_FRAME_SIZE
	.align		4
.L_90:
        /*0114*/ 	.byte	0x04, 0x11
        /*0116*/ 	.short	(.L_92 - .L_91)
	.align		4
.L_91:
        /*0118*/ 	.word	index@(_ZN3cub18CUB_300001_SM_10006detail10radix_sort31DeviceRadixSortSingleTileKernelINS1_5radix10policy_hubIfNS0_8NullTypeEyE10Policy1000ELNS0_9SortOrderE0EfS6_yNS1_21identity_decomposer_tEEEvPKT1_PSB_PKT2_PSF_T3_iiT4_)
        /*011c*/ 	.word	0x00000000


	//----- nvinfo : EIATTR_REGCOUNT
	.align		4
.L_92:
        /*0120*/ 	.byte	0x04, 0x2f
        /*0122*/ 	.short	(.L_94 - .L_93)
	.align		4
.L_93:
        /*0124*/ 	.word	index@(_ZN3cub18CUB_300001_SM_10006detail10radix_sort30DeviceRadixSortHistogramKernelINS1_5radix10policy_hubIfNS0_8NullTypeEyE10Policy1000ELNS0_9SortOrderE0EfyNS1_21identity_decomposer_tEEEvPT2_PKT1_SB_iiT3_)
        /*0128*/ 	.word	0x00000020


	//----- nvinfo : EIATTR_FRAME_SIZE
	.align		4
.L_94:
        /*012c*/ 	.byte	0x04, 0x11
        /*012e*/ 	.short	(.L_96 - .L_95)
	.align		4
.L_95:
        /*0130*/ 	.word	index@(_ZN3cub18CUB_300001_SM_10006detail10radix_sort30DeviceRadixSortHistogramKernelINS1_5radix10policy_hubIfNS0_8NullTypeEyE10Policy1000ELNS0_9SortOrderE0EfyNS1_21identity_decomposer_tEEEvPT2_PKT1_SB_iiT3_)
        /*0134*/ 	.word	0x00000000


	//----- nvinfo : EIATTR_REGCOUNT
	.align		4
.L_96:
        /*0138*/ 	.byte	0x04, 0x2f
        /*013a*/ 	.short	(.L_98 - .L_97)
	.align		4
.L_97:
        /*013c*/ 	.word	index@(_ZN3cub18CUB_300001_SM_10006detail10radix_sort33DeviceRadixSortExclusiveSumKernelINS1_5radix10policy_hubIfNS0_8NullTypeEyE10Policy1000EyEEvPT0_)
        /*0140*/ 	.word	0x00000020


	//----- nvinfo : EIATTR_FRAME_SIZE
	.align		4
.L_98:
        /*0144*/ 	.byte	0x04, 0x11
        /*0146*/ 	.short	(.L_100 - .L_99)
	.align		4
.L_99:
        /*0148*/ 	.word	index@(_ZN3cub18CUB_300001_SM_10006detail10radix_sort33DeviceRadixSortExclusiveSumKernelINS1_5radix10policy_hubIfNS0_8NullTypeEyE10Policy1000EyEEvPT0_)
        /*014c*/ 	.word	0x00000000


	//----- nvinfo : EIATTR_REGCOUNT
	.align		4
.L_100:
        /*0150*/ 	.byte	0x04, 0x2f
        /*0152*/ 	.short	(.L_102 - .L_101)
	.align		4
.L_101:
        /*0154*/ 	.word	index@(_ZN3cub18CUB_300001_SM_10006detail10radix_sort29DeviceRadixSortOnesweepKernelINS1_5radix10policy_hubIfNS0_8NullTypeEyE10Policy1000ELNS0_9SortOrderE0EfS6_yiiNS1_21identity_decomposer_tEEEvPT5_SC_PT3_PKSD_PT1_PKSH_PT2_PKSL_T4_iiT6_)
        /*0158*/ 	.word	0x00000038


	//----- nvinfo : EIATTR_FRAME_SIZE
	.align		4
.L_102:
        /*015c*/ 	.byte	0x04, 0x11
        /*015e*/ 	.short	(.L_104 - .L_103)
	.align		4
.L_103:
        /*0160*/ 	.word	index@(_ZN3cub18CUB_300001_SM_10006detail10radix_sort29DeviceRadixSortOnesweepKernelINS1_5radix10policy_hubIfNS0_8NullTypeEyE10Policy1000ELNS0_9SortOrderE0EfS6_yiiNS1_21identity_decomposer_tEEEvPT5_SC_PT3_PKSD_PT1_PKSH_PT2_PKSL_T4_iiT6_)
        /*0164*/ 	.word	0x00000000


	//----- nvinfo : EIATTR_REGCOUNT
	.align		4
.L_104:
        /*0168*/ 	.byte	0x04, 0x2f
        /*016a*/ 	.short	(.L_106 - .L_105)
	.align		4
.L_105:
        /*016c*/ 	.word	index@(_ZN3cub18CUB_300001_SM_10006detail10radix_sort31DeviceRadixSortSingleTileKernelINS1_5radix10policy_hubIfiyE10Policy1000ELNS0_9SortOrderE0EfiyNS1_21identity_decomposer_tEEEvPKT1_PSA_PKT2_PSE_T3_iiT4_)
        /*0170*/ 	.word	0x00000097


	//----- nvinfo : EIATTR_FRAME_SIZE
	.align		4
.L_106:
        /*0174*/ 	.byte	0x04, 0x11
        /*0176*/ 	.short	(.L_108 - .L_107)
	.align		4
.L_107:
        /*0178*/ 	.word	index@(_ZN3cub18CUB_300001_SM_10006detail10radix_sort31DeviceRadixSortSingleTileKernelINS1_5radix10policy_hubIfiyE10Policy1000ELNS0_9SortOrderE0EfiyNS1_21identity_decomposer_tEEEvPKT1_PSA_PKT2_PSE_T3_iiT4_)
        /*017c*/ 	.word	0x00000000


	//----- nvinfo : EIATTR_REGCOUNT
	.align		4
.L_108:
        /*0180*/ 	.byte	0x04, 0x2f
        /*0182*/ 	.short	(.L_110 - .L_109)
	.align		4
.L_109:
        /*0184*/ 	.word	index@(_ZN3cub18CUB_300001_SM_10006detail10radix_sort30DeviceRadixSortHistogramKernelINS1_5radix10policy_hubIfiyE10Policy1000ELNS0_9SortOrderE0EfyNS1_21identity_decomposer_tEEEvPT2_PKT1_SA_iiT3_)
        /*0188*/ 	.word	0x00000020


	//----- nvinfo : EIATTR_FRAME_SIZE
	.align		4
.L_110:
        /*018c*/ 	.byte	0x04, 0x11
        /*018e*/ 	.short	(.L_112 - .L_111)
	.align		4
.L_111:
        /*0190*/ 	.word	index@(_ZN3cub18CUB_300001_SM_10006detail10radix_sort30DeviceRadixSortHistogramKernelINS1_5radix10policy_hubIfiyE10Policy1000ELNS0_9SortOrderE0EfyNS1_21identity_decomposer_tEEEvPT2_PKT1_SA_iiT3_)
        /*0194*/ 	.word	0x00000000


	//----- nvinfo : EIATTR_REGCOUNT
	.align		4
.L_112:
        /*0198*/ 	.byte	0x04, 0x2f
        /*019a*/ 	.short	(.L_114 - .L_113)
	.align		4
.L_113:
        /*019c*/ 	.word	index@(_ZN3cub18CUB_300001_SM_10006detail10radix_sort33DeviceRadixSortExclusiveSumKernelINS1_5radix10policy_hubIfiyE10Policy1000EyEEvPT0_)
        /*01a0*/ 	.word	0x00000020


	//----- nvinfo : EIATTR_FRAME_SIZE
	.align		4
.L_114:
        /*01a4*/ 	.byte	0x04, 0x11
        /*01a6*/ 	.short	(.L_116 - .L_115)
	.align		4
.L_115:
        /*01a8*/ 	.word	index@(_ZN3cub18CUB_300001_SM_10006detail10radix_sort33DeviceRadixSortExclusiveSumKernelINS1_5radix10policy_hubIfiyE10Policy1000EyEEvPT0_)
        /*01ac*/ 	.word	0x00000000


	//----- nvinfo : EIATTR_REGCOUNT
	.align		4
.L_116:
        /*01b0*/ 	.byte	0x04, 0x2f
        /*01b2*/ 	.short	(.L_118 - .L_117)
	.align		4
.L_117:
        /*01b4*/ 	.word	index@(_ZN3cub18CUB_300001_SM_10006detail10radix_sort29DeviceRadixSortOnesweepKernelINS1_5radix10policy_hubIfiyE10Policy1000ELNS0_9SortOrderE0EfiyiiNS1_21identity_decomposer_tEEEvPT5_SB_PT3_PKSC_PT1_PKSG_PT2_PKSK_T4_iiT6_)
        /*01b8*/ 	.word	0x0000004f


	//----- nvinfo : EIATTR_FRAME_SIZE
	.align		4
.L_118:
        /*01bc*/ 	.byte	0x04, 0x11
        /*01be*/ 	.short	(.L_120 - .L_119)
	.align		4
.L_119:
        /*01c0*/ 	.word	index@(_ZN3cub18CUB_300001_SM_10006detail10radix_sort29DeviceRadixSortOnesweepKernelINS1_5radix10policy_hubIfiyE10Policy1000ELNS0_9SortOrderE0EfiyiiNS1_21identity_decomposer_tEEEvPT5_SB_PT3_PKSC_PT1_PKSG_PT2_PKSK_T4_iiT6_)
        /*01c4*/ 	.word	0x00000000


	//----- nvinfo : EIATTR_REGCOUNT
	.align		4
.L_120:
        /*01c8*/ 	.byte	0x04, 0x2f
        /*01ca*/ 	.short	(.L_122 - .L_121)
	.align		4
.L_121:
        /*01cc*/ 	.word	index@(_ZN3cub18CUB_300001_SM_10006detail10radix_sort31DeviceRadixSortSingleTileKernelINS1_5radix10policy_hubIffyE10Policy1000ELNS0_9SortOrderE0EffyNS1_21identity_decomposer_tEEEvPKT1_PSA_PKT2_PSE_T3_iiT4_)
        /*01d0*/ 	.word	0x00000097


	//----- nvinfo : EIATTR_FRAME_SIZE
	.align		4
.L_122:
        /*01d4*/ 	.byte	0x04, 0x11
        /*01d6*/ 	.short	(.L_124 - .L_123)
	.align		4
.L_123:
        /*01d8*/ 	.word	index@(_ZN3cub18CUB_300001_SM_10006detail10radix_sort31DeviceRadixSortSingleTileKernelINS1_5radix10policy_hubIffyE10Policy1000ELNS0_9SortOrderE0EffyNS1_21identity_decomposer_tEEEvPKT1_PSA_PKT2_PSE_T3_iiT4_)
        /*01dc*/ 	.word	0x00000000


	//----- nvinfo : EIATTR_REGCOUNT
	.align		4
.L_124:
        /*01e0*/ 	.byte	0x04, 0x2f
        /*01e2*/ 	.short	(.L_126 - .L_125)
	.align		4
.L_125:
        /*01e4*/ 	.word	index@(_ZN3cub18CUB_300001_SM_10006detail10radix_sort30DeviceRadixSortHistogramKernelINS1_5radix10policy_hubIffyE10Policy1000ELNS0_9SortOrderE0EfyNS1_21identity_decomposer_tEEEvPT2_PKT1_SA_iiT3_)
        /*01e8*/ 	.word	0x00000020


	//----- nvinfo : EIATTR_FRAME_SIZE
	.align		4
.L_126:
        /*01ec*/ 	.byte	0x04, 0x11
        /*01ee*/ 	.short	(.L_128 - .L_127)
	.align		4
.L_127:
        /*01f0*/ 	.word	index@(_ZN3cub18CUB_300001_SM_10006detail10radix_sort30DeviceRadixSortHistogramKernelINS1_5radix10policy_hubIffyE10Policy1000ELNS0_9SortOrderE0EfyNS1_21identity_decomposer_tEEEvPT2_PKT1_SA_iiT3_)
        /*01f4*/ 	.word	0x00000000


	//----- nvinfo : EIATTR_REGCOUNT
	.align		4
.L_128:
        /*01f8*/ 	.byte	0x04, 0x2f
        /*01fa*/ 	.short	(.L_130 - .L_129)
	.align		4
.L_129:
        /*01fc*/ 	.word	index@(_ZN3cub18CUB_300001_SM_10006detail10radix_sort33DeviceRadixSortExclusiveSumKernelINS1_5radix10policy_hubIffyE10Policy1000EyEEvPT0_)
        /*0200*/ 	.word	0x00000020


	//----- nvinfo : EIATTR_FRAME_SIZE
	.align		4
.L_130:
        /*0204*/ 	.byte	0x04, 0x11
        /*0206*/ 	.short	(.L_132 - .L_131)
	.align		4
.L_131:
        /*0208*/ 	.word	index@(_ZN3cub18CUB_300001_SM_10006detail10radix_sort33DeviceRadixSortExclusiveSumKernelINS1_5radix10policy_hubIffyE10Policy1000EyEEvPT0_)
        /*020c*/ 	.word	0x00000000


	//----- nvinfo : EIATTR_REGCOUNT
	.align		4
.L_132:
        /*0210*/ 	.byte	0x04, 0x2f
        /*0212*/ 	.short	(.L_134 - .L_133)
	.align		4
.L_133:
        /*0214*/ 	.word	index@(_ZN3cub18CUB_300001_SM_10006detail10radix_sort29DeviceRadixSortOnesweepKernelINS1_5radix10policy_hubIffyE10Policy1000ELNS0_9SortOrderE0EffyiiNS1_21identity_decomposer_tEEEvPT5_SB_PT3_PKSC_PT1_PKSG_PT2_PKSK_T4_iiT6_)
        /*0218*/ 	.word	0x0000004f


	//----- nvinfo : EIATTR_FRAME_SIZE
	.align		4
.L_134:
        /*021c*/ 	.byte	0x04, 0x11
        /*021e*/ 	.short	(.L_136 - .L_135)
	.align		4
.L_135:
        /*0220*/ 	.word	index@(_ZN3cub18CUB_300001_SM_10006detail10radix_sort29DeviceRadixSortOnesweepKernelINS1_5radix10policy_hubIffyE10Policy1000ELNS0_9SortOrderE0EffyiiNS1_21identity_decomposer_tEEEvPT5_SB_PT3_PKSC_PT1_PKSG_PT2_PKSK_T4_iiT6_)
        /*0224*/ 	.word	0x00000000


	//----- nvinfo : EIATTR_REGCOUNT
	.align		4
.L_136:
        /*0228*/ 	.byte	0x04, 0x2f
        /*022a*/ 	.short	(.L_138 - .L_137)
	.align		4
.L_137:
        /*022c*/ 	.word	index@(_ZN3cub18CUB_300001_SM_10006detail10radix_sort31DeviceRadixSortSingleTileKernelINS1_5radix10policy_hubIifyE10Policy1000ELNS0_9SortOrderE0EifyNS1_21identity_decomposer_tEEEvPKT1_PSA_PKT2_PSE_T3_iiT4_)
        /*0230*/ 	.word	0x00000099


	//----- nvinfo : EIATTR_FRAME_SIZE
	.align		4
.L_138:
        /*0234*/ 	.byte	0x04, 0x11
        /*0236*/ 	.short	(.L_140 - .L_139)
	.align		4
.L_139:
        /*0238*/ 	.word	index@(_ZN3cub18CUB_300001_SM_10006detail10radix_sort31DeviceRadixSortSingleTileKernelINS1_5radix10policy_hubIifyE10Policy1000ELNS0_9SortOrderE0EifyNS1_21identity_decomposer_tEEEvPKT1_PSA_PKT2_PSE_T3_iiT4_)
        /*023c*/ 	.word	0x00000000


	//----- nvinfo : EIATTR_REGCOUNT
	.align		4
.L_140:
        /*0240*/ 	.byte	0x04, 0x2f
        /*0242*/ 	.short	(.L_142 - .L_141)
	.align		4
.L_141:
        /*0244*/ 	.word	index@(_ZN3cub18CUB_300001_SM_10006detail10radix_sort30DeviceRadixSortHistogramKernelINS1_5radix10policy_hubIifyE10Policy1000ELNS0_9SortOrderE0EiyNS1_21identity_decomposer_tEEEvPT2_PKT1_SA_iiT3_)
        /*0248*/ 	.word	0x00000020


	//----- nvinfo : EIATTR_FRAME_SIZE
	.align		4
.L_142:
        /*024c*/ 	.byte	0x04, 0x11
        /*024e*/ 	.short	(.L_144 - .L_143)
	.align		4
.L_143:
        /*0250*/ 	.word	index@(_ZN3cub18CUB_300001_SM_10006detail10radix_sort30DeviceRadixSortHistogramKernelINS1_5radix10policy_hubIifyE10Policy1000ELNS0_9SortOrderE0EiyNS1_21identity_decomposer_tEEEvPT2_PKT1_SA_iiT3_)
        /*0254*/ 	.word	0x00000000


	//----- nvinfo : EIATTR_REGCOUNT
	.align		4
.L_144:
        /*0258*/ 	.byte	0x04, 0x2f
        /*025a*/ 	.short	(.L_146 - .L_145)
	.align		4
.L_145:
        /*025c*/ 	.word	index@(_ZN3cub18CUB_300001_SM_10006detail10radix_sort33DeviceRadixSortExclusiveSumKernelINS1_5radix10policy_hubIifyE10Policy1000EyEEvPT0_)
        /*0260*/ 	.word	0x00000020


	//----- nvinfo : EIATTR_FRAME_SIZE
	.align		4
.L_146:
        /*0264*/ 	.byte	0x04, 0x11
        /*0266*/ 	.short	(.L_148 - .L_147)
	.align		4
.L_147:
        /*0268*/ 	.word	index@(_ZN3cub18CUB_300001_SM_10006detail10radix_sort33DeviceRadixSortExclusiveSumKernelINS1_5radix10policy_hubIifyE10Policy1000EyEEvPT0_)
        /*026c*/ 	.word	0x00000000


	//----- nvinfo : EIATTR_REGCOUNT
	.align		4
.L_148:
        /*0270*/ 	.byte	0x04, 0x2f
        /*0272*/ 	.short	(.L_150 - .L_149)
	.align		4
.L_149:
        /*0274*/ 	.word	index@(_ZN3cub18CUB_300001_SM_10006detail10radix_sort29DeviceRadixSortOnesweepKernelINS1_5radix10policy_hubIifyE10Policy1000ELNS0_9SortOrderE0EifyiiNS1_21identity_decomposer_tEEEvPT5_SB_PT3_PKSC_PT1_PKSG_PT2_PKSK_T4_iiT6_)
        /*0278*/ 	.word	0x00000049


	//----- nvinfo : EIATTR_FRAME_SIZE
	.align		4
.L_150:
        /*027c*/ 	.byte	0x04, 0x11
        /*027e*/ 	.short	(.L_152 - .L_151)
	.align		4
.L_151:
        /*0280*/ 	.word	index@(_ZN3cub18CUB_300001_SM_10006detail10radix_sort29DeviceRadixSortOnesweepKernelINS1_5radix10policy_hubIifyE10Policy1000ELNS0_9SortOrderE0EifyiiNS1_21identity_decomposer_tEEEvPT5_SB_PT3_PKSC_PT1_PKSG_PT2_PKSK_T4_iiT6_)
        /*0284*/ 	.word	0x00000000


	//----- nvinfo : EIATTR_REGCOUNT
	.align		4
.L_152:
        /*0288*/ 	.byte	0x04, 0x2f
        /*028a*/ 	.short	(.L_154 - .L_153)
	.align		4
.L_153:
        /*028c*/ 	.word	index@(_ZN3cub18CUB_300001_SM_10006detail10radix_sort31DeviceRadixSortSingleTileKernelINS1_5radix10policy_hubIiiyE10Policy1000ELNS0_9SortOrderE0EiiyNS1_21identity_decomposer_tEEEvPKT1_PSA_PKT2_PSE_T3_iiT4_)
        /*0290*/ 	.word	0x00000099


	//----- nvinfo : EIATTR_FRAME_SIZE
	.align		4
.L_154:
        /*0294*/ 	.byte	0x04, 0x11
        /*0296*/ 	.short	(.L_156 - .L_155)
	.align		4
.L_155:
        /*0298*/ 	.word	index@(_ZN3cub18CUB_300001_SM_10006detail10radix_sort31DeviceRadixSortSingleTileKernelINS1_5radix10policy_hubIiiyE10Policy1000ELNS0_9SortOrderE0EiiyNS1_21identity_decomposer_tEEEvPKT1_PSA_PKT2_PSE_T3_iiT4_)
        /*029c*/ 	.word	0x00000000


	//----- nvinfo : EIATTR_REGCOUNT
	.align		4
.L_156:
        /*02a0*/ 	.byte	0x04, 0x2f
        /*02a2*/ 	.short	(.L_158 - .L_157)
	.align		4
.L_157:
        /*02a4*/ 	.word	index@(_ZN3cub18CUB_300001_SM_10006detail10radix_sort30DeviceRadixSortHistogramKernelINS1_5radix10policy_hubIiiyE10Policy1000ELNS0_9SortOrderE0EiyNS1_21identity_decomposer_tEEEvPT2_PKT1_SA_iiT3_)
        /*02a8*/ 	.word	0x00000020


	//----- nvinfo : EIATTR_FRAME_SIZE
	.align		4
.L_158:
        /*02ac*/ 	.byte	0x04, 0x11
        /*02ae*/ 	.short	(.L_160 - .L_159)
	.align		4
.L_159:
        /*02b0*/ 	.word	index@(_ZN3cub18CUB_300001_SM_10006detail10radix_sort30DeviceRadixSortHistogramKernelINS1_5radix10policy_hubIiiyE10Policy1000ELNS0_9SortOrderE0EiyNS1_21identity_decomposer_tEEEvPT2_PKT1_SA_iiT3_)
        /*02b4*/ 	.word	0x00000000


	//----- nvinfo : EIATTR_REGCOUNT
	.align		4
.L_160:
        /*02b8*/ 	.byte	0x04, 0x2f
        /*02ba*/ 	.short	(.L_162 - .L_161)
	.align		4
.L_161:
        /*02bc*/ 	.word	index@(_ZN3cub18CUB_300001_SM_10006detail10radix_sort33DeviceRadixSortExclusiveSumKernelINS1_5radix10policy_hubIiiyE10Policy1000EyEEvPT0_)
        /*02c0*/ 	.word	0x00000020


	//----- nvinfo : EIATTR_FRAME_SIZE
	.align		4
.L_162:
        /*02c4*/ 	.byte	0x04, 0x11
        /*02c6*/ 	.short	(.L_164 - .L_163)
	.align		4
.L_163:
        /*02c8*/ 	.word	index@(_ZN3cub18CUB_300001_SM_10006detail10radix_sort33DeviceRadixSortExclusiveSumKernelINS1_5radix10policy_hubIiiyE10Policy1000EyEEvPT0_)
        /*02cc*/ 	.word	0x00000000


	//----- nvinfo : EIATTR_REGCOUNT
	.align		4
.L_164:
        /*02d0*/ 	.byte	0x04, 0x2f
        /*02d2*/ 	.short	(.L_166 - .L_165)
	.align		4
.L_165:
        /*02d4*/ 	.word	index@(_ZN3cub18CUB_300001_SM_10006detail10radix_sort29DeviceRadixSortOnesweepKernelINS1_5radix10policy_hubIiiyE10Policy1000ELNS0_9SortOrderE0EiiyiiNS1_21identity_decomposer_tEEEvPT5_SB_PT3_PKSC_PT1_PKSG_PT2_PKSK_T4_iiT6_)
        /*02d8*/ 	.word	0x00000049


	//----- nvinfo : EIATTR_FRAME_SIZE
	.align		4
.L_166:
        /*02dc*/ 	.byte	0x04, 0x11
        /*02de*/ 	.short	(.L_168 - .L_167)
	.align		4
.L_167:
        /*02e0*/ 	.word	index@(_ZN3cub18CUB_300001_SM_10006detail10radix_sort29DeviceRadixSortOnesweepKernelINS1_5radix10policy_hubIiiyE10Policy1000ELNS0_9SortOrderE0EiiyiiNS1_21identity_decomposer_tEEEvPT5_SB_PT3_PKSC_PT1_PKSG_PT2_PKSK_T4_iiT6_)
        /*02e4*/ 	.word	0x00000000


	//----- nvinfo : EIATTR_MIN_STACK_SIZE
	.align		4
.L_168:
        /*02e8*/ 	.byte	0x04, 0x12
        /*02ea*/ 	.short	(.L_170 - .L_169)
	.align		4
.L_169:
        /*02ec*/ 	.word	index@(_ZN3cub18CUB_300001_SM_10006detail10radix_sort29DeviceRadixSortOnesweepKernelINS1_5radix10policy_hubIiiyE10Policy1000ELNS0_9SortOrderE0EiiyiiNS1_21identity_decomposer_tEEEvPT5_SB_PT3_PKSC_PT1_PKSG_PT2_PKSK_T4_iiT6_)
        /*02f0*/ 	.word	0x00000000


	//----- nvinfo : EIATTR_MIN_STACK_SIZE
	.align		4
.L_170:
        /*02f4*/ 	.byte	0x04, 0x12
        /*02f6*/ 	.short	(.L_172 - .L_171)
	.align		4
.L_171:
        /*02f8*/ 	.word	index@(_ZN3cub18CUB_300001_SM_10006detail10radix_sort33DeviceRadixSortExclusiveSumKernelINS1_5radix10policy_hubIiiyE10Policy1000EyEEvPT0_)
        /*02fc*/ 	.word	0x00000000


	//----- nvinfo : EIATTR_MIN_STACK_SIZE
	.align		4
.L_172:
        /*0300*/ 	.byte	0x04, 0x12
        /*0302*/ 	.short	(.L_174 - .L_173)
	.align		4
.L_173:
        /*0304*/ 	.word	index@(_ZN3cub18CUB_300001_SM_10006detail10radix_sort30DeviceRadixSortHistogramKernelINS1_5radix10policy_hubIiiyE10Policy1000ELNS0_9SortOrderE0EiyNS1_21identity_decomposer_tEEEvPT2_PKT1_SA_iiT3_)
        /*0308*/ 	.word	0x00000000


	//----- nvinfo : EIATTR_MIN_STACK_SIZE
	.align		4
.L_174:
        /*030c*/ 	.byte	0x04, 0x12
        /*030e*/ 	.short	(.L_176 - .L_175)
	.align		4
.L_175:
        /*0310*/ 	.word	index@(_ZN3cub18CUB_300001_SM_10006detail10radix_sort31DeviceRadixSortSingleTileKernelINS1_5radix10policy_hubIiiyE10Policy1000ELNS0_9SortOrderE0EiiyNS1_21identity_decomposer_tEEEvPKT1_PSA_PKT2_PSE_T3_iiT4_)
        /*0314*/ 	.word	0x00000000


	//----- nvinfo : EIATTR_MIN_STACK_SIZE
	.align		4
.L_176:
        /*0318*/ 	.byte	0x04, 0x12
        /*031a*/ 	.short	(.L_178 - .L_177)
	.align		4
.L_177:
        /*031c*/ 	.word	index@(_ZN3cub18CUB_300001_SM_10006detail10radix_sort29DeviceRadixSortOnesweepKernelINS1_5radix10policy_hubIifyE10Policy1000ELNS0_9SortOrderE0EifyiiNS1_21identity_decomposer_tEEEvPT5_SB_PT3_PKSC_PT1_PKSG_PT2_PKSK_T4_iiT6_)
        /*0320*/ 	.word	0x00000000


	//----- nvinfo : EIATTR_MIN_STACK_SIZE
	.align		4
.L_178:
        /*0324*/ 	.byte	0x04, 0x12
        /*0326*/ 	.short	(.L_180 - .L_179)
	.align		4
.L_179:
        /*0328*/ 	.word	index@(_ZN3cub18CUB_300001_SM_10006detail10radix_sort33DeviceRadixSortExclusiveSumKernelINS1_5radix10policy_hubIifyE10Policy1000EyEEvPT0_)
        /*032c*/ 	.word	0x00000000


	//----- nvinfo : EIATTR_MIN_STACK_SIZE
	.align		4
.L_180:
        /*0330*/ 	.byte	0x04, 0x12
        /*0332*/ 	.short	(.L_182 - .L_181)
	.align		4
.L_181:
        /*0334*/ 	.word	index@(_ZN3cub18CUB_300001_SM_10006detail10radix_sort30DeviceRadixSortHistogramKernelINS1_5radix10policy_hubIifyE10Policy1000ELNS0_9SortOrderE0EiyNS1_21identity_decomposer_tEEEvPT2_PKT1_SA_iiT3_)
        /*0338*/ 	.word	0x00000000


	//----- nvinfo : EIATTR_MIN_STACK_SIZE
	.align		4
.L_182:
        /*033c*/ 	.byte	0x04, 0x12
        /*033e*/ 	.short	(.L_184 - .L_183)
	.align		4
.L_183:
        /*0340*/ 	.word	index@(_ZN3cub18CUB_300001_SM_10006detail10radix_sort31DeviceRadixSortSingleTileKernelINS1_5radix10policy_hubIifyE10Policy1000ELNS0_9SortOrderE0EifyNS1_21identity_decomposer_tEEEvPKT1_PSA_PKT2_PSE_T3_iiT4_)
        /*0344*/ 	.word	0x00000000


	//----- nvinfo : EIATTR_MIN_STACK_SIZE
	.align		4
.L_184:
        /*0348*/ 	.byte	0x04, 0x12
        /*034a*/ 	.short	(.L_186 - .L_185)
	.align		4
.L_185:
        /*034c*/ 	.word	index@(_ZN3cub18CUB_300001_SM_10006detail10radix_sort29DeviceRadixSortOnesweepKernelINS1_5radix10policy_hubIffyE10Policy1000ELNS0_9SortOrderE0EffyiiNS1_21identity_decomposer_tEEEvPT5_SB_PT3_PKSC_PT1_PKSG_PT2_PKSK_T4_iiT6_)
        /*0350*/ 	.word	0x00000000


	//----- nvinfo : EIATTR_MIN_STACK_SIZE
	.align		4
.L_186:
        /*0354*/ 	.byte	0x04, 0x12
        /*0356*/ 	.short	(.L_188 - .L_187)
	.align		4
.L_187:
        /*0358*/ 	.word	index@(_ZN3cub18CUB_300001_SM_10006detail10radix_sort33DeviceRadixSortExclusiveSumKernelINS1_5radix10policy_hubIffyE10Policy1000EyEEvPT0_)
        /*035c*/ 	.word	0x00000000


	//----- nvinfo : EIATTR_MIN_STACK_SIZE
	.align		4
.L_188:
        /*0360*/ 	.byte	0x04, 0x12
        /*0362*/ 	.short	(.L_190 - .L_189)
	.align		4
.L_189:
        /*0364*/ 	.word	index@(_ZN3cub18CUB_300001_SM_10006detail10radix_sort30DeviceRadixSortHistogramKernelINS1_5radix10policy_hubIffyE10Policy1000ELNS0_9SortOrderE0EfyNS1_21identity_decomposer_tEEEvPT2_PKT1_SA_iiT3_)
        /*0368*/ 	.word	0x00000000


	//----- nvinfo : EIATTR_MIN_STACK_SIZE
	.align		4
.L_190:
        /*036c*/ 	.byte	0x04, 0x12
        /*036e*/ 	.short	(.L_192 - .L_191)
	.align		4
.L_191:
        /*0370*/ 	.word	index@(_ZN3cub18CUB_300001_SM_10006detail10radix_sort31DeviceRadixSortSingleTileKernelINS1_5radix10policy_hubIffyE10Policy1000ELNS0_9SortOrderE0EffyNS1_21identity_decomposer_tEEEvPKT1_PSA_PKT2_PSE_T3_iiT4_)
        /*0374*/ 	.word	0x00000000


	//----- nvinfo : EIATTR_MIN_STACK_SIZE
	.align		4
.L_192:
        /*0378*/ 	.byte	0x04, 0x12
        /*037a*/ 	.short	(.L_194 - .L_193)
	.align		4
.L_193:
        /*037c*/ 	.word	index@(_ZN3cub18CUB_300001_SM_10006detail10radix_sort29DeviceRadixSortOnesweepKernelINS1_5radix10policy_hubIfiyE10Policy1000ELNS0_9SortOrderE0EfiyiiNS1_21identity_decomposer_tEEEvPT5_SB_PT3_PKSC_PT1_PKSG_PT2_PKSK_T4_iiT6_)
        /*0380*/ 	.word	0x00000000


	//----- nvinfo : EIATTR_MIN_STACK_SIZE
	.align		4
.L_194:
        /*0384*/ 	.byte	0x04, 0x12
        /*0386*/ 	.short	(.L_196 - .L_195)
	.align		4
.L_195:
        /*0388*/ 	.word	index@(_ZN3cub18CUB_300001_SM_10006detail10radix_sort33DeviceRadixSortExclusiveSumKernelINS1_5radix10policy_hubIfiyE10Policy1000EyEEvPT0_)
        /*038c*/ 	.word	0x00000000


	//----- nvinfo : EIATTR_MIN_STACK_SIZE
	.align		4
.L_196:
        /*0390*/ 	.byte	0x04, 0x12
        /*0392*/ 	.short	(.L_198 - .L_197)
	.align		4
.L_197:
        /*0394*/ 	.word	index@(_ZN3cub18CUB_300001_SM_10006detail10radix_sort30DeviceRadixSortHistogramKernelINS1_5radix10policy_hubIfiyE10Policy1000ELNS0_9SortOrderE0EfyNS1_21identity_decomposer_tEEEvPT2_PKT1_SA_iiT3_)
        /*0398*/ 	.word	0x00000000


	//----- nvinfo : EIATTR_MIN_STACK_SIZE
	.align		4
.L_198:
        /*039c*/ 	.byte	0x04, 0x12
        /*039e*/ 	.short	(.L_200 - .L_199)
	.align		4
.L_199:
        /*03a0*/ 	.word	index@(_ZN3cub18CUB_300001_SM_10006detail10radix_sort31DeviceRadixSortSingleTileKernelINS1_5radix10policy_hubIfiyE10Policy1000ELNS0_9SortOrderE0EfiyNS1_21identity_decomposer_tEEEvPKT1_PSA_PKT2_PSE_T3_iiT4_)
        /*03a4*/ 	.word	0x00000000


	//----- nvinfo : EIATTR_MIN_STACK_SIZE
	.align		4
.L_200:
        /*03a8*/ 	.byte	0x04, 0x12
        /*03aa*/ 	.short	(.L_202 - .L_201)
	.align		4
.L_201:
        /*03ac*/ 	.word	index@(_ZN3cub18CUB_300001_SM_10006detail10radix_sort29DeviceRadixSortOnesweepKernelINS1_5radix10policy_hubIfNS0_8NullTypeEyE10Policy1000ELNS0_9SortOrderE0EfS6_yiiNS1_21identity_decomposer_tEEEvPT5_SC_PT3_PKSD_PT1_PKSH_PT2_PKSL_T4_iiT6_)
        /*03b0*/ 	.word	0x00000000


	//----- nvinfo : EIATTR_MIN_STACK_SIZE
	.align		4
.L_202:
        /*03b4*/ 	.byte	0x04, 0x12
        /*03b6*/ 	.short	(.L_204 - .L_203)
	.align		4
.L_203:
        /*03b8*/ 	.word	index@(_ZN3cub18CUB_300001_SM_10006detail10radix_sort33DeviceRadixSortExclusiveSumKernelINS1_5radix10policy_hubIfNS0_8NullTypeEyE10Policy1000EyEEvPT0_)
        /*03bc*/ 	.word	0x00000000


	//----- nvinfo : EIATTR_MIN_STACK_SIZE
	.align		4
.L_204:
        /*03c0*/ 	.byte	0x04, 0x12
        /*03c2*/ 	.short	(.L_206 - .L_205)
	.align		4
.L_205:
        /*03c4*/ 	.word	index@(_ZN3cub18CUB_300001_SM_10006detail10radix_sort30DeviceRadixSortHistogramKernelINS1_5radix10policy_hubIfNS0_8NullTypeEyE10Policy1000ELNS0_9SortOrderE0EfyNS1_21identity_decomposer_tEEEvPT2_PKT1_SB_iiT3_)
        /*03c8*/ 	.word	0x00000000


	//----- nvinfo : EIATTR_MIN_STACK_SIZE
	.align		4
.L_206:
        /*03cc*/ 	.byte	0x04, 0x12
        /*03ce*/ 	.short	(.L_208 - .L_207)
	.align		4
.L_207:
        /*03d0*/ 	.word	index@(_ZN3cub18CUB_300001_SM_10006detail10radix_sort31DeviceRadixSortSingleTileKernelINS1_5radix10policy_hubIfNS0_8NullTypeEyE10Policy1000ELNS0_9SortOrderE0EfS6_yNS1_21identity_decomposer_tEEEvPKT1_PSB_PKT2_PSF_T3_iiT4_)
        /*03d4*/ 	.word	0x00000000


	//----- nvinfo : EIATTR_MIN_STACK_SIZE
	.align		4
.L_208:
        /*03d8*/ 	.byte	0x04, 0x12
        /*03da*/ 	.short	(.L_210 - .L_209)
	.align		4
.L_209:
        /*03dc*/ 	.word	index@(_ZN3cub18CUB_300001_SM_10006detail10radix_sort29DeviceRadixSortOnesweepKernelINS1_5radix10policy_hubIiNS0_8NullTypeEyE10Policy1000ELNS0_9SortOrderE0EiS6_yiiNS1_21identity_decomposer_tEEEvPT5_SC_PT3_PKSD_PT1_PKSH_PT2_PKSL_T4_iiT6_)
        /*03e0*/ 	.word	0x00000000


	//----- nvinfo : EIATTR_MIN_STACK_SIZE
	.align		4
.L_210:
        /*03e4*/ 	.byte	0x04, 0x12
        /*03e6*/ 	.short	(.L_212 - .L_211)
	.align		4
.L_211:
        /*03e8*/ 	.word	index@(_ZN3cub18CUB_300001_SM_10006detail10radix_sort33DeviceRadixSortExclusiveSumKernelINS1_5radix10policy_hubIiNS0_8NullTypeEyE10Policy1000EyEEvPT0_)
        /*03ec*/ 	.word	0x00000000


	//----- nvinfo : EIATTR_MIN_STACK_SIZE
	.align		4
.L_212:
        /*03f0*/ 	.byte	0x04, 0x12
        /*03f2*/ 	.short	(.L_214 - .L_213)
	.align		4
.L_213:
        /*03f4*/ 	.word	index@(_ZN3cub18CUB_300001_SM_10006detail10radix_sort30DeviceRadixSortHistogramKernelINS1_5radix10policy_hubIiNS0_8NullTypeEyE10Policy1000ELNS0_9SortOrderE0EiyNS1_21identity_decomposer_tEEEvPT2_PKT1_SB_iiT3_)
        /*03f8*/ 	.word	0x00000000


	//----- nvinfo : EIATTR_MIN_STACK_SIZE
	.align		4
.L_214:
        /*03fc*/ 	.byte	0x04, 0x12
        /*03fe*/ 	.short	(.L_216 - .L_215)
	.align		4
.L_215:
        /*0400*/ 	.word	index@(_ZN3cub18CUB_300001_SM_10006detail10radix_sort31DeviceRadixSortSingleTileKernelINS1_5radix10policy_hubIiNS0_8NullTypeEyE10Policy1000ELNS0_9SortOrderE0EiS6_yNS1_21identity_decomposer_tEEEvPKT1_PSB_PKT2_PSF_T3_iiT4_)
        /*0404*/ 	.word	0x00000000


	//----- nvinfo : EIATTR_MIN_STACK_SIZE
	.align		4
.L_216:
        /*0408*/ 	.byte	0x04, 0x12
        /*040a*/ 	.short	(.L_218 - .L_217)
	.align		4
.L_217:
        /*040c*/ 	.word	index@(_ZN3cub18CUB_300001_SM_10006detail6reduce28DeviceReduceSingleTileKernelINS2_10policy_hubIN4cuda3std3__45tupleIJblEEEyN6thrust24THRUST_300001_SM_1000_NS8cuda_cub9__find_if7functorIS9_EEE10Policy1000EPS9_SI_iSF_S9_S9_NS7_10__identityEEEvT0_T1_T2_T3_T4_T6_)
        /*0410*/ 	.word	0x00000000


	//----- nvinfo : EIATTR_MIN_STACK_SIZE
	.align		4
.L_218:
        /*0414*/ 	.byte	0x04, 0x12
        /*0416*/ 	.short	(.L_220 - .L_219)
	.align		4
.L_219:
        /*0418*/ 	.word	index@(_ZN3cub18CUB_300001_SM_10006detail6reduce18DeviceReduceKernelINS2_10policy_hubIN4cuda3std3__45tupleIJblEEEyN6thrust24THRUST_300001_SM_1000_NS8cuda_cub9__find_if7functorIS9_EEE10Policy1000ENSB_12zip_iteratorINS8_IJNSD_26transform_input_iterator_tIbNSC_6detail35transform_pair_of_input_iterators_tIbNSB_6detail15normal_iteratorINSB_10device_ptrIfEEEESQ_NS7_8equal_toIfEEEENS7_10__not_fn_tINS7_10__identityEEEEENSB_17counting_iteratorIlNSB_11use_defaultESZ_SZ_EEEEEEEySF_S9_SV_EEvT0_PT3_T1_NS0_13GridEvenShareIS16_EET2_T4_)
        /*041c*/ 	.word	0x00000000


	//----- nvinfo : EIATTR_MIN_STACK_SIZE
	.align		4
.L_220:
        /*0420*/ 	.byte	0x04, 0x12
        /*0422*/ 	.short	(.L_222 - .L_221)
	.align		4
.L_221:
        /*0424*/ 	.word	index@(_ZN3cub18CUB_300001_SM_10006detail6reduce28DeviceReduceSingleTileKernelINS2_10policy_hubIN4cuda3std3__45tupleIJblEEEyN6thrust24THRUST_300001_SM_1000_NS8cuda_cub9__find_if7functorIS9_EEE10Policy1000ENSB_12zip_iteratorINS8_IJNSD_26transform_input_iterator_tIbNSC_6detail35transform_pair_of_input_iterators_tIbNSB_6detail15normal_iteratorINSB_10device_ptrIfEEEESQ_NS7_8equal_toIfEEEENS7_10__not_fn_tINS7_10__identityEEEEENSB_17counting_iteratorIlNSB_11use_defaultESZ_SZ_EEEEEEEPS9_ySF_S9_S9_SV_EEvT0_T1_T2_T3_T4_T6_)
        /*0428*/ 	.word	0x00000000


	//----- nvinfo : EIATTR_MIN_STACK_SIZE
	.align		4
.L_222:
        /*042c*/ 	.byte	0x04, 0x12
        /*042e*/ 	.short	(.L_224 - .L_223)
	.align		4
.L_223:
        /*0430*/ 	.word	index@(_ZN3cub18CUB_300001_SM_10006detail6reduce28DeviceReduceSingleTileKernelINS2_10policy_hubIN4cuda3std3__45tupleIJblEEEjN6thrust24THRUST_300001_SM_1000_NS8cuda_cub9__find_if7functorIS9_EEE10Policy1000EPS9_SI_iSF_S9_S9_NS7_10__identityEEEvT0_T1_T2_T3_T4_T6_)
        /*0434*/ 	.word	0x00000000


	//----- nvinfo : EIATTR_MIN_STACK_SIZE
	.align		4
.L_224:
        /*0438*/ 	.byte	0x04, 0x12
        /*043a*/ 	.short	(.L_226 - .L_225)
	.align		4
.L_225:
        /*043c*/ 	.word	index@(_ZN3cub18CUB_300001_SM_10006detail6reduce18DeviceReduceKernelINS2_10policy_hubIN4cuda3std3__45tupleIJblEEEjN6thrust24THRUST_300001_SM_1000_NS8cuda_cub9__find_if7functorIS9_EEE10Policy1000ENSB_12zip_iteratorINS8_IJNSD_26transform_input_iterator_tIbNSC_6detail35transform_pair_of_input_iterators_tIbNSB_6detail15normal_iteratorINSB_10device_ptrIfEEEESQ_NS7_8equal_toIfEEEENS7_10__not_fn_tINS7_10__identityEEEEENSB_17counting_iteratorIlNSB_11use_defaultESZ_SZ_EEEEEEEjSF_S9_SV_EEvT0_PT3_T1_NS0_13GridEvenShareIS16_EET2_T4_)
        /*0440*/ 	.word	0x00000000


	//----- nvinfo : EIATTR_MIN_STACK_SIZE
	.align		4
.L_226:
        /*0444*/ 	.byte	0x04, 0x12
        /*0446*/ 	.short	(.L_228 - .L_227)
	.align		4
.L_227:
        /*0448*/ 	.word	index@(_ZN3cub18CUB_300001_SM_10006detail6reduce28DeviceReduceSingleTileKernelINS2_10policy_hubIN4cuda3std3__45tupleIJblEEEjN6thrust24THRUST_300001_SM_1000_NS8cuda_cub9__find_if7functorIS9_EEE10Policy1000ENSB_12zip_iteratorINS8_IJNSD_26transform_input_iterator_tIbNSC_6detail35transform_pair_of_input_iterators_tIbNSB_6detail15normal_iteratorINSB_10device_ptrIfEEEESQ_NS7_8equal_toIfEEEENS7_10__not_fn_tINS7_10__identityEEEEENSB_17counting_iteratorIlNSB_11use_defaultESZ_SZ_EEEEEEEPS9_jSF_S9_S9_SV_EEvT0_T1_T2_T3_T4_T6_)
        /*044c*/ 	.word	0x00000000


	//----- nvinfo : EIATTR_MIN_STACK_SIZE
	.align		4
.L_228:
        /*0450*/ 	.byte	0x04, 0x12
        /*0452*/ 	.short	(.L_230 - .L_229)
	.align		4
.L_229:
        /*0454*/ 	.word	index@(_ZN3cub18CUB_300001_SM_10006detail11EmptyKernelIvEEvv)
        /*0458*/ 	.word	0x00000000
.L_230:


//--------------------- .nv.compat                --------------------------
	.section	.nv.compat,"",@"SHT_CUDA_COMPAT_INFO"
	.align	4
        /*0000*/ 	.byte	0x02, 0x09, 0x00, 0x00, 0x02, 0x02, 0x01, 0x00, 0x02, 0x05, 0x05, 0x00, 0x03, 0x07, 0x01, 0x01
        /*0010*/ 	.byte	0x02, 0x03, 0x00, 0x00, 0x02, 0x06, 0x01, 0x00, 0x04, 0x0b, 0x08, 0x00, 0x09, 0x00, 0x00, 0x00
        /*0020*/ 	.byte	0x00, 0x00, 0x00, 0x00


//--------------------- .nv.info._ZN3cub18CUB_300001_SM_10006detail10radix_sort29DeviceRadixSortOnesweepKernelINS1_5radix10policy_hubIiiyE10Policy1000ELNS0_9SortOrderE0EiiyiiNS1_21identity_decomposer_tEEEvPT5_SB_PT3_PKSC_PT1_PKSG_PT2_PKSK_T4_iiT6_ --------------------------
	.section	.nv.info._ZN3cub18CUB_300001_SM_10006detail10radix_sort29DeviceRadixSortOnesweepKernelINS1_5radix10policy_hubIiiyE10Policy1000ELNS0_9SortOrderE0EiiyiiNS1_21identity_decomposer_tEEEvPT5_SB_PT3_PKSC_PT1_PKSG_PT2_PKSK_T4_iiT6_,"",@"SHT_CUDA_INFO"
	.sectionflags	@""
	.align	4


	//----- nvinfo : EIATTR_CUDA_API_VERSION
	.align		4
        /*0000*/ 	.byte	0x04, 0x37
        /*0002*/ 	.short	(.L_232 - .L_231)
.L_231:
        /*0004*/ 	.word	0x00000082


	//----- nvinfo : EIATTR_KPARAM_INFO
	.align		4
.L_232:
        /*0008*/ 	.byte	0x04, 0x17
        /*000a*/ 	.short	(.L_234 - .L_233)
.L_233:
        /*000c*/ 	.word	0x00000000
        /*0010*/ 	.short	0x000b
        /*0012*/ 	.short	0x004c
        /*0014*/ 	.byte	0x00, 0xf0, 0x05, 0x00


	//----- nvinfo : EIATTR_KPARAM_INFO
	.align		4
.L_234:
        /*0018*/ 	.byte	0x04, 0x17
        /*001a*/ 	.short	(.L_236 - .L_235)
.L_235:
        /*001c*/ 	.word	0x00000000
        /*0020*/ 	.short	0x000a
        /*0022*/ 	.short	0x0048
        /*0024*/ 	.byte	0x00, 0xf0, 0x11, 0x00


	//----- nvinfo : EIATTR_KPARAM_INFO
	.align		4
.L_236:
        /*0028*/ 	.byte	0x04, 0x17
        /*002a*/ 	.short	(.L_238 - .L_237)
.L_237:
        /*002c*/ 	.word	0x00000000
        /*0030*/ 	.short	0x0009
        /*0032*/ 	.short	0x0044
        /*0034*/ 	.byte	0x00, 0xf0, 0x11, 0x00


	//----- nvinfo : EIATTR_KPARAM_INFO
	.align		4
.L_238:
        /*0038*/ 	.byte	0x04, 0x17
        /*003a*/ 	.short	(.L_240 - .L_239)
.L_239:
        /*003c*/ 	.word	0x00000000
        /*0040*/ 	.short	0x0008
        /*0042*/ 	.short	0x0040
        /*0044*/ 	.byte	0x00, 0xf0, 0x11, 0x00


	//----- nvinfo : EIATTR_KPARAM_INFO
	.align		4
.L_240:
        /*0048*/ 	.byte	0x04, 0x17
        /*004a*/ 	.short	(.L_242 - .L_241)
.L_241:
        /*004c*/ 	.word	0x00000000
        /*0050*/ 	.short	0x0007
        /*0052*/ 	.short	0x0038
        /*0054*/ 	.byte	0x00, 0xf5, 0x21, 0x00


	//----- nvinfo : EIATTR_KPARAM_INFO
	.align		4
.L_242:
        /*0058*/ 	.byte	0x04, 0x17
        /*005a*/ 	.short	(.L_244 - .L_243)
.L_243:
        /*005c*/ 	.word	0x00000000
        /*0060*/ 	.short	0x0006
        /*0062*/ 	.short	0x0030
        /*0064*/ 	.byte	0x00, 0xf5, 0x21, 0x00


	//----- nvinfo : EIATTR_KPARAM_INFO
	.align		4
.L_244:
        /*0068*/ 	.byte	0x04, 0x17
        /*006a*/ 	.short	(.L_246 - .L_245)
.L_245:
        /*006c*/ 	.word	0x00000000
        /*0070*/ 	.short	0x0005
        /*0072*/ 	.short	0x0028
        /*0074*/ 	.byte	0x00, 0xf5, 0x21, 0x00


	//----- nvinfo : EIATTR_KPARAM_INFO
	.align		4
.L_246:
        /*0078*/ 	.byte	0x04, 0x17
        /*007a*/ 	.short	(.L_248 - .L_247)
.L_247:
        /*007c*/ 	.word	0x00000000
        /*0080*/ 	.short	0x0004
        /*0082*/ 	.short	0x0020
        /*0084*/ 	.byte	0x00, 0xf5, 0x21, 0x00


	//----- nvinfo : EIATTR_KPARAM_INFO
	.align		4
.L_248:
        /*0088*/ 	.byte	0x04, 0x17
        /*008a*/ 	.short	(.L_250 - .L_249)
.L_249:
        /*008c*/ 	.word	0x00000000
        /*0090*/ 	.short	0x0003
        /*0092*/ 	.short	0x0018
        /*0094*/ 	.byte	0x00, 0xf5, 0x21, 0x00


	//----- nvinfo : EIATTR_KPARAM_INFO
	.align		4
.L_250:
        /*0098*/ 	.byte	0x04, 0x17
        /*009a*/ 	.short	(.L_252 - .L_251)
.L_251:
        /*009c*/ 	.word	0x00000000
        /*00a0*/ 	.short	0x0002
        /*00a2*/ 	.short	0x0010
        /*00a4*/ 	.byte	0x00, 0xf5, 0x21, 0x00


	//----- nvinfo : EIATTR_KPARAM_INFO
	.align		4
.L_252:
        /*00a8*/ 	.byte	0x04, 0x17
        /*00aa*/ 	.short	(.L_254 - .L_253)
.L_253:
        /*00ac*/ 	.word	0x00000000
        /*00b0*/ 	.short	0x0001
        /*00b2*/ 	.short	0x0008
        /*00b4*/ 	.byte	0x00, 0xf5, 0x21, 0x00


	//----- nvinfo : EIATTR_KPARAM_INFO
	.align		4
.L_254:
        /*00b8*/ 	.byte	0x04, 0x17
        /*00ba*/ 	.short	(.L_256 - .L_255)
.L_255:
        /*00bc*/ 	.word	0x00000000
        /*00c0*/ 	.short	0x0000
        /*00c2*/ 	.short	0x0000
        /*00c4*/ 	.byte	0x00, 0xf5, 0x21, 0x00


	//----- nvinfo : EIATTR_SPARSE_MMA_MASK
	.align		4
.L_256:
        /*00c8*/ 	.byte	0x03, 0x50
        /*00ca*/ 	.short	0x0000


	//----- nvinfo : EIATTR_MAXREG_COUNT
	.align		4
        /*00cc*/ 	.byte	0x03, 0x1b
        /*00ce*/ 	.short	0x00a8


	//----- nvinfo : EIATTR_NUM_BARRIERS
	.align		4
        /*00d0*/ 	.byte	0x02, 0x4c
        /*00d2*/ 	.byte	0x01
	.zero		1


	//----- nvinfo : EIATTR_MERCURY_ISA_VERSION
	.align		4
        /*00d4*/ 	.byte	0x03, 0x5f
        /*00d6*/ 	.short	0x0101


	//----- nvinfo : EIATTR_COOP_GROUP_MASK_REGIDS
	.align		4
        /*00d8*/ 	.byte	0x04, 0x29
        /*00da*/ 	.short	(.L_258 - .L_257)


	//   ....[0]....
.L_257:
        /*00dc*/ 	.word	0xffffffff


	//   ....[1]....
        /*00e0*/ 	.word	0x05000006


	//   ....[2]....
        /*00e4*/ 	.word	0xffffffff


	//   ....[3]....
        /*00e8*/ 	.word	0xffffffff


	//   ....[4]....
        /*00ec*/ 	.word	0xffffffff


	//   ....[5]....
        /*00f0*/ 	.word	0xffffffff


	//   ....[6]....
        /*00f4*/ 	.word	0xffffffff


	//   ....[7]....
        /*00f8*/ 	.word	0xffffffff


	//   ....[8]....
        /*00fc*/ 	.word	0xffffffff


	//   ....[9]....
        /*0100*/ 	.word	0xffffffff


	//   ....[10]....
        /*0104*/ 	.word	0xffffffff


	//   ....[11]....
        /*0108*/ 	.word	0xffffffff


	//   ....[12]....
        /*010c*/ 	.word	0xffffffff


	//   ....[13]....
        /*0110*/ 	.word	0xffffffff


	//   ....[14]....
        /*0114*/ 	.word	0xffffffff


	//   ....[15]....
        /*0118*/ 	.word	0xffffffff


	//   ....[16]....
        /*011c*/ 	.word	0xffffffff


	//   ....[17]....
        /*0120*/ 	.word	0xffffffff


	//   ....[18]....
        /*0124*/ 	.word	0xffffffff


	//   ....[19]....
        /*0128*/ 	.word	0xffffffff


	//   ....[20]....
        /*012c*/ 	.word	0xffffffff


	//   ....[21]....
        /*0130*/ 	.word	0xffffffff


	//   ....[22]....
        /*0134*/ 	.word	0xffffffff


	//   ....[23]....
        /*0138*/ 	.word	0xffffffff


	//   ....[24]....
        /*013c*/ 	.word	0xffffffff


	//   ....[25]....
        /*0140*/ 	.word	0xffffffff


	//   ....[26]....
        /*0144*/ 	.word	0xffffffff


	//   ....[27]....
        /*0148*/ 	.word	0xffffffff


	//   ....[28]....
        /*014c*/ 	.word	0xffffffff


	//   ....[29]....
        /*0150*/ 	.word	0xffffffff


	//   ....[30]....
        /*0154*/ 	.word	0xffffffff


	//   ....[31]....
        /*0158*/ 	.word	0xffffffff


	//   ....[32]....
        /*015c*/ 	.word	0xffffffff


	//   ....[33]....
        /*0160*/ 	.word	0xffffffff


	//   ....[34]....
        /*0164*/ 	.word	0xffffffff


	//   ....[35]....
        /*0168*/ 	.word	0xffffffff


	//   ....[36]....
        /*016c*/ 	.word	0xffffffff


	//   ....[37]....
        /*0170*/ 	.word	0xffffffff


	//   ....[38]....
        /*0174*/ 	.word	0xffffffff


	//   ....[39]....
        /*0178*/ 	.word	0xffffffff


	//   ....[40]....
        /*017c*/ 	.word	0xffffffff


	//   ....[41]....
        /*0180*/ 	.word	0xffffffff


	//   ....[42]....
        /*0184*/ 	.word	0xffffffff


	//   ....[43]....
        /*0188*/ 	.word	0xffffffff


	//   ....[44]....
        /*018c*/ 	.word	0xffffffff


	//   ....[45]....
        /*0190*/ 	.word	0xffffffff


	//   ....[46]....
        /*0194*/ 	.word	0xffffffff


	//   ....[47]....
        /*0198*/ 	.word	0xffffffff


	//   ....[48]....
        /*019c*/ 	.word	0xffffffff


	//   ....[49]....
        /*01a0*/ 	.word	0xffffffff


	//   ....[50]....
        /*01a4*/ 	.word	0xffffffff


	//   ....[51]....
        /*01a8*/ 	.word	0xffffffff


	//   ....[52]....
        /*01ac*/ 	.word	0xffffffff


	//   ....[53]....
        /*01b0*/ 	.word	0xffffffff


	//   ....[54]....
        /*01b4*/ 	.word	0xffffffff


	//   ....[55]....
        /*01b8*/ 	.word	0xffffffff


	//   ....[56]....
        /*01bc*/ 	.word	0xffffffff


	//   ....[57]....
        /*01c0*/ 	.word	0xffffffff


	//   ....[58]....
        /*01c4*/ 	.word	0xffffffff


	//   ....[59]....
        /*01c8*/ 	.word	0xffffffff


	//   ....[60]....
        /*01cc*/ 	.word	0xffffffff


	//   ....[61]....
        /*01d0*/ 	.word	0xffffffff


	//   ....[62]....
        /*01d4*/ 	.word	0xffffffff


	//   ....[63]....
        /*01d8*/ 	.word	0xffffffff


	//   ....[64]....
        /*01dc*/ 	.word	0xffffffff


	//   ....[65]....
        /*01e0*/ 	.word	0xffffffff


	//   ....[66]....
        /*01e4*/ 	.word	0xffffffff


	//   ....[67]....
        /*01e8*/ 	.word	0xffffffff


	//   ....[68]....
        /*01ec*/ 	.word	0xffffffff


	//   ....[69]....
        /*01f0*/ 	.word	0xffffffff


	//   ....[70]....
        /*01f4*/ 	.word	0xffffffff


	//   ....[71]....
        /*01f8*/ 	.word	0xffffffff


	//   ....[72]....
        /*01fc*/ 	.word	0xffffffff


	//   ....[73]....
        /*0200*/ 	.word	0xffffffff


	//   ....[74]....
        /*0204*/ 	.word	0xffffffff


	//   ....[75]....
        /*0208*/ 	.word	0xffffffff


	//   ....[76]....
        /*020c*/ 	.word	0xffffffff


	//   ....[77]....
        /*0210*/ 	.word	0xffffffff


	//   ....[78]....
        /*0214*/ 	.word	0xffffffff


	//   ....[79]....
        /*0218*/ 	.word	0xffffffff


	//   ....[80]....
        /*021c*/ 	.word	0xffffffff


	//   ....[81]....
        /*0220*/ 	.word	0xffffffff


	//   ....[82]....
        /*0224*/ 	.word	0xffffffff


	//   ....[83]....
        /*0228*/ 	.word	0xffffffff


	//   ....[84]....
        /*022c*/ 	.word	0xffffffff


	//   ....[85]....
        /*0230*/ 	.word	0xffffffff


	//   ....[86]....
        /*0234*/ 	.word	0xffffffff


	//   ....[87]....
        /*0238*/ 	.word	0xffffffff


	//   ....[88]....
        /*023c*/ 	.word	0xffffffff


	//   ....[89]....
        /*0240*/ 	.word	0xffffffff


	//   ....[90]....
        /*0244*/ 	.word	0xffffffff


	//   ....[91]....
        /*0248*/ 	.word	0xffffffff


	//   ....[92]....
        /*024c*/ 	.word	0xffffffff


	//   ....[93]....
        /*0250*/ 	.word	0xffffffff


	//   ....[94]....
        /*0254*/ 	.word	0xffffffff


	//   ....[95]....
        /*0258*/ 	.word	0xffffffff


	//   ....[96]....
        /*025c*/ 	.word	0xffffffff


	//   ....[97]....
        /*0260*/ 	.word	0xffffffff


	//   ....[98]....
        /*0264*/ 	.word	0xffffffff


	//   ....[99]....
        /*0268*/ 	.word	0xffffffff


	//   ....[100]....
        /*026c*/ 	.word	0xffffffff


	//   ....[101]....
        /*0270*/ 	.word	0xffffffff


	//   ....[102]....
        /*0274*/ 	.word	0xffffffff


	//   ....[103]....
        /*0278*/ 	.word	0xffffffff


	//   ....[104]....
        /*027c*/ 	.word	0xffffffff


	//   ....[105]....
        /*0280*/ 	.word	0xffffffff


	//   ....[106]....
        /*0284*/ 	.word	0xffffffff


	//   ....[107]....
        /*0288*/ 	.word	0xffffffff


	//   ....[108]....
        /*028c*/ 	.word	0xffffffff


	//   ....[109]....
        /*0290*/ 	.word	0xffffffff


	//   ....[110]....
        /*0294*/ 	.word	0xffffffff


	//   ....[111]....
        /*0298*/ 	.word	0xffffffff


	//   ....[112]....
        /*029c*/ 	.word	0xffffffff


	//   ....[113]....
        /*02a0*/ 	.word	0xffffffff


	//   ....[114]....
        /*02a4*/ 	.word	0xffffffff


	//   ....[115]....
        /*02a8*/ 	.word	0xffffffff


	//   ....[116]....
        /*02ac*/ 	.word	0xffffffff


	//   ....[117]....
        /*02b0*/ 	.word	0xffffffff


	//   ....[118]....
        /*02b4*/ 	.word	0xffffffff


	//   ....[119]....
        /*02b8*/ 	.word	0xffffffff


	//   ....[120]....
        /*02bc*/ 	.word	0xffffffff


	//   ....[121]....
        /*02c0*/ 	.word	0xffffffff


	//   ....[122]....
        /*02c4*/ 	.word	0xffffffff


	//   ....[123]....
        /*02c8*/ 	.word	0xffffffff


	//   ....[124]....
        /*02cc*/ 	.word	0xffffffff


	//   ....[125]....
        /*02d0*/ 	.word	0xffffffff


	//   ....[126]....
        /*02d4*/ 	.word	0xffffffff


	//   ....[127]....
        /*02d8*/ 	.word	0xffffffff


	//   ....[128]....
        /*02dc*/ 	.word	0xffffffff


	//   ....[129]....
        /*02e0*/ 	.word	0xffffffff


	//   ....[130]....
        /*02e4*/ 	.word	0xffffffff


	//   ....[131]....
        /*02e8*/ 	.word	0xffffffff


	//   ....[132]....
        /*02ec*/ 	.word	0xffffffff


	//   ....[133]....
        /*02f0*/ 	.word	0xffffffff


	//   ....[134]....
        /*02f4*/ 	.word	0xffffffff


	//   ....[135]....
        /*02f8*/ 	.word	0xffffffff


	//   ....[136]....
        /*02fc*/ 	.word	0xffffffff


	//   ....[137]....
        /*0300*/ 	.word	0xffffffff


	//   ....[138]....
        /*0304*/ 	.word	0xffffffff


	//   ....[139]....
        /*0308*/ 	.word	0xffffffff


	//   ....[140]....
        /*030c*/ 	.word	0xffffffff


	//   ....[141]....
        /*0310*/ 	.word	0xffffffff


	//   ....[142]....
        /*0314*/ 	.word	0xffffffff


	//   ....[143]....
        /*0318*/ 	.word	0xffffffff


	//   ....[144]....
        /*031c*/ 	.word	0xffffffff


	//   ....[145]....
        /*0320*/ 	.word	0xffffffff


	//   ....[146]....
        /*0324*/ 	.word	0xffffffff


	//   ....[147]....
        /*0328*/ 	.word	0xffffffff


	//   ....[148]....
        /*032c*/ 	.word	0xffffffff


	//   ....[149]....
        /*0330*/ 	.word	0xffffffff


	//   ....[150]....
        /*0334*/ 	.word	0xffffffff


	//   ....[151]....
        /*0338*/ 	.word	0xffffffff


	//   ....[152]....
        /*033c*/ 	.word	0xffffffff


	//   ....[153]....
        /*0340*/ 	.word	0xffffffff


	//   ....[154]....
        /*0344*/ 	.word	0xffffffff


	//   ....[155]....
        /*0348*/ 	.word	0xffffffff


	//   ....[156]....
        /*034c*/ 	.word	0xffffffff


	//   ....[157]....
        /*0350*/ 	.word	0xffffffff


	//   ....[158]....
        /*0354*/ 	.word	0xffffffff


	//   ....[159]....
        /*0358*/ 	.word	0xffffffff


	//   ....[160]....
        /*035c*/ 	.word	0x05000006


	//   ....[161]....
        /*0360*/ 	.word	0xffffffff


	//   ....[162]....
        /*0364*/ 	.word	0xffffffff


	//   ....[163]....
        /*0368*/ 	.word	0xffffffff


	//   ....[164]....
        /*036c*/ 	.word	0xffffffff


	//   ....[165]....
        /*0370*/ 	.word	0xffffffff


	//   ....[166]....
        /*0374*/ 	.word	0xffffffff


	//   ....[167]....
        /*0378*/ 	.word	0xffffffff


	//   ....[168]....
        /*037c*/ 	.word	0xffffffff


	//   ....[169]....
        /*0380*/ 	.word	0xffffffff


	//   ....[170]....
        /*0384*/ 	.word	0xffffffff


	//   ....[171]....
        /*0388*/ 	.word	0xffffffff


	//   ....[172]....
        /*038c*/ 	.word	0xffffffff


	//   ....[173]....
        /*0390*/ 	.word	0xffffffff


	//   ....[174]....
        /*0394*/ 	.word	0xffffffff


	//   ....[175]....
        /*0398*/ 	.word	0xffffffff


	//   ....[176]....
        /*039c*/ 	.word	0xffffffff


	//   ....[177]....
        /*03a0*/ 	.word	0xffffffff


	//   ....[178]....
        /*03a4*/ 	.word	0xffffffff


	//   ....[179]....
        /*03a8*/ 	.word	0xffffffff


	//   ....[180]....
        /*03ac*/ 	.word	0xffffffff


	//   ....[181]....
        /*03b0*/ 	.word	0xffffffff


	//   ....[182]....
        /*03b4*/ 	.word	0xffffffff


	//   ....[183]....
        /*03b8*/ 	.word	0xffffffff


	//   ....[184]....
        /*03bc*/ 	.word	0xffffffff


	//   ....[185]....
        /*03c0*/ 	.word	0xffffffff


	//   ....[186]....
        /*03c4*/ 	.word	0xffffffff


	//   ....[187]....
        /*03c8*/ 	.word	0xffffffff


	//   ....[188]....
        /*03cc*/ 	.word	0xffffffff


	//   ....[189]....
        /*03d0*/ 	.word	0xffffffff


	//   ....[190]....
        /*03d4*/ 	.word	0xffffffff


	//   ....[191]....
        /*03d8*/ 	.word	0xffffffff


	//   ....[192]....
        /*03dc*/ 	.word	0xffffffff


	//   ....[193]....
        /*03e0*/ 	.word	0xffffffff


	//   ....[194]....
        /*03e4*/ 	.word	0xffffffff


	//   ....[195]....
        /*03e8*/ 	.word	0xffffffff


	//   ....[196]....
        /*03ec*/ 	.word	0xffffffff


	//   ....[197]....
        /*03f0*/ 	.word	0xffffffff


	//   ....[198]....
        /*03f4*/ 	.word	0xffffffff


	//   ....[199]....
        /*03f8*/ 	.word	0xffffffff


	//   ....[200]....
        /*03fc*/ 	.word	0xffffffff


	//   ....[201]....
        /*0400*/ 	.word	0xffffffff


	//   ....[202]....
        /*0404*/ 	.word	0xffffffff


	//   ....[203]....
        /*0408*/ 	.word	0xffffffff


	//   ....[204]....
        /*040c*/ 	.word	0xffffffff


	//   ....[205]....
        /*0410*/ 	.word	0xffffffff


	//   ....[206]....
        /*0414*/ 	.word	0xffffffff


	//   ....[207]....
        /*0418*/ 	.word	0xffffffff


	//   ....[208]....
        /*041c*/ 	.word	0xffffffff


	//   ....[209]....
        /*0420*/ 	.word	0xffffffff


	//   ....[210]....
        /*0424*/ 	.word	0xffffffff


	//   ....[211]....
        /*0428*/ 	.word	0xffffffff


	//   ....[212]....
        /*042c*/ 	.word	0xffffffff


	//   ....[213]....
        /*0430*/ 	.word	0xffffffff


	//   ....[214]....
        /*0434*/ 	.word	0xffffffff


	//   ....[215]....
        /*0438*/ 	.word	0xffffffff


	//   ....[216]....
        /*043c*/ 	.word	0xffffffff


	//   ....[217]....
        /*0440*/ 	.word	0xffffffff


	//   ....[218]....
        /*0444*/ 	.word	0xffffffff


	//   ....[219]....
        /*0448*/ 	.word	0xffffffff


	//   ....[220]....
        /*044c*/ 	.word	0xffffffff


	//   ....[221]....
        /*0450*/ 	.word	0xffffffff


	//   ....[222]....
        /*0454*/ 	.word	0xffffffff


	//   ....[223]....
        /*0458*/ 	.word	0xffffffff


	//   ....[224]....
        /*045c*/ 	.word	0xffffffff


	//   ....[225]....
        /*0460*/ 	.word	0xffffffff


	//   ....[226]....
        /*0464*/ 	.word	0xffffffff


	//   ....[227]....
        /*0468*/ 	.word	0xffffffff


	//   ....[228]....
        /*046c*/ 	.word	0xffffffff


	//   ....[229]....
        /*0470*/ 	.word	0x0500002f


	//   ....[230]....
        /*0474*/ 	.word	0x0500002f


	//   ....[231]....
        /*0478*/ 	.word	0x0500002f


	//   ....[232]....
        /*047c*/ 	.word	0x0500002f


	//   ....[233]....
        /*0480*/ 	.word	0x0500002f


	//----- nvinfo : EIATTR_COOP_GROUP_INSTR_OFFSETS
	.align		4
.L_258:
        /*0484*/ 	.byte	0x04, 0x28
        /*0486*/ 	.short	(.L_260 - .L_259)


	//   ....[0]....
.L_259:
        /*0488*/ 	.word	0x00000e40


	//   ....[1]....
        /*048c*/ 	.word	0x00001890


	//   ....[2]....
        /*0490*/ 	.word	0x00002ad0


	//   ....[3]....
        /*0494*/ 	.word	0x00002af0


	//   ....[4]....
        /*0498*/ 	.word	0x00002b10


	//   ....[5]....
        /*049c*/ 	.word	0x00002b30


	//   ....[6]....
        /*04a0*/ 	.word	0x00002b50


	//   ....[7]....
        /*04a4*/ 	.word	0x00003000


	//   ....[8]....
        /*04a8*/ 	.word	0x00003010


	//   ....[9]....
        /*04ac*/ 	.word	0x00003030


	//   ....[10]....
        /*04b0*/ 	.word	0x00003050


	//   ....[11]....
        /*04b4*/ 	.word	0x000030a0


	//   ....[12]....
        /*04b8*/ 	.word	0x000030d0


	//   ....[13]....
        /*04bc*/ 	.word	0x00003120


	//   ....[14]....
        /*04c0*/ 	.word	0x00003160


	//   ....[15]....
        /*04c4*/ 	.word	0x00003250


	//   ....[16]....
        /*04c8*/ 	.word	0x00003280


	//   ....[17]....
        /*04cc*/ 	.word	0x00003290


	//   ....[18]....
        /*04d0*/ 	.word	0x000032b0


	//   ....[19]....
        /*04d4*/ 	.word	0x000032f0


	//   ....[20]....
        /*04d8*/ 	.word	0x00003320


	//   ....[21]....
        /*04dc*/ 	.word	0x00003360


	//   ....[22]....
        /*04e0*/ 	.word	0x00003380


	//   ....[23]....
        /*04e4*/ 	.word	0x000033a0


	//   ....[24]....
        /*04e8*/ 	.word	0x00003490


	//   ....[25]....
        /*04ec*/ 	.word	0x000034c0


	//   ....[26]....
        /*04f0*/ 	.word	0x000034d0


	//   ....[27]....
        /*04f4*/ 	.word	0x000034f0


	//   ....[28]....
        /*04f8*/ 	.word	0x00003530


	//   ....[29]....
        /*04fc*/ 	.word	0x00003560


	//   ....[30]....
        /*0500*/ 	.word	0x000035a0


	//   ....[31]....
        /*0504*/ 	.word	0x000035c0


	//   ....[32]....
        /*0508*/ 	.word	0x000035e0


	//   ....[33]....
        /*050c*/ 	.word	0x000036d0


	//   ....[34]....
        /*0510*/ 	.word	0x00003700


	//   ....[35]....
        /*0514*/ 	.word	0x00003710


	//   ....[36]....
        /*0518*/ 	.word	0x00003730


	//   ....[37]....
        /*051c*/ 	.word	0x00003770


	//   ....[38]....
        /*0520*/ 	.word	0x000037a0


	//   ....[39]....
        /*0524*/ 	.word	0x000037e0


	//   ....[40]....
        /*0528*/ 	.word	0x00003800


	//   ....[41]....
        /*052c*/ 	.word	0x00003820


	//   ....[42]....
        /*0530*/ 	.word	0x00003930


	//   ....[43]....
        /*0534*/ 	.word	0x00003960


	//   ....[44]....
        /*0538*/ 	.word	0x00003970


	//   ....[45]....
        /*053c*/ 	.word	0x00003990


	//   ....[46]....
        /*0540*/ 	.word	0x000039d0


	//   ....[47]....
        /*0544*/ 	.word	0x00003a00


	//   ....[48]....
        /*0548*/ 	.word	0x00003a40


	//   ....[49]....
        /*054c*/ 	.word	0x00003a60


	//   ....[50]....
        /*0550*/ 	.word	0x00003a80


	//   ....[51]....
        /*0554*/ 	.word	0x00003b90


	//   ....[52]....
        /*0558*/ 	.word	0x00003bc0


	//   ....[53]....
        /*055c*/ 	.word	0x00003bd0


	//   ....[54]....
        /*0560*/ 	.word	0x00003bf0


	//   ....[55]....
        /*0564*/ 	.word	0x00003c30


	//   ....[56]....
        /*0568*/ 	.word	0x00003c60


	//   ....[57]....
        /*056c*/ 	.word	0x00003ca0


	//   ....[58]....
        /*0570*/ 	.word	0x00003cc0


	//   ....[59]....
        /*0574*/ 	.word	0x00003ce0


	//   ....[60]....
        /*0578*/ 	.word	0x00003df0


	//   ....[61]....
        /*057c*/ 	.word	0x00003e20


	//   ....[62]....
        /*0580*/ 	.word	0x00003e30


	//   ....[63]....
        /*0584*/ 	.word	0x00003e50


	//   ....[64]....
        /*0588*/ 	.word	0x00003e90


	//   ....[65]....
        /*058c*/ 	.word	0x00003ec0


	//   ....[66]....
        /*0590*/ 	.word	0x00003f00


	//   ....[67]....
        /*0594*/ 	.word	0x00003f20


	//   ....[68]....
        /*0598*/ 	.word	0x00003f40


	//   ....[69]....
        /*059c*/ 	.word	0x00004050


	//   ....[70]....
        /*05a0*/ 	.word	0x00004080


	//   ....[71]....
        /*05a4*/ 	.word	0x00004090


	//   ....[72]....
        /*05a8*/ 	.word	0x000040b0


	//   ....[73]....
        /*05ac*/ 	.word	0x000040f0


	//   ....[74]....
        /*05b0*/ 	.word	0x00004120


	//   ....[75]....
        /*05b4*/ 	.word	0x00004160


	//   ....[76]....
        /*05b8*/ 	.word	0x00004180


	//   ....[77]....
        /*05bc*/ 	.word	0x000041a0


	//   ....[78]....
        /*05c0*/ 	.word	0x000042b0


	//   ....[79]....
        /*05c4*/ 	.word	0x00004300


	//   ....[80]....
        /*05c8*/ 	.word	0x00004310


	//   ....[81]....
        /*05cc*/ 	.word	0x00004330


	//   ....[82]....
        /*05d0*/ 	.word	0x00004370


	//   ....[83]....
        /*05d4*/ 	.word	0x000043a0


	//   ....[84]....
        /*05d8*/ 	.word	0x000043e0


	//   ....[85]....
        /*05dc*/ 	.word	0x00004400


	//   ....[86]....
        /*05e0*/ 	.word	0x00004420


	//   ....[87]....
        /*05e4*/ 	.word	0x00004510


	//   ....[88]....
        /*05e8*/ 	.word	0x00004560


	//   ....[89]....
        /*05ec*/ 	.word	0x00004570


	//   ....[90]....
        /*05f0*/ 	.word	0x000045a0


	//   ....[91]....
        /*05f4*/ 	.word	0x000045c0


	//   ....[92]....
        /*05f8*/ 	.word	0x00004610


	//   ....[93]....
        /*05fc*/ 	.word	0x00004630


	//   ....[94]....
        /*0600*/ 	.word	0x00004670


	//   ....[95]....
        /*0604*/ 	.word	0x00004690


	//   ....[96]....
        /*0608*/ 	.word	0x00004770


	//   ....[97]....
        /*060c*/ 	.word	0x000047c0


	//   ....[98]....
        /*0610*/ 	.word	0x000047d0


	//   ....[99]....
        /*0614*/ 	.word	0x00004820


	//   ....[100]....
        /*0618*/ 	.word	0x00004850


	//   ....[101]....
        /*061c*/ 	.word	0x00004880


	//   ....[102]....
        /*0620*/ 	.word	0x000048b0


	//   ....[103]....
        /*0624*/ 	.word	0x000048e0


	//   ....[104]....
        /*0628*/ 	.word	0x00004910


	//   ....[105]....
        /*062c*/ 	.word	0x000049d0


	//   ....[106]....
        /*0630*/ 	.word	0x00004a20


	//   ....[107]....
        /*0634*/ 	.word	0x00004a30


	//   ....[108]....
        /*0638*/ 	.word	0x00004a80


	//   ....[109]....
        /*063c*/ 	.word	0x00004ab0


	//   ....[110]....
        /*0640*/ 	.word	0x00004ae0


	//   ....[111]....
        /*0644*/ 	.word	0x00004b10


	//   ....[112]....
        /*0648*/ 	.word	0x00004b40


	//   ....[113]....
        /*064c*/ 	.word	0x00004b70


	//   ....[114]....
        /*0650*/ 	.word	0x00004c60


	//   ....[115]....
        /*0654*/ 	.word	0x00004c80


	//   ....[116]....
        /*0658*/ 	.word	0x00004c90


	//   ....[117]....
        /*065c*/ 	.word	0x00004ce0


	//   ....[118]....
        /*0660*/ 	.word	0x00004d10


	//   ....[119]....
        /*0664*/ 	.word	0x00004d40


	//   ....[120]....
        /*0668*/ 	.word	0x00004d70


	//   ....[121]....
        /*066c*/ 	.word	0x00004da0


	//   ....[122]....
        /*0670*/ 	.word	0x00004dd0


	//   ....[123]....
        /*0674*/ 	.word	0x00004ec0


	//   ....[124]....
        /*0678*/ 	.word	0x00004f00


	//   ....[125]....
        /*067c*/ 	.word	0x00004f10


	//   ....[126]....
        /*0680*/ 	.word	0x00004f60


	//   ....[127]....
        /*0684*/ 	.word	0x00004f90


	//   ....[128]....
        /*0688*/ 	.word	0x00004fc0


	//   ....[129]....
        /*068c*/ 	.word	0x00004ff0


	//   ....[130]....
        /*0690*/ 	.word	0x00005020


	//   ....[131]....
        /*0694*/ 	.word	0x00005050


	//   ....[132]....
        /*0698*/ 	.word	0x00005140


	//   ....[133]....
        /*069c*/ 	.word	0x00005170


	//   ....[134]....
        /*06a0*/ 	.word	0x00005180


	//   ....[135]....
        /*06a4*/ 	.word	0x000051d0


	//   ....[136]....
        /*06a8*/ 	.word	0x00005200


	//   ....[137]....
        /*06ac*/ 	.word	0x00005230


	//   ....[138]....
        /*06b0*/ 	.word	0x00005260


	//   ....[139]....
        /*06b4*/ 	.word	0x00005290


	//   ....[140]....
        /*06b8*/ 	.word	0x000052c0


	//   ....[141]....
        /*06bc*/ 	.word	0x000053e0


	//   ....[142]....
        /*06c0*/ 	.word	0x000053f0


	//   ....[143]....
        /*06c4*/ 	.word	0x00005440


	//   ....[144]....
        /*06c8*/ 	.word	0x00005470


	//   ....[145]....
        /*06cc*/ 	.word	0x000054a0


	//   ....[146]....
        /*06d0*/ 	.word	0x000054d0


	//   ....[147]....
        /*06d4*/ 	.word	0x00005500


	//   ....[148]....
        /*06d8*/ 	.word	0x00005530


	//   ....[149]....
        /*06dc*/ 	.word	0x00005560


	//   ....[150]....
        /*06e0*/ 	.word	0x00005600


	//   ....[151]....
        /*06e4*/ 	.word	0x00005620


	//   ....[152]....
        /*06e8*/ 	.word	0x00005630


	//   ....[153]....
        /*06ec*/ 	.word	0x00005680


	//   ....[154]....
        /*06f0*/ 	.word	0x000056b0


	//   ....[155]....
        /*06f4*/ 	.word	0x000056e0


	//   ....[156]....
        /*06f8*/ 	.word	0x00005710


	//   ....[157]....
        /*06fc*/ 	.word	0x00005740


	//   ....[158]....
        /*0700*/ 	.word	0x00005770


	//   ....[159]....
        /*0704*/ 	.word	0x000058a0


	//   ....[160]....
        /*0708*/ 	.word	0x00005d40


	//   ....[161]....
        /*070c*/ 	.word	0x00006070


	//   ....[162]....
        /*0710*/ 	.word	0x00006130


	//   ....[163]....
        /*0714*/ 	.word	0x000061f0


	//   ....[164]....
        /*0718*/ 	.word	0x000062b0


	//   ....[165]....
        /*071c*/ 	.word	0x00006370


	//   ....[166]....
        /*0720*/ 	.word	0x00006430


	//   ....[167]....
        /*0724*/ 	.word	0x000064f0


	//   ....[168]....
        /*0728*/ 	.word	0x000065b0


	//   ....[169]....
        /*072c*/ 	.word	0x00006670


	//   ....[170]....
        /*0730*/ 	.word	0x00006730


	//   ....[171]....
        /*0734*/ 	.word	0x000067f0


	//   ....[172]....
        /*0738*/ 	.word	0x000068b0


	//   ....[173]....
        /*073c*/ 	.word	0x00006970


	//   ....[174]....
        /*0740*/ 	.word	0x00006a30


	//   ....[175]....
        /*0744*/ 	.word	0x00006af0


	//   ....[176]....
        /*0748*/ 	.word	0x00006bb0


	//   ....[177]....
        /*074c*/ 	.word	0x00006c70


	//   ....[178]....
        /*0750*/ 	.word	0x00006e60


	//   ....[179]....
        /*0754*/ 	.word	0x00006f90


	//   ....[180]....
        /*0758*/ 	.word	0x000070c0


	//   ....[181]....
        /*075c*/ 	.word	0x000071f0


	//   ....[182]....
        /*0760*/ 	.word	0x00007320


	//   ....[183]....
        /*0764*/ 	.word	0x00007450


	//   ....[184]....
        /*0768*/ 	.word	0x00007580


	//   ....[185]....
        /*076c*/ 	.word	0x000076b0


	//   ....[186]....
        /*0770*/ 	.word	0x000077e0


	//   ....[187]....
        /*0774*/ 	.word	0x00007910


	//   ....[188]....
        /*0778*/ 	.word	0x00007a40


	//   ....[189]....
        /*077c*/ 	.word	0x00007b60


	//   ....[190]....
        /*0780*/ 	.word	0x00007c70


	//   ....[191]....
        /*0784*/ 	.word	0x00007d80


	//   ....[192]....
        /*0788*/ 	.word	0x00007e90


	//   ....[193]....
        /*078c*/ 	.word	0x00007fa0


	//   ....[194]....
        /*0790*/ 	.word	0x000080b0


	//   ....[195]....
        /*0794*/ 	.word	0x00008eb0


	//   ....[196]....
        /*0798*/ 	.word	0x00008f40


	//   ....[197]....
        /*079c*/ 	.word	0x00008fc0


	//   ....[198]....
        /*07a0*/ 	.word	0x00009050


	//   ....[199]....
        /*07a4*/ 	.word	0x000090d0


	//   ....[200]....
        /*07a8*/ 	.word	0x00009160


	//   ....[201]....
        /*07ac*/ 	.word	0x000091e0


	//   ....[202]....
        /*07b0*/ 	.word	0x00009270


	//   ....[203]....
        /*07b4*/ 	.word	0x000092f0


	//   ....[204]....
        /*07b8*/ 	.word	0x00009380


	//   ....[205]....
        /*07bc*/ 	.word	0x00009400


	//   ....[206]....
        /*07c0*/ 	.word	0x00009490


	//   ....[207]....
        /*07c4*/ 	.word	0x00009510


	//   ....[208]....
        /*07c8*/ 	.word	0x000095a0


	//   ....[209]....
        /*07cc*/ 	.word	0x00009620


	//   ....[210]....
        /*07d0*/ 	.word	0x000096b0


	//   ....[211]....
        /*07d4*/ 	.word	0x00009730


	//   ....[212]....
        /*07d8*/ 	.word	0x00009890


	//   ....[213]....
        /*07dc*/ 	.word	0x00009960


	//   ....[214]....
        /*07e0*/ 	.word	0x00009a10


	//   ....[215]....
        /*07e4*/ 	.word	0x00009ad0


	//   ....[216]....
        /*07e8*/ 	.word	0x00009b80


	//   ....[217]....
        /*07ec*/ 	.word	0x00009c40


	//   ....[218]....
        /*07f0*/ 	.word	0x00009cf0


	//   ....[219]....
        /*07f4*/ 	.word	0x00009db0


	//   ....[220]....
        /*07f8*/ 	.word	0x00009e60


	//   ....[221]....
        /*07fc*/ 	.word	0x00009f20


	//   ....[222]....
        /*0800*/ 	.word	0x00009fd0


	//   ....[223]....
        /*0804*/ 	.word	0x0000a090


	//   ....[224]....
        /*0808*/ 	.word	0x0000a140


	//   ....[225]....
        /*080c*/ 	.word	0x0000a200


	//   ....[226]....
        /*0810*/ 	.word	0x0000a2a0


	//   ....[227]....
        /*0814*/ 	.word	0x0000a360


	//   ....[228]....
        /*0818*/ 	.word	0x0000a400


	//   ....[229]....
        /*081c*/ 	.word	0x0000a470


	//   ....[230]....
        /*0820*/ 	.word	0x0000a4e0


	//   ....[231]....
        /*0824*/ 	.word	0x0000a550


	//   ....[232]....
        /*0828*/ 	.word	0x0000a5c0


	//   ....[233]....
        /*082c*/ 	.word	0x0000a630


	//----- nvinfo : EIATTR_VRC_CTA_INIT_COUNT
	.align		4
.L_260:
        /*0830*/ 	.byte	0x02, 0x4a
	.zero		1
	.zero		1


	//----- nvinfo : EIATTR_EXIT_INSTR_OFFSETS
	.align		4
        /*0834*/ 	.byte	0x04, 0x1c
        /*0836*/ 	.short	(.L_262 - .L_261)


	//   ....[0]....
.L_261:
        /*0838*/ 	.word	0x00002570


	//   ....[1]....
        /*083c*/ 	.word	0x000028d0


	//   ....[2]....
        /*0840*/ 	.word	0x000028f0


	//   ....[3]....
        /*0844*/ 	.word	0x00009740


	//   ....[4]....
        /*0848*/ 	.word	0x0000a410


	//----- nvinfo : EIATTR_MAX_THREADS
	.align		4
.L_262:
        /*084c*/ 	.byte	0x04, 0x05
        /*084e*/ 	.short	(.L_264 - .L_263)
.L_263:
        /*0850*/ 	.word	0x00000180
        /*0854*/ 	.word	0x00000001
        /*0858*/ 	.word	0x00000001


	//----- nvinfo : EIATTR_CRS_STACK_SIZE
	.align		4
.L_264:
        /*085c*/ 	.byte	0x04, 0x1e
        /*085e*/ 	.short	(.L_266 - .L_265)
.L_265:
        /*0860*/ 	.word	0x00000000


	//----- nvinfo : EIATTR_CBANK_PARAM_SIZE
	.align		4
.L_266:
        /*0864*/ 	.byte	0x03, 0x19
        /*0866*/ 	.short	0x004d


	//----- nvinfo : EIATTR_PARAM_CBANK
	.align		4
        /*0868*/ 	.byte	0x04, 0x0a
        /*086a*/ 	.short	(.L_268 - .L_267)
	.align		4
.L_267:
        /*086c*/ 	.word	index@(.nv.constant0._ZN3cub18CUB_300001_SM_10006detail10radix_sort29DeviceRadixSortOnesweepKernelINS1_5radix10policy_hubIiiyE10Policy1000ELNS0_9SortOrderE0EiiyiiNS1_21identity_decomposer_tEEEvPT5_SB_PT3_PKSC_PT1_PKSG_PT2_PKSK_T4_iiT6_)
        /*0870*/ 	.short	0x0380
        /*0872*/ 	.short	0x004d


	//----- nvinfo : EIATTR_SW_WAR
	.align		4
.L_268:
        /*0874*/ 	.byte	0x04, 0x36
        /*0876*/ 	.short	(.L_270 - .L_269)
.L_269:
        /*0878*/ 	.word	0x00000008
.L_270:


//--------------------- .nv.info._ZN3cub18CUB_300001_SM_10006detail10radix_sort33DeviceRadixSortExclusiveSumKernelINS1_5radix10policy_hubIiiyE10Policy1000EyEEvPT0_ --------------------------
	.section	.nv.info._ZN3cub18CUB_300001_SM_10006detail10radix_sort33DeviceRadixSortExclusiveSumKernelINS1_5radix10policy_hubIiiyE10Policy1000EyEEvPT0_,"",@"SHT_CUDA_INFO"
	.sectionflags	@""
	.align	4


	//----- nvinfo : EIATTR_CUDA_API_VERSION
	.align		4
        /*0000*/ 	.byte	0x04, 0x37
        /*0002*/ 	.short	(.L_272 - .L_271)
.L_271:
        /*0004*/ 	.word	0x00000082


	//----- nvinfo : EIATTR_KPARAM_INFO
	.align		4
.L_272:
        /*0008*/ 	.byte	0x04, 0x17
        /*000a*/ 	.short	(.L_274 - .L_273)
.L_273:
        /*000c*/ 	.word	0x00000000
        /*0010*/ 	.short	0x0000
        /*0012*/ 	.short	0x0000
        /*0014*/ 	.byte	0x00, 0xf5, 0x21, 0x00


	//----- nvinfo : EIATTR_SPARSE_MMA_MASK
	.align		4
.L_274:
        /*0018*/ 	.byte	0x03, 0x50
        /*001a*/ 	.short	0x0000


	//----- nvinfo : EIATTR_MAXREG_COUNT
	.align		4
        /*001c*/ 	.byte	0x03, 0x1b
        /*001e*/ 	.short	0x00ff


	//----- nvinfo : EIATTR_NUM_BARRIERS
	.align		4
        /*0020*/ 	.byte	0x02, 0x4c
        /*0022*/ 	.byte	0x01
	.zero		1


	//----- nvinfo : EIATTR_MERCURY_ISA_VERSION
	.align		4
        /*0024*/ 	.byte	0x03, 0x5f
        /*0026*/ 	.short	0x0101


	//----- nvinfo : EIATTR_COOP_GROUP_MASK_REGIDS
	.align		4
        /*0028*/ 	.byte	0x04, 0x29
        /*002a*/ 	.short	(.L_276 - .L_275)


	//   ....[0]....
.L_275:
        /*002c*/ 	.word	0xffffffff


	//   ....[1]....
        /*0030*/ 	.word	0xffffffff


	//   ....[2]....
        /*0034*/ 	.word	0xffffffff


	//   ....[3]....
        /*0038*/ 	.word	0xffffffff


	//   ....[4]....
        /*003c*/ 	.word	0xffffffff


	//   ....[5]....
        /*0040*/ 	.word	0xffffffff


	//   ....[6]....
        /*0044*/ 	.word	0xffffffff


	//   ....[7]....
        /*0048*/ 	.word	0xffffffff


	//   ....[8]....
        /*004c*/ 	.word	0xffffffff


	//   ....[9]....
        /*0050*/ 	.word	0xffffffff


	//   ....[10]....
        /*0054*/ 	.word	0x05000015


	//   ....[11]....
        /*0058*/ 	.word	0x05000015


	//   ....[12]....
        /*005c*/ 	.word	0x05000015


	//   ....[13]....
        /*0060*/ 	.word	0x05000015


	//   ....[14]....
        /*0064*/ 	.word	0x05000015


	//   ....[15]....
        /*0068*/ 	.word	0x05000015


	//   ....[16]....
        /*006c*/ 	.word	0x05000015


	//   ....[17]....
        /*0070*/ 	.word	0x05000015


	//   ....[18]....
        /*0074*/ 	.word	0x05000015


	//   ....[19]....
        /*0078*/ 	.word	0x05000015


	//----- nvinfo : EIATTR_COOP_GROUP_INSTR_OFFSETS
	.align		4
.L_276:
        /*007c*/ 	.byte	0x04, 0x28
        /*007e*/ 	.short	(.L_278 - .L_277)


	//   ....[0]....
.L_277:
        /*0080*/ 	.word	0x00000250


	//   ....[1]....
        /*0084*/ 	.word	0x00000260


	//   ....[2]....
        /*0088*/ 	.word	0x000002a0


	//   ....[3]....
        /*008c*/ 	.word	0x000002c0


	//   ....[4]....
        /*0090*/ 	.word	0x00000310


	//   ....[5]....
        /*0094*/ 	.word	0x00000320


	//   ....[6]....
        /*0098*/ 	.word	0x00000360


	//   ....[7]....
        /*009c*/ 	.word	0x00000380


	//   ....[8]....
        /*00a0*/ 	.word	0x000003d0


	//   ....[9]....
        /*00a4*/ 	.word	0x000003e0


	//   ....[10]....
        /*00a8*/ 	.word	0x00000660


	//   ....[11]....
        /*00ac*/ 	.word	0x000006b0


	//   ....[12]....
        /*00b0*/ 	.word	0x00000740


	//   ....[13]....
        /*00b4*/ 	.word	0x00000790


	//   ....[14]....
        /*00b8*/ 	.word	0x00000820


	//   ....[15]....
        /*00bc*/ 	.word	0x00000870


	//   ....[16]....
        /*00c0*/ 	.word	0x00000900


	//   ....[17]....
        /*00c4*/ 	.word	0x00000950


	//   ....[18]....
        /*00c8*/ 	.word	0x000009e0


	//   ....[19]....
        /*00cc*/ 	.word	0x00000a30


	//----- nvinfo : EIATTR_VRC_CTA_INIT_COUNT
	.align		4
.L_278:
        /*00d0*/ 	.byte	0x02, 0x4a
	.zero		1
	.zero		1


	//----- nvinfo : EIATTR_EXIT_INSTR_OFFSETS
	.align		4
        /*00d4*/ 	.byte	0x04, 0x1c
        /*00d6*/ 	.short	(.L_280 - .L_279)


	//   ....[0]....
.L_279:
        /*00d8*/ 	.word	0x000005d0


	//   ....[1]....
        /*00dc*/ 	.word	0x00000600


	//----- nvinfo : EIATTR_CRS_STACK_SIZE
	.align		4
.L_280:
        /*00e0*/ 	.byte	0x04, 0x1e
        /*00e2*/ 	.short	(.L_282 - .L_281)
.L_281:
        /*00e4*/ 	.word	0x00000000


	//----- nvinfo : EIATTR_CBANK_PARAM_SIZE
	.align		4
.L_282:
        /*00e8*/ 	.byte	0x03, 0x19
        /*00ea*/ 	.short	0x0008


	//----- nvinfo : EIATTR_PARAM_CBANK
	.align		4
        /*00ec*/ 	.byte	0x04, 0x0a
        /*00ee*/ 	.short	(.L_284 - .L_283)
	.align		4
.L_283:
        /*00f0*/ 	.word	index@(.nv.constant0._ZN3cub18CUB_300001_SM_10006detail10radix_sort33DeviceRadixSortExclusiveSumKernelINS1_5radix10policy_hubIiiyE10Policy1000EyEEvPT0_)
        /*00f4*/ 	.short	0x0380
        /*00f6*/ 	.short	0x0008


	//----- nvinfo : EIATTR_SW_WAR
	.align		4
.L_284:
        /*00f8*/ 	.byte	0x04, 0x36
        /*00fa*/ 	.short	(.L_286 - .L_285)
.L_285:
        /*00fc*/ 	.word	0x00000008
.L_286:


//--------------------- .nv.info._ZN3cub18CUB_300001_SM_10006detail10radix_sort30DeviceRadixSortHistogramKernelINS1_5radix10policy_hubIiiyE10Policy1000ELNS0_9SortOrderE0EiyNS1_21identity_decomposer_tEEEvPT2_PKT1_SA_iiT3_ --------------------------
	.section	.nv.info._ZN3cub18CUB_300001_SM_10006detail10radix_sort30DeviceRadixSortHistogramKernelINS1_5radix10policy_hubIiiyE10Policy1000ELNS0_9SortOrderE0EiyNS1_21identity_decomposer_tEEEvPT2_PKT1_SA_iiT3_,"",@"SHT_CUDA_INFO"
	.sectionflags	@""
	.align	4


	//----- nvinfo : EIATTR_CUDA_API_VERSION
	.align		4
        /*0000*/ 	.byte	0x04, 0x37
        /*0002*/ 	.short	(.L_288 - .L_287)
.L_287:
        /*0004*/ 	.word	0x00000082


	//----- nvinfo : EIATTR_KPARAM_INFO
	.align		4
.L_288:
        /*0008*/ 	.byte	0x04, 0x17
        /*000a*/ 	.short	(.L_290 - .L_289)
.L_289:
        /*000c*/ 	.word	0x00000000
        /*0010*/ 	.short	0x0005
        /*0012*/ 	.short	0x0020
        /*0014*/ 	.byte	0x00, 0xf0, 0x05, 0x00


	//----- nvinfo : EIATTR_KPARAM_INFO
	.align		4
.L_290:
        /*0018*/ 	.byte	0x04, 0x17
        /*001a*/ 	.short	(.L_292 - .L_291)
.L_291:
        /*001c*/ 	.word	0x00000000
        /*0020*/ 	.short	0x0004
        /*0022*/ 	.short	0x001c
        /*0024*/ 	.byte	0x00, 0xf0, 0x11, 0x00


	//----- nvinfo : EIATTR_KPARAM_INFO
	.align		4
.L_292:
        /*0028*/ 	.byte	0x04, 0x17
        /*002a*/ 	.short	(.L_294 - .L_293)
.L_293:
        /*002c*/ 	.word	0x00000000
        /*0030*/ 	.short	0x0003
        /*0032*/ 	.short	0x0018
        /*0034*/ 	.byte	0x00, 0xf0, 0x11, 0x00


	//----- nvinfo : EIATTR_KPARAM_INFO
	.align		4
.L_294:
        /*0038*/ 	.byte	0x04, 0x17
        /*003a*/ 	.short	(.L_296 - .L_295)
.L_295:
        /*003c*/ 	.word	0x00000000
        /*0040*/ 	.short	0x0002
        /*0042*/ 	.short	0x0010
        /*0044*/ 	.byte	0x00, 0xf0, 0x21, 0x00


	//----- nvinfo : EIATTR_KPARAM_INFO
	.align		4
.L_296:
        /*0048*/ 	.byte	0x04, 0x17
        /*004a*/ 	.short	(.L_298 - .L_297)
.L_297:
        /*004c*/ 	.word	0x00000000
        /*0050*/ 	.short	0x0001
        /*0052*/ 	.short	0x0008
        /*0054*/ 	.byte	0x00, 0xf5, 0x21, 0x00


	//----- nvinfo : EIATTR_KPARAM_INFO
	.align		4
.L_298:
        /*0058*/ 	.byte	0x04, 0x17
        /*005a*/ 	.short	(.L_300 - .L_299)
.L_299:
        /*005c*/ 	.word	0x00000000
        /*0060*/ 	.short	0x0000
        /*0062*/ 	.short	0x0000
        /*0064*/ 	.byte	0x00, 0xf5, 0x21, 0x00


	//----- nvinfo : EIATTR_SPARSE_MMA_MASK
	.align		4
.L_300:
        /*0068*/ 	.byte	0x03, 0x50
        /*006a*/ 	.short	0x0000


	//----- nvinfo : EIATTR_MAXREG_COUNT
	.align		4
        /*006c*/ 	.byte	0x03, 0x1b
        /*006e*/ 	.short	0x00ff


	//----- nvinfo : EIATTR_NUM_BARRIERS
	.align		4
        /*0070*/ 	.byte	0x02, 0x4c
        /*0072*/ 	.byte	0x01
	.zero		1


	//----- nvinfo : EIATTR_MERCURY_ISA_VERSION
	.align		4
        /*0074*/ 	.byte	0x03, 0x5f
        /*0076*/ 	.short	0x0101


	//----- nvinfo : EIATTR_VRC_CTA_INIT_COUNT
	.align		4
        /*0078*/ 	.byte	0x02, 0x4a
	.zero		1
	.zero		1


	//----- nvinfo : EIATTR_EXIT_INSTR_OFFSETS
	.align		4
        /*007c*/ 	.byte	0x04, 0x1c
        /*007e*/ 	.short	(.L_302 - .L_301)


	//   ....[0]....
.L_301:
        /*0080*/ 	.word	0x00000040


	//   ....[1]....
        /*0084*/ 	.word	0x00002ee0


	//----- nvinfo : EIATTR_MAX_THREADS
	.align		4
.L_302:
        /*0088*/ 	.byte	0x04, 0x05
        /*008a*/ 	.short	(.L_304 - .L_303)
.L_303:
        /*008c*/ 	.word	0x00000080
        /*0090*/ 	.word	0x00000001
        /*0094*/ 	.word	0x00000001


	//----- nvinfo : EIATTR_CRS_STACK_SIZE
	.align		4
.L_304:
        /*0098*/ 	.byte	0x04, 0x1e
        /*009a*/ 	.short	(.L_306 - .L_305)
.L_305:
        /*009c*/ 	.word	0x00000000


	//----- nvinfo : EIATTR_CBANK_PARAM_SIZE
	.align		4
.L_306:
        /*00a0*/ 	.byte	0x03, 0x19
        /*00a2*/ 	.short	0x0021


	//----- nvinfo : EIATTR_PARAM_CBANK
	.align		4
        /*00a4*/ 	.byte	0x04, 0x0a
        /*00a6*/ 	.short	(.L_308 - .L_307)
	.align		4
.L_307:
        /*00a8*/ 	.word	index@(.nv.constant0._ZN3cub18CUB_300001_SM_10006detail10radix_sort30DeviceRadixSortHistogramKernelINS1_5radix10policy_hubIiiyE10Policy1000ELNS0_9SortOrderE0EiyNS1_21identity_decomposer_tEEEvPT2_PKT1_SA_iiT3_)
        /*00ac*/ 	.short	0x0380
        /*00ae*/ 	.short	0x0021


	//----- nvinfo : EIATTR_SW_WAR
	.align		4
.L_308:
        /*00b0*/ 	.byte	0x04, 0x36
        /*00b2*/ 	.short	(.L_310 - .L_309)
.L_309:
        /*00b4*/ 	.word	0x00000008
.L_310:


//--------------------- .nv.info._ZN3cub18CUB_300001_SM_10006detail10radix_sort31DeviceRadixSortSingleTileKernelINS1_5radix10policy_hubIiiyE10Policy1000ELNS0_9SortOrderE0EiiyNS1_21identity_decomposer_tEEEvPKT1_PSA_PKT2_PSE_T3_iiT4_ --------------------------
	.section	.nv.info._ZN3cub18CUB_300001_SM_10006detail10radix_sort31DeviceRadixSortSingleTileKernelINS1_5radix10policy_hubIiiyE10Policy1000ELNS0_9SortOrderE0EiiyNS1_21identity_decomposer_tEEEvPKT1_PSA_PKT2_PSE_T3_iiT4_,"",@"SHT_CUDA_INFO"
	.sectionflags	@""
	.align	4


	//----- nvinfo : EIATTR_CUDA_API_VERSION
	.align		4
        /*0000*/ 	.byte	0x04, 0x37
        /*0002*/ 	.short	(.L_312 - .L_311)
.L_311:
        /*0004*/ 	.word	0x00000082


	//----- nvinfo : EIATTR_KPARAM_INFO
	.align		4
.L_312:
        /*0008*/ 	.byte	0x04, 0x17
        /*000a*/ 	.short	(.L_314 - .L_313)
.L_313:
        /*000c*/ 	.word	0x00000000
        /*0010*/ 	.short	0x0007
        /*0012*/ 	.short	0x0030
        /*0014*/ 	.byte	0x00, 0xf0, 0x05, 0x00


	//----- nvinfo : EIATTR_KPARAM_INFO
	.align		4
.L_314:
        /*0018*/ 	.byte	0x04, 0x17
        /*001a*/ 	.short	(.L_316 - .L_315)
.L_315:
        /*001c*/ 	.word	0x00000000
        /*0020*/ 	.short	0x0006
        /*0022*/ 	.short	0x002c
        /*0024*/ 	.byte	0x00, 0xf0, 0x11, 0x00


	//----- nvinfo : EIATTR_KPARAM_INFO
	.align		4
.L_316:
        /*0028*/ 	.byte	0x04, 0x17
        /*002a*/ 	.short	(.L_318 - .L_317)
.L_317:
        /*002c*/ 	.word	0x00000000
        /*0030*/ 	.short	0x0005
        /*0032*/ 	.short	0x0028
        /*0034*/ 	.byte	0x00, 0xf0, 0x11, 0x00


	//----- nvinfo : EIATTR_KPARAM_INFO
	.align		4
.L_318:
        /*0038*/ 	.byte	0x04, 0x17
        /*003a*/ 	.short	(.L_320 - .L_319)
.L_319:
        /*003c*/ 	.word	0x00000000
        /*0040*/ 	.short	0x0004
        /*0042*/ 	.short	0x0020
        /*0044*/ 	.byte	0x00, 0xf0, 0x21, 0x00


	//----- nvinfo : EIATTR_KPARAM_INFO
	.align		4
.L_320:
        /*0048*/ 	.byte	0x04, 0x17
        /*004a*/ 	.short	(.L_322 - .L_321)
.L_321:
        /*004c*/ 	.word	0x00000000
        /*0050*/ 	.short	0x0003
        /*0052*/ 	.short	0x0018
        /*0054*/ 	.byte	0x00, 0xf5, 0x21, 0x00


	//----- nvinfo : EIATTR_KPARAM_INFO
	.align		4
.L_322:
        /*0058*/ 	.byte	0x04, 0x17
        /*005a*/ 	.short	(.L_324 - .L_323)
.L_323:
        /*005c*/ 	.word	0x00000000
        /*0060*/ 	.short	0x0002
        /*0062*/ 	.short	0x0010
        /*0064*/ 	.byte	0x00, 0xf5, 0x21, 0x00


	//----- nvinfo : EIATTR_KPARAM_INFO
	.align		4
.L_324:
        /*0068*/ 	.byte	0x04, 0x17
        /*006a*/ 	.short	(.L_326 - .L_325)
.L_325:
        /*006c*/ 	.word	0x00000000
        /*0070*/ 	.short	0x0001
        /*0072*/ 	.short	0x0008
        /*0074*/ 	.byte	0x00, 0xf5, 0x21, 0x00


	//----- nvinfo : EIATTR_KPARAM_INFO
	.align		4
.L_326:
        /*0078*/ 	.byte	0x04, 0x17
        /*007a*/ 	.short	(.L_328 - .L_327)
.L_327:
        /*007c*/ 	.word	0x00000000
        /*0080*/ 	.short	0x0000
        /*0082*/ 	.short	0x0000
        /*0084*/ 	.byte	0x00, 0xf5, 0x21, 0x00


	//----- nvinfo : EIATTR_SPARSE_MMA_MASK
	.align		4
.L_328:
        /*0088*/ 	.byte	0x03, 0x50
        /*008a*/ 	.short	0x0000


	//----- nvinfo : EIATTR_MAXREG_COUNT
	.align		4
        /*008c*/ 	.byte	0x03, 0x1b
        /*008e*/ 	.short	0x00ff


	//----- nvinfo : EIATTR_NUM_BARRIERS
	.align		4
        /*0090*/ 	.byte	0x02, 0x4c
        /*0092*/ 	.byte	0x01
	.zero		1


	//----- nvinfo : EIATTR_MERCURY_ISA_VERSION
	.align		4
        /*0094*/ 	.byte	0x03, 0x5f
        /*0096*/ 	.short	0x0101


	//----- nvinfo : EIATTR_COOP_GROUP_MASK_REGIDS
	.align		4
        /*0098*/ 	.byte	0x04, 0x29
        /*009a*/ 	.short	(.L_330 - .L_329)


	//   ....[0]....
.L_329:
        /*009c*/ 	.word	0xffffffff


	//   ....[1]....
        /*00a0*/ 	.word	0xffffffff


	//   ....[2]....
        /*00a4*/ 	.word	0xffffffff


	//   ....[3]....
        /*00a8*/ 	.word	0xffffffff


	//   ....[4]....
        /*00ac*/ 	.word	0xffffffff


	//----- nvinfo : EIATTR_COOP_GROUP_INSTR_OFFSETS
	.align		4
.L_330:
        /*00b0*/ 	.byte	0x04, 0x28
        /*00b2*/ 	.short	(.L_332 - .L_331)


	//   ....[0]....
.L_331:
        /*00b4*/ 	.word	0x00001e20


	//   ....[1]....
        /*00b8*/ 	.word	0x00001e40


	//   ....[2]....
        /*00bc*/ 	.word	0x00001e60


	//   ....[3]....
        /*00c0*/ 	.word	0x00001e80


	//   ....[4]....
        /*00c4*/ 	.word	0x00001ea0


	//----- nvinfo : EIATTR_VRC_CTA_INIT_COUNT
	.align		4
.L_332:
        /*00c8*/ 	.byte	0x02, 0x4a
	.zero		1
	.zero		1


	//----- nvinfo : EIATTR_EXIT_INSTR_OFFSETS
	.align		4
        /*00cc*/ 	.byte	0x04, 0x1c
        /*00ce*/ 	.short	(.L_334 - .L_333)


	//   ....[0]....
.L_333:
        /*00d0*/ 	.word	0x00003bf0


	//   ....[1]....
        /*00d4*/ 	.word	0x00003c40


	//----- nvinfo : EIATTR_MAX_THREADS
	.align		4
.L_334:
        /*00d8*/ 	.byte	0x04, 0x05
        /*00da*/ 	.short	(.L_336 - .L_335)
.L_335:
        /*00dc*/ 	.word	0x00000100
        /*00e0*/ 	.word	0x00000001
        /*00e4*/ 	.word	0x00000001


	//----- nvinfo : EIATTR_CBANK_PARAM_SIZE
	.align		4
.L_336:
        /*00e8*/ 	.byte	0x03, 0x19
        /*00ea*/ 	.short	0x0031


	//----- nvinfo : EIATTR_PARAM_CBANK
	.align		4
        /*00ec*/ 	.byte	0x04, 0x0a
        /*00ee*/ 	.short	(.L_338 - .L_337)
	.align		4
.L_337:
        /*00f0*/ 	.word	index@(.nv.constant0._ZN3cub18CUB_300001_SM_10006detail10radix_sort31DeviceRadixSortSingleTileKernelINS1_5radix10policy_hubIiiyE10Policy1000ELNS0_9SortOrderE0EiiyNS1_21identity_decomposer_tEEEvPKT1_PSA_PKT2_PSE_T3_iiT4_)
        /*00f4*/ 	.short	0x0380
        /*00f6*/ 	.short	0x0031


	//----- nvinfo : EIATTR_SW_WAR
	.align		4
.L_338:
        /*00f8*/ 	.byte	0x04, 0x36
        /*00fa*/ 	.short	(.L_340 - .L_339)
.L_339:
        /*00fc*/ 	.word	0x00000008
.L_340:


//--------------------- .nv.info._ZN3cub18CUB_300001_SM_10006detail10radix_sort29DeviceRadixSortOnesweepKernelINS1_5radix10policy_hubIifyE10Policy1000ELNS0_9SortOrderE0EifyiiNS1_21identity_decomposer_tEEEvPT5_SB_PT3_PKSC_PT1_PKSG_PT2_PKSK_T4_iiT6_ --------------------------
	.section	.nv.info._ZN3cub18CUB_300001_SM_10006detail10radix_sort29DeviceRadixSortOnesweepKernelINS1_5radix10policy_hubIifyE10Policy1000ELNS0_9SortOrderE0EifyiiNS1_21identity_decomposer_tEEEvPT5_SB_PT3_PKSC_PT1_PKSG_PT2_PKSK_T4_iiT6_,"",@"SHT_CUDA_INFO"
	.sectionflags	@""
	.align	4


	//----- nvinfo : EIATTR_CUDA_API_VERSION
	.align		4
        /*0000*/ 	.byte	0x04, 0x37
        /*0002*/ 	.short	(.L_342 - .L_341)
.L_341:
        /*0004*/ 	.word	0x00000082


	//----- nvinfo : EIATTR_KPARAM_INFO
	.align		4
.L_342:
        /*0008*/ 	.byte	0x04, 0x17
        /*000a*/ 	.short	(.L_344 - .L_343)
.L_343:
        /*000c*/ 	.word	0x00000000
        /*0010*/ 	.short	0x000b
        /*0012*/ 	.short	0x004c
        /*0014*/ 	.byte	0x00, 0xf0, 0x05, 0x00


	//----- nvinfo : EIATTR_KPARAM_INFO
	.align		4
.L_344:
        /*0018*/ 	.byte	0x04, 0x17
        /*001a*/ 	.short	(.L_346 - .L_345)
.L_345:
        /*001c*/ 	.word	0x00000000
        /*0020*/ 	.short	0x000a
        /*0022*/ 	.short	0x0048
        /*0024*/ 	.byte	0x00, 0xf0, 0x11, 0x00


	//----- nvinfo : EIATTR_KPARAM_INFO
	.align		4
.L_346:
        /*0028*/ 	.byte	0x04, 0x17
        /*002a*/ 	.short	(.L_348 - .L_347)
.L_347:
        /*002c*/ 	.word	0x00000000
        /*0030*/ 	.short	0x0009
        /*0032*/ 	.short	0x0044
        /*0034*/ 	.byte	0x00, 0xf0, 0x11, 0x00


	//----- nvinfo : EIATTR_KPARAM_INFO
	.align		4
.L_348:
        /*0038*/ 	.byte	0x04, 0x17
        /*003a*/ 	.short	(.L_350 - .L_349)
.L_349:
        /*003c*/ 	.word	0x00000000
        /*0040*/ 	.short	0x0008
        /*0042*/ 	.short	0x0040
        /*0044*/ 	.byte	0x00, 0xf0, 0x11, 0x00


	//----- nvinfo : EIATTR_KPARAM_INFO
	.align		4
.L_350:
        /*0048*/ 	.byte	0x04, 0x17
        /*004a*/ 	.short	(.L_352 - .L_351)
.L_351:
        /*004c*/ 	.word	0x00000000
        /*0050*/ 	.short	0x0007
        /*0052*/ 	.short	0x0038
        /*0054*/ 	.byte	0x00, 0xf5, 0x21, 0x00


	//----- nvinfo : EIATTR_KPARAM_INFO
	.align		4
.L_352:
        /*0058*/ 	.byte	0x04, 0x17
        /*005a*/ 	.short	(.L_354 - .L_353)
.L_353:
        /*005c*/ 	.word	0x00000000
        /*0060*/ 	.short	0x0006
        /*0062*/ 	.short	0x0030
        /*0064*/ 	.byte	0x00, 0xf5, 0x21, 0x00


	//----- nvinfo : EIATTR_KPARAM_INFO
	.align		4
.L_354:
        /*0068*/ 	.byte	0x04, 0x17
        /*006a*/ 	.short	(.L_356 - .L_355)
.L_355:
        /*006c*/ 	.word	0x00000000
        /*0070*/ 	.short	0x0005
        /*0072*/ 	.short	0x0028
        /*0074*/ 	.byte	0x00, 0xf5, 0x21, 0x00


	//----- nvinfo : EIATTR_KPARAM_INFO
	.align		4
.L_356:
        /*0078*/ 	.byte	0x04, 0x17
        /*007a*/ 	.short	(.L_358 - .L_357)
.L_357:
        /*007c*/ 	.word	0x00000000
        /*0080*/ 	.short	0x0004
        /*0082*/ 	.short	0x0020
        /*0084*/ 	.byte	0x00, 0xf5, 0x21, 0x00


	//----- nvinfo : EIATTR_KPARAM_INFO
	.align		4
.L_358:
        /*0088*/ 	.byte	0x04, 0x17
        /*008a*/ 	.short	(.L_360 - .L_359)
.L_359:
        /*008c*/ 	.word	0x00000000
        /*0090*/ 	.short	0x0003
        /*0092*/ 	.short	0x0018
        /*0094*/ 	.byte	0x00, 0xf5, 0x21, 0x00


	//----- nvinfo : EIATTR_KPARAM_INFO
	.align		4
.L_360:
        /*0098*/ 	.byte	0x04, 0x17
        /*009a*/ 	.short	(.L_362 - .L_361)
.L_361:
        /*009c*/ 	.word	0x00000000
        /*00a0*/ 	.short	0x0002
        /*00a2*/ 	.short	0x0010
        /*00a4*/ 	.byte	0x00, 0xf5, 0x21, 0x00


	//----- nvinfo : EIATTR_KPARAM_INFO
	.align		4
.L_362:
        /*00a8*/ 	.byte	0x04, 0x17
        /*00aa*/ 	.short	(.L_364 - .L_363)
.L_363:
        /*00ac*/ 	.word	0x00000000
        /*00b0*/ 	.short	0x0001
        /*00b2*/ 	.short	0x0008
        /*00b4*/ 	.byte	0x00, 0xf5, 0x21, 0x00


	//----- nvinfo : EIATTR_KPARAM_INFO
	.align		4
.L_364:
        /*00b8*/ 	.byte	0x04, 0x17
        /*00ba*/ 	.short	(.L_366 - .L_365)
.L_365:
        /*00bc*/ 	.word	0x00000000
        /*00c0*/ 	.short	0x0000
        /*00c2*/ 	.short	0x0000
        /*00c4*/ 	.byte	0x00, 0xf5, 0x21, 0x00


	//----- nvinfo : EIATTR_SPARSE_MMA_MASK
	.align		4
.L_366:
        /*00c8*/ 	.byte	0x03, 0x50
        /*00ca*/ 	.short	0x0000


	//----- nvinfo : EIATTR_MAXREG_COUNT
	.align		4
        /*00cc*/ 	.byte	0x03, 0x1b
        /*00ce*/ 	.short	0x00a8


	//----- nvinfo : EIATTR_NUM_BARRIERS
	.align		4
        /*00d0*/ 	.byte	0x02, 0x4c
        /*00d2*/ 	.byte	0x01
	.zero		1


	//----- nvinfo : EIATTR_MERCURY_ISA_VERSION
	.align		4
        /*00d4*/ 	.byte	0x03, 0x5f
        /*00d6*/ 	.short	0x0101


	//----- nvinfo : EIATTR_COOP_GROUP_MASK_REGIDS
	.align		4
        /*00d8*/ 	.byte	0x04, 0x29
        /*00da*/ 	.short	(.L_368 - .L_367)


	//   ....[0]....
.L_367:
        /*00dc*/ 	.word	0xffffffff


	//   ....[1]....
        /*00e0*/ 	.word	0x05000006


	//   ....[2]....
        /*00e4*/ 	.word	0xffffffff


	//   ....[3]....
        /*00e8*/ 	.word	0xffffffff


	//   ....[4]....
        /*00ec*/ 	.word	0xffffffff


	//   ....[5]....
        /*00f0*/ 	.word	0xffffffff


	//   ....[6]....
        /*00f4*/ 	.word	0xffffffff


	//   ....[7]....
        /*00f8*/ 	.word	0xffffffff


	//   ....[8]....
        /*00fc*/ 	.word	0xffffffff


	//   ....[9]....
        /*0100*/ 	.word	0xffffffff


	//   ....[10]....
        /*0104*/ 	.word	0xffffffff


	//   ....[11]....
        /*0108*/ 	.word	0xffffffff


	//   ....[12]....
        /*010c*/ 	.word	0xffffffff


	//   ....[13]....
        /*0110*/ 	.word	0xffffffff


	//   ....[14]....
        /*0114*/ 	.word	0xffffffff


	//   ....[15]....
        /*0118*/ 	.word	0xffffffff


	//   ....[16]....
        /*011c*/ 	.word	0xffffffff


	//   ....[17]....
        /*0120*/ 	.word	0xffffffff


	//   ....[18]....
        /*0124*/ 	.word	0xffffffff


	//   ....[19]....
        /*0128*/ 	.word	0xffffffff


	//   ....[20]....
        /*012c*/ 	.word	0xffffffff


	//   ....[21]....
        /*0130*/ 	.word	0xffffffff


	//   ....[22]....
        /*0134*/ 	.word	0xffffffff


	//   ....[23]....
        /*0138*/ 	.word	0xffffffff


	//   ....[24]....
        /*013c*/ 	.word	0xffffffff


	//   ....[25]....
        /*0140*/ 	.word	0xffffffff


	//   ....[26]....
        /*0144*/ 	.word	0xffffffff


	//   ....[27]....
        /*0148*/ 	.word	0xffffffff


	//   ....[28]....
        /*014c*/ 	.word	0xffffffff


	//   ....[29]....
        /*0150*/ 	.word	0xffffffff


	//   ....[30]....
        /*0154*/ 	.word	0xffffffff


	//   ....[31]....
        /*0158*/ 	.word	0xffffffff


	//   ....[32]....
        /*015c*/ 	.word	0xffffffff


	//   ....[33]....
        /*0160*/ 	.word	0xffffffff


	//   ....[34]....
        /*0164*/ 	.word	0xffffffff


	//   ....[35]....
        /*0168*/ 	.word	0xffffffff


	//   ....[36]....
        /*016c*/ 	.word	0xffffffff


	//   ....[37]....
        /*0170*/ 	.word	0xffffffff


	//   ....[38]....
        /*0174*/ 	.word	0xffffffff


	//   ....[39]....
        /*0178*/ 	.word	0xffffffff


	//   ....[40]....
        /*017c*/ 	.word	0xffffffff


	//   ....[41]....
        /*0180*/ 	.word	0xffffffff


	//   ....[42]....
        /*0184*/ 	.word	0xffffffff


	//   ....[43]....
        /*0188*/ 	.word	0xffffffff


	//   ....[44]....
        /*018c*/ 	.word	0xffffffff


	//   ....[45]....
        /*0190*/ 	.word	0xffffffff


	//   ....[46]....
        /*0194*/ 	.word	0xffffffff


	//   ....[47]....
        /*0198*/ 	.word	0xffffffff


	//   ....[48]....
        /*019c*/ 	.word	0xffffffff


	//   ....[49]....
        /*01a0*/ 	.word	0xffffffff


	//   ....[50]....
        /*01a4*/ 	.word	0xffffffff


	//   ....[51]....
        /*01a8*/ 	.word	0xffffffff


	//   ....[52]....
        /*01ac*/ 	.word	0xffffffff


	//   ....[53]....
        /*01b0*/ 	.word	0xffffffff


	//   ....[54]....
        /*01b4*/ 	.word	0xffffffff


	//   ....[55]....
        /*01b8*/ 	.word	0xffffffff


	//   ....[56]....
        /*01bc*/ 	.word	0xffffffff


	//   ....[57]....
        /*01c0*/ 	.word	0xffffffff


	//   ....[58]....
        /*01c4*/ 	.word	0xffffffff


	//   ....[59]....
        /*01c8*/ 	.word	0xffffffff


	//   ....[60]....
        /*01cc*/ 	.word	0xffffffff


	//   ....[61]....
        /*01d0*/ 	.word	0xffffffff


	//   ....[62]....
        /*01d4*/ 	.word	0xffffffff


	//   ....[63]....
        /*01d8*/ 	.word	0xffffffff


	//   ....[64]....
        /*01dc*/ 	.word	0xffffffff


	//   ....[65]....
        /*01e0*/ 	.word	0xffffffff


	//   ....[66]....
        /*01e4*/ 	.word	0xffffffff


	//   ....[67]....
        /*01e8*/ 	.word	0xffffffff


	//   ....[68]....
        /*01ec*/ 	.word	0xffffffff


	//   ....[69]....
        /*01f0*/ 	.word	0xffffffff


	//   ....[70]....
        /*01f4*/ 	.word	0xffffffff


	//   ....[71]....
        /*01f8*/ 	.word	0xffffffff


	//   ....[72]....
        /*01fc*/ 	.word	0xffffffff


	//   ....[73]....
        /*0200*/ 	.word	0xffffffff


	//   ....[74]....
        /*0204*/ 	.word	0xffffffff


	//   ....[75]....
        /*0208*/ 	.word	0xffffffff


	//   ....[76]....
        /*020c*/ 	.word	0xffffffff


	//   ....[77]....
        /*0210*/ 	.word	0xffffffff


	//   ....[78]....
        /*0214*/ 	.word	0xffffffff


	//   ....[79]....
        /*0218*/ 	.word	0xffffffff


	//   ....[80]....
        /*021c*/ 	.word	0xffffffff


	//   ....[81]....
        /*0220*/ 	.word	0xffffffff


	//   ....[82]....
        /*0224*/ 	.word	0xffffffff


	//   ....[83]....
        /*0228*/ 	.word	0xffffffff


	//   ....[84]....
        /*022c*/ 	.word	0xffffffff


	//   ....[85]....
        /*0230*/ 	.word	0xffffffff


	//   ....[86]....
        /*0234*/ 	.word	0xffffffff


	//   ....[87]....
        /*0238*/ 	.word	0xffffffff


	//   ....[88]....
        /*023c*/ 	.word	0xffffffff


	//   ....[89]....
        /*0240*/ 	.word	0xffffffff


	//   ....[90]....
        /*0244*/ 	.word	0xffffffff


	//   ....[91]....
        /*0248*/ 	.word	0xffffffff


	//   ....[92]....
        /*024c*/ 	.word	0xffffffff


	//   ....[93]....
        /*0250*/ 	.word	0xffffffff


	//   ....[94]....
        /*0254*/ 	.word	0xffffffff


	//   ....[95]....
        /*0258*/ 	.word	0xffffffff


	//   ....[96]....
        /*025c*/ 	.word	0xffffffff


	//   ....[97]....
        /*0260*/ 	.word	0xffffffff


	//   ....[98]....
        /*0264*/ 	.word	0xffffffff


	//   ....[99]....
        /*0268*/ 	.word	0xffffffff


	//   ....[100]....
        /*026c*/ 	.word	0xffffffff


	//   ....[101]....
        /*0270*/ 	.word	0xffffffff


	//   ....[102]....
        /*0274*/ 	.word	0xffffffff


	//   ....[103]....
        /*0278*/ 	.word	0xffffffff


	//   ....[104]....
        /*027c*/ 	.word	0xffffffff


	//   ....[105]....
        /*0280*/ 	.word	0xffffffff


	//   ....[106]....
        /*0284*/ 	.word	0xffffffff


	//   ....[107]....
        /*0288*/ 	.word	0xffffffff


	//   ....[108]....
        /*028c*/ 	.word	0xffffffff


	//   ....[109]....
        /*0290*/ 	.word	0xffffffff


	//   ....[110]....
        /*0294*/ 	.word	0xffffffff


	//   ....[111]....
        /*0298*/ 	.word	0xffffffff


	//   ....[112]....
        /*029c*/ 	.word	0xffffffff


	//   ....[113]....
        /*02a0*/ 	.word	0xffffffff


	//   ....[114]....
        /*02a4*/ 	.word	0xffffffff


	//   ....[115]....
        /*02a8*/ 	.word	0xffffffff


	//   ....[116]....
        /*02ac*/ 	.word	0xffffffff


	//   ....[117]....
        /*02b0*/ 	.word	0xffffffff


	//   ....[118]....
        /*02b4*/ 	.word	0xffffffff


	//   ....[119]....
        /*02b8*/ 	.word	0xffffffff


	//   ....[120]....
        /*02bc*/ 	.word	0xffffffff


	//   ....[121]....
        /*02c0*/ 	.word	0xffffffff


	//   ....[122]....
        /*02c4*/ 	.word	0xffffffff


	//   ....[123]....
        /*02c8*/ 	.word	0xffffffff


	//   ....[124]....
        /*02cc*/ 	.word	0xffffffff


	//   ....[125]....
        /*02d0*/ 	.word	0xffffffff


	//   ....[126]....
        /*02d4*/ 	.word	0xffffffff


	//   ....[127]....
        /*02d8*/ 	.word	0xffffffff


	//   ....[128]....
        /*02dc*/ 	.word	0xffffffff


	//   ....[129]....
        /*02e0*/ 	.word	0xffffffff


	//   ....[130]....
        /*02e4*/ 	.word	0xffffffff


	//   ....[131]....
        /*02e8*/ 	.word	0xffffffff


	//   ....[132]....
        /*02ec*/ 	.word	0xffffffff


	//   ....[133]....
        /*02f0*/ 	.word	0xffffffff


	//   ....[134]....
        /*02f4*/ 	.word	0xffffffff


	//   ....[135]....
        /*02f8*/ 	.word	0xffffffff


	//   ....[136]....
        /*02fc*/ 	.word	0xffffffff


	//   ....[137]....
        /*0300*/ 	.word	0xffffffff


	//   ....[138]....
        /*0304*/ 	.word	0xffffffff


	//   ....[139]....
        /*0308*/ 	.word	0xffffffff


	//   ....[140]....
        /*030c*/ 	.word	0xffffffff


	//   ....[141]....
        /*0310*/ 	.word	0xffffffff


	//   ....[142]....
        /*0314*/ 	.word	0xffffffff


	//   ....[143]....
        /*0318*/ 	.word	0xffffffff


	//   ....[144]....
        /*031c*/ 	.word	0xffffffff


	//   ....[145]....
        /*0320*/ 	.word	0xffffffff


	//   ....[146]....
        /*0324*/ 	.word	0xffffffff


	//   ....[147]....
        /*0328*/ 	.word	0xffffffff


	//   ....[148]....
        /*032c*/ 	.word	0xffffffff


	//   ....[149]....
        /*0330*/ 	.word	0xffffffff


	//   ....[150]....
        /*0334*/ 	.word	0xffffffff


	//   ....[151]....
        /*0338*/ 	.word	0xffffffff


	//   ....[152]....
        /*033c*/ 	.word	0xffffffff


	//   ....[153]....
        /*0340*/ 	.word	0xffffffff


	//   ....[154]....
        /*0344*/ 	.word	0xffffffff


	//   ....[155]....
        /*0348*/ 	.word	0xffffffff


	//   ....[156]....
        /*034c*/ 	.word	0xffffffff


	//   ....[157]....
        /*0350*/ 	.word	0xffffffff


	//   ....[158]....
        /*0354*/ 	.word	0xffffffff


	//   ....[159]....
        /*0358*/ 	.word	0xffffffff


	//   ....[160]....
        /*035c*/ 	.word	0x05000006


	//   ....[161]....
        /*0360*/ 	.word	0xffffffff


	//   ....[162]....
        /*0364*/ 	.word	0xffffffff


	//   ....[163]....
        /*0368*/ 	.word	0xffffffff


	//   ....[164]....
        /*036c*/ 	.word	0xffffffff


	//   ....[165]....
        /*0370*/ 	.word	0xffffffff


	//   ....[166]....
        /*0374*/ 	.word	0xffffffff


	//   ....[167]....
        /*0378*/ 	.word	0xffffffff


	//   ....[168]....
        /*037c*/ 	.word	0xffffffff


	//   ....[169]....
        /*0380*/ 	.word	0xffffffff


	//   ....[170]....
        /*0384*/ 	.word	0xffffffff


	//   ....[171]....
        /*0388*/ 	.word	0xffffffff


	//   ....[172]....
        /*038c*/ 	.word	0xffffffff


	//   ....[173]....
        /*0390*/ 	.word	0xffffffff


	//   ....[174]....
        /*0394*/ 	.word	0xffffffff


	//   ....[175]....
        /*0398*/ 	.word	0xffffffff


	//   ....[176]....
        /*039c*/ 	.word	0xffffffff


	//   ....[177]....
        /*03a0*/ 	.word	0xffffffff


	//   ....[178]....
        /*03a4*/ 	.word	0xffffffff


	//   ....[179]....
        /*03a8*/ 	.word	0xffffffff


	//   ....[180]....
        /*03ac*/ 	.word	0xffffffff


	//   ....[181]....
        /*03b0*/ 	.word	0xffffffff


	//   ....[182]....
        /*03b4*/ 	.word	0xffffffff


	//   ....[183]....
        /*03b8*/ 	.word	0xffffffff


	//   ....[184]....
        /*03bc*/ 	.word	0xffffffff


	//   ....[185]....
        /*03c0*/ 	.word	0xffffffff


	//   ....[186]....
        /*03c4*/ 	.word	0xffffffff


	//   ....[187]....
        /*03c8*/ 	.word	0xffffffff


	//   ....[188]....
        /*03cc*/ 	.word	0xffffffff


	//   ....[189]....
        /*03d0*/ 	.word	0xffffffff


	//   ....[190]....
        /*03d4*/ 	.word	0xffffffff


	//   ....[191]....
        /*03d8*/ 	.word	0xffffffff


	//   ....[192]....
        /*03dc*/ 	.word	0xffffffff


	//   ....[193]....
        /*03e0*/ 	.word	0xffffffff


	//   ....[194]....
        /*03e4*/ 	.word	0xffffffff


	//   ....[195]....
        /*03e8*/ 	.word	0xffffffff


	//   ....[196]....
        /*03ec*/ 	.word	0xffffffff


	//   ....[197]....
        /*03f0*/ 	.word	0xffffffff


	//   ....[198]....
        /*03f4*/ 	.word	0xffffffff


	//   ....[199]....
        /*03f8*/ 	.word	0xffffffff


	//   ....[200]....
        /*03fc*/ 	.word	0xffffffff


	//   ....[201]....
        /*0400*/ 	.word	0xffffffff


	//   ....[202]....
        /*0404*/ 	.word	0xffffffff


	//   ....[203]....
        /*0408*/ 	.word	0xffffffff


	//   ....[204]....
        /*040c*/ 	.word	0xffffffff


	//   ....[205]....
        /*0410*/ 	.word	0xffffffff


	//   ....[206]....
        /*0414*/ 	.word	0xffffffff


	//   ....[207]....
        /*0418*/ 	.word	0xffffffff


	//   ....[208]....
        /*041c*/ 	.word	0xffffffff


	//   ....[209]....
        /*0420*/ 	.word	0xffffffff


	//   ....[210]....
        /*0424*/ 	.word	0xffffffff


	//   ....[211]....
        /*0428*/ 	.word	0xffffffff


	//   ....[212]....
        /*042c*/ 	.word	0xffffffff


	//   ....[213]....
        /*0430*/ 	.word	0xffffffff


	//   ....[214]....
        /*0434*/ 	.word	0xffffffff


	//   ....[215]....
        /*0438*/ 	.word	0xffffffff


	//   ....[216]....
        /*043c*/ 	.word	0xffffffff


	//   ....[217]....
        /*0440*/ 	.word	0xffffffff


	//   ....[218]....
        /*0444*/ 	.word	0xffffffff


	//   ....[219]....
        /*0448*/ 	.word	0xffffffff


	//   ....[220]....
        /*044c*/ 	.word	0xffffffff


	//   ....[221]....
        /*0450*/ 	.word	0xffffffff


	//   ....[222]....
        /*0454*/ 	.word	0xffffffff


	//   ....[223]....
        /*0458*/ 	.word	0xffffffff


	//   ....[224]....
        /*045c*/ 	.word	0xffffffff


	//   ....[225]....
        /*0460*/ 	.word	0xffffffff


	//   ....[226]....
        /*0464*/ 	.word	0xffffffff


	//   ....[227]....
        /*0468*/ 	.word	0xffffffff


	//   ....[228]....
        /*046c*/ 	.word	0xffffffff


	//   ....[229]....
        /*0470*/ 	.word	0x0500002f


	//   ....[230]....
        /*0474*/ 	.word	0x0500002f


	//   ....[231]....
        /*0478*/ 	.word	0x0500002f


	//   ....[232]....
        /*047c*/ 	.word	0x0500002f


	//   ....[233]....
        /*0480*/ 	.word	0x0500002f


	//----- nvinfo : EIATTR_COOP_GROUP_INSTR_OFFSETS
	.align		4
.L_368:
        /*0484*/ 	.byte	0x04, 0x28
        /*0486*/ 	.short	(.L_370 - .L_369)


	//   ....[0]....
.L_369:
        /*0488*/ 	.word	0x00000e40


	//   ....[1]....
        /*048c*/ 	.word	0x00001890


	//   ....[2]....
        /*0490*/ 	.word	0x00002ad0


	//   ....[3]....
        /*0494*/ 	.word	0x00002af0


	//   ....[4]....
        /*0498*/ 	.word	0x00002b10


	//   ....[5]....
        /*049c*/ 	.word	0x00002b30


	//   ....[6]....
        /*04a0*/ 	.word	0x00002b50


	//   ....[7]....
        /*04a4*/ 	.word	0x00003000


	//   ....[8]....
        /*04a8*/ 	.word	0x00003010


	//   ....[9]....
        /*04ac*/ 	.word	0x00003030


	//   ....[10]....
        /*04b0*/ 	.word	0x00003050


	//   ....[11]....
        /*04b4*/ 	.word	0x000030a0


	//   ....[12]....
        /*04b8*/ 	.word	0x000030d0


	//   ....[13]....
        /*04bc*/ 	.word	0x00003120


	//   ....[14]....
        /*04c0*/ 	.word	0x00003160


	//   ....[15]....
        /*04c4*/ 	.word	0x00003250


	//   ....[16]....
        /*04c8*/ 	.word	0x00003280


	//   ....[17]....
        /*04cc*/ 	.word	0x00003290


	//   ....[18]....
        /*04d0*/ 	.word	0x000032b0


	//   ....[19]....
        /*04d4*/ 	.word	0x000032f0


	//   ....[20]....
        /*04d8*/ 	.word	0x00003320


	//   ....[21]....
        /*04dc*/ 	.word	0x00003360


	//   ....[22]....
        /*04e0*/ 	.word	0x00003380


	//   ....[23]....
        /*04e4*/ 	.word	0x000033a0


	//   ....[24]....
        /*04e8*/ 	.word	0x00003490


	//   ....[25]....
        /*04ec*/ 	.word	0x000034c0


	//   ....[26]....
        /*04f0*/ 	.word	0x000034d0


	//   ....[27]....
        /*04f4*/ 	.word	0x000034f0


	//   ....[28]....
        /*04f8*/ 	.word	0x00003530


	//   ....[29]....
        /*04fc*/ 	.word	0x00003560


	//   ....[30]....
        /*0500*/ 	.word	0x000035a0


	//   ....[31]....
        /*0504*/ 	.word	0x000035c0


	//   ....[32]....
        /*0508*/ 	.word	0x000035e0


	//   ....[33]....
        /*050c*/ 	.word	0x000036d0


	//   ....[34]....
        /*0510*/ 	.word	0x00003700


	//   ....[35]....
        /*0514*/ 	.word	0x00003710


	//   ....[36]....
        /*0518*/ 	.word	0x00003730


	//   ....[37]....
        /*051c*/ 	.word	0x00003770


	//   ....[38]....
        /*0520*/ 	.word	0x000037a0


	//   ....[39]....
        /*0524*/ 	.word	0x000037e0


	//   ....[40]....
        /*0528*/ 	.word	0x00003800


	//   ....[41]....
        /*052c*/ 	.word	0x00003820


	//   ....[42]....
        /*0530*/ 	.word	0x00003930


	//   ....[43]....
        /*0534*/ 	.word	0x00003960


	//   ....[44]....
        /*0538*/ 	.word	0x00003970


	//   ....[45]....
        /*053c*/ 	.word	0x00003990


	//   ....[46]....
        /*0540*/ 	.word	0x000039d0


	//   ....[47]....
        /*0544*/ 	.word	0x00003a00


	//   ....[48]....
        /*0548*/ 	.word	0x00003a40


	//   ....[49]....
        /*054c*/ 	.word	0x00003a60


	//   ....[50]....
        /*0550*/ 	.word	0x00003a80


	//   ....[51]....
        /*0554*/ 	.word	0x00003b90


	//   ....[52]....
        /*0558*/ 	.word	0x00003bc0


	//   ....[53]....
        /*055c*/ 	.word	0x00003bd0


	//   ....[54]....
        /*0560*/ 	.word	0x00003bf0


	//   ....[55]....
        /*0564*/ 	.word	0x00003c30


	//   ....[56]....
        /*0568*/ 	.word	0x00003c60


	//   ....[57]....
        /*056c*/ 	.word	0x00003ca0


	//   ....[58]....
        /*0570*/ 	.word	0x00003cc0


	//   ....[59]....
        /*0574*/ 	.word	0x00003ce0


	//   ....[60]....
        /*0578*/ 	.word	0x00003df0


	//   ....[61]....
        /*057c*/ 	.word	0x00003e20


	//   ....[62]....
        /*0580*/ 	.word	0x00003e30


	//   ....[63]....
        /*0584*/ 	.word	0x00003e50


	//   ....[64]....
        /*0588*/ 	.word	0x00003e90


	//   ....[65]....
        /*058c*/ 	.word	0x00003ec0


	//   ....[66]....
        /*0590*/ 	.word	0x00003f00


	//   ....[67]....
        /*0594*/ 	.word	0x00003f20


	//   ....[68]....
        /*0598*/ 	.word	0x00003f40


	//   ....[69]....
        /*059c*/ 	.word	0x00004050


	//   ....[70]....
        /*05a0*/ 	.word	0x00004080


	//   ....[71]....
        /*05a4*/ 	.word	0x00004090


	//   ....[72]....
        /*05a8*/ 	.word	0x000040b0


	//   ....[73]....
        /*05ac*/ 	.word	0x000040f0


	//   ....[74]....
        /*05b0*/ 	.word	0x00004120


	//   ....[75]....
        /*05b4*/ 	.word	0x00004160


	//   ....[76]....
        /*05b8*/ 	.word	0x00004180


	//   ....[77]....
        /*05bc*/ 	.word	0x000041a0


	//   ....[78]....
        /*05c0*/ 	.word	0x000042b0


	//   ....[79]....
        /*05c4*/ 	.word	0x00004300


	//   ....[80]....
        /*05c8*/ 	.word	0x00004310


	//   ....[81]....
        /*05cc*/ 	.word	0x00004330


	//   ....[82]....
        /*05d0*/ 	.word	0x00004370


	//   ....[83]....
        /*05d4*/ 	.word	0x000043a0


	//   ....[84]....
        /*05d8*/ 	.word	0x000043e0


	//   ....[85]....
        /*05dc*/ 	.word	0x00004400


	//   ....[86]....
        /*05e0*/ 	.word	0x00004420


	//   ....[87]....
        /*05e4*/ 	.word	0x00004510


	//   ....[88]....
        /*05e8*/ 	.word	0x00004560


	//   ....[89]....
        /*05ec*/ 	.word	0x00004570


	//   ....[90]....
        /*05f0*/ 	.word	0x000045a0


	//   ....[91]....
        /*05f4*/ 	.word	0x000045c0


	//   ....[92]....
        /*05f8*/ 	.word	0x00004610


	//   ....[93]....
        /*05fc*/ 	.word	0x00004630


	//   ....[94]....
        /*0600*/ 	.word	0x00004670


	//   ....[95]....
        /*0604*/ 	.word	0x00004690


	//   ....[96]....
        /*0608*/ 	.word	0x00004770


	//   ....[97]....
        /*060c*/ 	.word	0x000047c0


	//   ....[98]....
        /*0610*/ 	.word	0x000047d0


	//   ....[99]....
        /*0614*/ 	.word	0x00004820


	//   ....[100]....
        /*0618*/ 	.word	0x00004850


	//   ....[101]....
        /*061c*/ 	.word	0x00004880


	//   ....[102]....
        /*0620*/ 	.word	0x000048b0


	//   ....[103]....
        /*0624*/ 	.word	0x000048e0


	//   ....[104]....
        /*0628*/ 	.word	0x00004910


	//   ....[105]....
        /*062c*/ 	.word	0x000049d0


	//   ....[106]....
        /*0630*/ 	.word	0x00004a20


	//   ....[107]....
        /*0634*/ 	.word	0x00004a30


	//   ....[108]....
        /*0638*/ 	.word	0x00004a80


	//   ....[109]....
        /*063c*/ 	.word	0x00004ab0


	//   ....[110]....
        /*0640*/ 	.word	0x00004ae0


	//   ....[111]....
        /*0644*/ 	.word	0x00004b10


	//   ....[112]....
        /*0648*/ 	.word	0x00004b40


	//   ....[113]....
        /*064c*/ 	.word	0x00004b70


	//   ....[114]....
        /*0650*/ 	.word	0x00004c60


	//   ....[115]....
        /*0654*/ 	.word	0x00004c80


	//   ....[116]....
        /*0658*/ 	.word	0x00004c90


	//   ....[117]....
        /*065c*/ 	.word	0x00004ce0


	//   ....[118]....
        /*0660*/ 	.word	0x00004d10


	//   ....[119]....
        /*0664*/ 	.word	0x00004d40


	//   ....[120]....
        /*0668*/ 	.word	0x00004d70


	//   ....[121]....
        /*066c*/ 	.word	0x00004da0


	//   ....[122]....
        /*0670*/ 	.word	0x00004dd0


	//   ....[123]....
        /*0674*/ 	.word	0x00004ec0


	//   ....[124]....
        /*0678*/ 	.word	0x00004f00


	//   ....[125]....
        /*067c*/ 	.word	0x00004f10


	//   ....[126]....
        /*0680*/ 	.word	0x00004f60


	//   ....[127]....
        /*0684*/ 	.word	0x00004f90


	//   ....[128]....
        /*0688*/ 	.word	0x00004fc0


	//   ....[129]....
        /*068c*/ 	.word	0x00004ff0


	//   ....[130]....
        /*0690*/ 	.word	0x00005020


	//   ....[131]....
        /*0694*/ 	.word	0x00005050


	//   ....[132]....
        /*0698*/ 	.word	0x00005140


	//   ....[133]....
        /*069c*/ 	.word	0x00005170


	//   ....[134]....
        /*06a0*/ 	.word	0x00005180


	//   ....[135]....
        /*06a4*/ 	.word	0x000051d0


	//   ....[136]....
        /*06a8*/ 	.word	0x00005200


	//   ....[137]....
        /*06ac*/ 	.word	0x00005230


	//   ....[138]....
        /*06b0*/ 	.word	0x00005260


	//   ....[139]....
        /*06b4*/ 	.word	0x00005290


	//   ....[140]....
        /*06b8*/ 	.word	0x000052c0


	//   ....[141]....
        /*06bc*/ 	.word	0x000053e0


	//   ....[142]....
        /*06c0*/ 	.word	0x000053f0


	//   ....[143]....
        /*06c4*/ 	.word	0x00005440


	//   ....[144]....
        /*06c8*/ 	.word	0x00005470


	//   ....[145]....
        /*06cc*/ 	.word	0x000054a0


	//   ....[146]....
        /*06d0*/ 	.word	0x000054d0


	//   ....[147]....
        /*06d4*/ 	.word	0x00005500


	//   ....[148]....
        /*06d8*/ 	.word	0x00005530


	//   ....[149]....
        /*06dc*/ 	.word	0x00005560


	//   ....[150]....
        /*06e0*/ 	.word	0x00005600


	//   ....[151]....
        /*06e4*/ 	.word	0x00005620


	//   ....[152]....
        /*06e8*/ 	.word	0x00005630


	//   ....[153]....
        /*06ec*/ 	.word	0x00005680


	//   ....[154]....
        /*06f0*/ 	.word	0x000056b0


	//   ....[155]....
        /*06f4*/ 	.word	0x000056e0


	//   ....[156]....
        /*06f8*/ 	.word	0x00005710


	//   ....[157]....
        /*06fc*/ 	.word	0x00005740


	//   ....[158]....
        /*0700*/ 	.word	0x00005770


	//   ....[159]....
        /*0704*/ 	.word	0x000058a0


	//   ....[160]....
        /*0708*/ 	.word	0x00005d40


	//   ....[161]....
        /*070c*/ 	.word	0x00006070


	//   ....[162]....
        /*0710*/ 	.word	0x00006130


	//   ....[163]....
        /*0714*/ 	.word	0x000061f0


	//   ....[164]....
        /*0718*/ 	.word	0x000062b0


	//   ....[165]....
        /*071c*/ 	.word	0x00006370


	//   ....[166]....
        /*0720*/ 	.word	0x00006430


	//   ....[167]....
        /*0724*/ 	.word	0x000064f0


	//   ....[168]....
        /*0728*/ 	.word	0x000065b0


	//   ....[169]....
        /*072c*/ 	.word	0x00006670


	//   ....[170]....
        /*0730*/ 	.word	0x00006730


	//   ....[171]....
        /*0734*/ 	.word	0x000067f0


	//   ....[172]....
        /*0738*/ 	.word	0x000068b0


	//   ....[173]....
        /*073c*/ 	.word	0x00006970


	//   ....[174]....
        /*0740*/ 	.word	0x00006a30


	//   ....[175]....
        /*0744*/ 	.word	0x00006af0


	//   ....[176]....
        /*0748*/ 	.word	0x00006bb0


	//   ....[177]....
        /*074c*/ 	.word	0x00006c70


	//   ....[178]....
        /*0750*/ 	.word	0x00006e60


	//   ....[179]....
        /*0754*/ 	.word	0x00006f90


	//   ....[180]....
        /*0758*/ 	.word	0x000070c0


	//   ....[181]....
        /*075c*/ 	.word	0x000071f0


	//   ....[182]....
        /*0760*/ 	.word	0x00007320


	//   ....[183]....
        /*0764*/ 	.word	0x00007450


	//   ....[184]....
        /*0768*/ 	.word	0x00007580


	//   ....[185]....
        /*076c*/ 	.word	0x000076b0


	//   ....[186]....
        /*0770*/ 	.word	0x000077e0


	//   ....[187]....
        /*0774*/ 	.word	0x00007910


	//   ....[188]....
        /*0778*/ 	.word	0x00007a40


	//   ....[189]....
        /*077c*/ 	.word	0x00007b60


	//   ....[190]....
        /*0780*/ 	.word	0x00007c70


	//   ....[191]....
        /*0784*/ 	.word	0x00007d80


	//   ....[192]....
        /*0788*/ 	.word	0x00007e90


	//   ....[193]....
        /*078c*/ 	.word	0x00007fa0


	//   ....[194]....
        /*0790*/ 	.word	0x000080b0


	//   ....[195]....
        /*0794*/ 	.word	0x00008eb0


	//   ....[196]....
        /*0798*/ 	.word	0x00008f40


	//   ....[197]....
        /*079c*/ 	.word	0x00008fc0


	//   ....[198]....
        /*07a0*/ 	.word	0x00009050


	//   ....[199]....
        /*07a4*/ 	.word	0x000090d0


	//   ....[200]....
        /*07a8*/ 	.word	0x00009160


	//   ....[201]....
        /*07ac*/ 	.word	0x000091e0


	//   ....[202]....
        /*07b0*/ 	.word	0x00009270


	//   ....[203]....
        /*07b4*/ 	.word	0x000092f0


	//   ....[204]....
        /*07b8*/ 	.word	0x00009380


	//   ....[205]....
        /*07bc*/ 	.word	0x00009400


	//   ....[206]....
        /*07c0*/ 	.word	0x00009490


	//   ....[207]....
        /*07c4*/ 	.word	0x00009510


	//   ....[208]....
        /*07c8*/ 	.word	0x000095a0


	//   ....[209]....
        /*07cc*/ 	.word	0x00009620


	//   ....[210]....
        /*07d0*/ 	.word	0x000096b0


	//   ....[211]....
        /*07d4*/ 	.word	0x00009730


	//   ....[212]....
        /*07d8*/ 	.word	0x00009890


	//   ....[213]....
        /*07dc*/ 	.word	0x00009960


	//   ....[214]....
        /*07e0*/ 	.word	0x00009a10


	//   ....[215]....
        /*07e4*/ 	.word	0x00009ad0


	//   ....[216]....
        /*07e8*/ 	.word	0x00009b80


	//   ....[217]....
        /*07ec*/ 	.word	0x00009c40


	//   ....[218]....
        /*07f0*/ 	.word	0x00009cf0


	//   ....[219]....
        /*07f4*/ 	.word	0x00009db0


	//   ....[220]....
        /*07f8*/ 	.word	0x00009e60


	//   ....[221]....
        /*07fc*/ 	.word	0x00009f20


	//   ....[222]....
        /*0800*/ 	.word	0x00009fd0


	//   ....[223]....
        /*0804*/ 	.word	0x0000a090


	//   ....[224]....
        /*0808*/ 	.word	0x0000a140


	//   ....[225]....
        /*080c*/ 	.word	0x0000a200


	//   ....[226]....
        /*0810*/ 	.word	0x0000a2a0


	//   ....[227]....
        /*0814*/ 	.word	0x0000a360


	//   ....[228]....
        /*0818*/ 	.word	0x0000a400


	//   ....[229]....
        /*081c*/ 	.word	0x0000a470


	//   ....[230]....
        /*0820*/ 	.word	0x0000a4e0


	//   ....[231]....
        /*0824*/ 	.word	0x0000a550


	//   ....[232]....
        /*0828*/ 	.word	0x0000a5c0


	//   ....[233]....
        /*082c*/ 	.word	0x0000a630


	//----- nvinfo : EIATTR_VRC_CTA_INIT_COUNT
	.align		4
.L_370:
        /*0830*/ 	.byte	0x02, 0x4a
	.zero		1
	.zero		1


	//----- nvinfo : EIATTR_EXIT_INSTR_OFFSETS
	.align		4
        /*0834*/ 	.byte	0x04, 0x1c
        /*0836*/ 	.short	(.L_372 - .L_371)


	//   ....[0]....
.L_371:
        /*0838*/ 	.word	0x00002570


	//   ....[1]....
        /*083c*/ 	.word	0x000028d0


	//   ....[2]....
        /*0840*/ 	.word	0x000028f0


	//   ....[3]....
        /*0844*/ 	.word	0x00009740


	//   ....[4]....
        /*0848*/ 	.word	0x0000a410


	//----- nvinfo : EIATTR_MAX_THREADS
	.align		4
.L_372:
        /*084c*/ 	.byte	0x04, 0x05
        /*084e*/ 	.short	(.L_374 - .L_373)
.L_373:
        /*0850*/ 	.word	0x00000180
        /*0854*/ 	.word	0x00000001
        /*0858*/ 	.word	0x00000001


	//----- nvinfo : EIATTR_CRS_STACK_SIZE
	.align		4
.L_374:
        /*085c*/ 	.byte	0x04, 0x1e
        /*085e*/ 	.short	(.L_376 - .L_375)
.L_375:
        /*0860*/ 	.word	0x00000000


	//----- nvinfo : EIATTR_CBANK_PARAM_SIZE
	.align		4
.L_376:
        /*0864*/ 	.byte	0x03, 0x19
        /*0866*/ 	.short	0x004d


	//----- nvinfo : EIATTR_PARAM_CBANK
	.align		4
        /*0868*/ 	.byte	0x04, 0x0a
        /*086a*/ 	.short	(.L_378 - .L_377)
	.align		4
.L_377:
        /*086c*/ 	.word	index@(.nv.constant0._ZN3cub18CUB_300001_SM_10006detail10radix_sort29DeviceRadixSortOnesweepKernelINS1_5radix10policy_hubIifyE10Policy1000ELNS0_9SortOrderE0EifyiiNS1_21identity_decomposer_tEEEvPT5_SB_PT3_PKSC_PT1_PKSG_PT2_PKSK_T4_iiT6_)
        /*0870*/ 	.short	0x0380
        /*0872*/ 	.short	0x004d


	//----- nvinfo : EIATTR_SW_WAR
	.align		4
.L_378:
        /*0874*/ 	.byte	0x04, 0x36
        /*0876*/ 	.short	(.L_380 - .L_379)
.L_379:
        /*0878*/ 	.word	0x00000008
.L_380:


//--------------------- .nv.info._ZN3cub18CUB_300001_SM_10006detail10radix_sort33DeviceRadixSortExclusiveSumKernelINS1_5radix10policy_hubIifyE10Policy1000EyEEvPT0_ --------------------------
	.section	.nv.info._ZN3cub18CUB_300001_SM_10006detail10radix_sort33DeviceRadixSortExclusiveSumKernelINS1_5radix10policy_hubIifyE10Policy1000EyEEvPT0_,"",@"SHT_CUDA_INFO"
	.sectionflags	@""
	.align	4


	//----- nvinfo : EIATTR_CUDA_API_VERSION
	.align		4
        /*0000*/ 	.byte	0x04, 0x37
        /*0002*/ 	.short	(.L_382 - .L_381)
.L_381:
        /*0004*/ 	.word	0x00000082


	//----- nvinfo : EIATTR_KPARAM_INFO
	.align		4
.L_382:
        /*0008*/ 	.byte	0x04, 0x17
        /*000a*/ 	.short	(.L_384 - .L_383)
.L_383:
        /*000c*/ 	.word	0x00000000
        /*0010*/ 	.short	0x0000
        /*0012*/ 	.short	0x0000
        /*0014*/ 	.byte	0x00, 0xf5, 0x21, 0x00


	//----- nvinfo : EIATTR_SPARSE_MMA_MASK
	.align		4
.L_384:
        /*0018*/ 	.byte	0x03, 0x50
        /*001a*/ 	.short	0x0000


	//----- nvinfo : EIATTR_MAXREG_COUNT
	.align		4
        /*001c*/ 	.byte	0x03, 0x1b
        /*001e*/ 	.short	0x00ff


	//----- nvinfo : EIATTR_NUM_BARRIERS
	.align		4
        /*0020*/ 	.byte	0x02, 0x4c
        /*0022*/ 	.byte	0x01
	.zero		1


	//----- nvinfo : EIATTR_MERCURY_ISA_VERSION
	.align		4
        /*0024*/ 	.byte	0x03, 0x5f
        /*0026*/ 	.short	0x0101


	//----- nvinfo : EIATTR_COOP_GROUP_MASK_REGIDS
	.align		4
        /*0028*/ 	.byte	0x04, 0x29
        /*002a*/ 	.short	(.L_386 - .L_385)


	//   ....[0]....
.L_385:
        /*002c*/ 	.word	0xffffffff


	//   ....[1]....
        /*0030*/ 	.word	0xffffffff


	//   ....[2]....
        /*0034*/ 	.word	0xffffffff


	//   ....[3]....
        /*0038*/ 	.word	0xffffffff


	//   ....[4]....
        /*003c*/ 	.word	0xffffffff


	//   ....[5]....
        /*0040*/ 	.word	0xffffffff


	//   ....[6]....
        /*0044*/ 	.word	0xffffffff


	//   ....[7]....
        /*0048*/ 	.word	0xffffffff


	//   ....[8]....
        /*004c*/ 	.word	0xffffffff


	//   ....[9]....
        /*0050*/ 	.word	0xffffffff


	//   ....[10]....
        /*0054*/ 	.word	0x05000015


	//   ....[11]....
        /*0058*/ 	.word	0x05000015


	//   ....[12]....
        /*005c*/ 	.word	0x05000015


	//   ....[13]....
        /*0060*/ 	.word	0x05000015


	//   ....[14]....
        /*0064*/ 	.word	0x05000015


	//   ....[15]....
        /*0068*/ 	.word	0x05000015


	//   ....[16]....
        /*006c*/ 	.word	0x05000015


	//   ....[17]....
        /*0070*/ 	.word	0x05000015


	//   ....[18]....
        /*0074*/ 	.word	0x05000015


	//   ....[19]....
        /*0078*/ 	.word	0x05000015


	//----- nvinfo : EIATTR_COOP_GROUP_INSTR_OFFSETS
	.align		4
.L_386:
        /*007c*/ 	.byte	0x04, 0x28
        /*007e*/ 	.short	(.L_388 - .L_387)


	//   ....[0]....
.L_387:
        /*0080*/ 	.word	0x00000250


	//   ....[1]....
        /*0084*/ 	.word	0x00000260


	//   ....[2]....
        /*0088*/ 	.word	0x000002a0


	//   ....[3]....
        /*008c*/ 	.word	0x000002c0


	//   ....[4]....
        /*0090*/ 	.word	0x00000310


	//   ....[5]....
        /*0094*/ 	.word	0x00000320


	//   ....[6]....
        /*0098*/ 	.word	0x00000360


	//   ....[7]....
        /*009c*/ 	.word	0x00000380


	//   ....[8]....
        /*00a0*/ 	.word	0x000003d0


	//   ....[9]....
        /*00a4*/ 	.word	0x000003e0


	//   ....[10]....
        /*00a8*/ 	.word	0x00000660


	//   ....[11]....
        /*00ac*/ 	.word	0x000006b0


	//   ....[12]....
        /*00b0*/ 	.word	0x00000740


	//   ....[13]....
        /*00b4*/ 	.word	0x00000790


	//   ....[14]....
        /*00b8*/ 	.word	0x00000820


	//   ....[15]....
        /*00bc*/ 	.word	0x00000870


	//   ....[16]....
        /*00c0*/ 	.word	0x00000900


	//   ....[17]....
        /*00c4*/ 	.word	0x00000950


	//   ....[18]....
        /*00c8*/ 	.word	0x000009e0


	//   ....[19]....
        /*00cc*/ 	.word	0x00000a30


	//----- nvinfo : EIATTR_VRC_CTA_INIT_COUNT
	.align		4
.L_388:
        /*00d0*/ 	.byte	0x02, 0x4a
	.zero		1
	.zero		1


	//----- nvinfo : EIATTR_EXIT_INSTR_OFFSETS
	.align		4
        /*00d4*/ 	.byte	0x04, 0x1c
        /*00d6*/ 	.short	(.L_390 - .L_389)


	//   ....[0]....
.L_389:
        /*00d8*/ 	.word	0x000005d0


	//   ....[1]....
        /*00dc*/ 	.word	0x00000600


	//----- nvinfo : EIATTR_CRS_STACK_SIZE
	.align		4
.L_390:
        /*00e0*/ 	.byte	0x04, 0x1e
        /*00e2*/ 	.short	(.L_392 - .L_391)
.L_391:
        /*00e4*/ 	.word	0x00000000


	//----- nvinfo : EIATTR_CBANK_PARAM_SIZE
	.align		4
.L_392:
        /*00e8*/ 	.byte	0x03, 0x19
        /*00ea*/ 	.short	0x0008


	//----- nvinfo : EIATTR_PARAM_CBANK
	.align		4
        /*00ec*/ 	.byte	0x04, 0x0a
        /*00ee*/ 	.short	(.L_394 - .L_393)
	.align		4
.L_393:
        /*00f0*/ 	.word	index@(.nv.constant0._ZN3cub18CUB_300001_SM_10006detail10radix_sort33DeviceRadixSortExclusiveSumKernelINS1_5radix10policy_hubIifyE10Policy1000EyEEvPT0_)
        /*00f4*/ 	.short	0x0380
        /*00f6*/ 	.short	0x0008


	//----- nvinfo : EIATTR_SW_WAR
	.align		4
.L_394:
        /*00f8*/ 	.byte	0x04, 0x36
        /*00fa*/ 	.short	(.L_396 - .L_395)
.L_395:
        /*00fc*/ 	.word	0x00000008
.L_396:


//--------------------- .nv.info._ZN3cub18CUB_300001_SM_10006detail10radix_sort30DeviceRadixSortHistogramKernelINS1_5radix10policy_hubIifyE10Policy1000ELNS0_9SortOrderE0EiyNS1_21identity_decomposer_tEEEvPT2_PKT1_SA_iiT3_ --------------------------
	.section	.nv.info._ZN3cub18CUB_300001_SM_10006detail10radix_sort30DeviceRadixSortHistogramKernelINS1_5radix10policy_hubIifyE10Policy1000ELNS0_9SortOrderE0EiyNS1_21identity_decomposer_tEEEvPT2_PKT1_SA_iiT3_,"",@"SHT_CUDA_INFO"
	.sectionflags	@""
	.align	4


	//----- nvinfo : EIATTR_CUDA_API_VERSION
	.align		4
        /*0000*/ 	.byte	0x04, 0x37
        /*0002*/ 	.short	(.L_398 - .L_397)
.L_397:
        /*0004*/ 	.word	0x00000082


	//----- nvinfo : EIATTR_KPARAM_INFO
	.align		4
.L_398:
        /*0008*/ 	.byte	0x04, 0x17
        /*000a*/ 	.short	(.L_400 - .L_399)
.L_399:
        /*000c*/ 	.word	0x00000000
        /*0010*/ 	.short	0x0005
        /*0012*/ 	.short	0x0020
        /*0014*/ 	.byte	0x00, 0xf0, 0x05, 0x00


	//----- nvinfo : EIATTR_KPARAM_INFO
	.align		4
.L_400:
        /*0018*/ 	.byte	0x04, 0x17
        /*001a*/ 	.short	(.L_402 - .L_401)
.L_401:
        /*001c*/ 	.word	0x00000000
        /*0020*/ 	.short	0x0004
        /*0022*/ 	.short	0x001c
        /*0024*/ 	.byte	0x00, 0xf0, 0x11, 0x00


	//----- nvinfo : EIATTR_KPARAM_INFO
	.align		4
.L_402:
        /*0028*/ 	.byte	0x04, 0x17
        /*002a*/ 	.short	(.L_404 - .L_403)
.L_403:
        /*002c*/ 	.word	0x00000000
        /*0030*/ 	.short	0x0003
        /*0032*/ 	.short	0x0018
        /*0034*/ 	.byte	0x00, 0xf0, 0x11, 0x00


	//----- nvinfo : EIATTR_KPARAM_INFO
	.align		4
.L_404:
        /*0038*/ 	.byte	0x04, 0x17
        /*003a*/ 	.short	(.L_406 - .L_405)
.L_405:
        /*003c*/ 	.word	0x00000000
        /*0040*/ 	.short	0x0002
        /*0042*/ 	.short	0x0010
        /*0044*/ 	.byte	0x00, 0xf0, 0x21, 0x00


	//----- nvinfo : EIATTR_KPARAM_INFO
	.align		4
.L_406:
        /*0048*/ 	.byte	0x04, 0x17
        /*004a*/ 	.short	(.L_408 - .L_407)
.L_407:
        /*004c*/ 	.word	0x00000000
        /*0050*/ 	.short	0x0001
        /*0052*/ 	.short	0x0008
        /*0054*/ 	.byte	0x00, 0xf5, 0x21, 0x00


	//----- nvinfo : EIATTR_KPARAM_INFO
	.align		4
.L_408:
        /*0058*/ 	.byte	0x04, 0x17
        /*005a*/ 	.short	(.L_410 - .L_409)
.L_409:
        /*005c*/ 	.word	0x00000000
        /*0060*/ 	.short	0x0000
        /*0062*/ 	.short	0x0000
        /*0064*/ 	.byte	0x00, 0xf5, 0x21, 0x00


	//----- nvinfo : EIATTR_SPARSE_MMA_MASK
	.align		4
.L_410:
        /*0068*/ 	.byte	0x03, 0x50
        /*006a*/ 	.short	0x0000


	//----- nvinfo : EIATTR_MAXREG_COUNT
	.align		4
        /*006c*/ 	.byte	0x03, 0x1b
        /*006e*/ 	.short	0x00ff


	//----- nvinfo : EIATTR_NUM_BARRIERS
	.align		4
        /*0070*/ 	.byte	0x02, 0x4c
        /*0072*/ 	.byte	0x01
	.zero		1


	//----- nvinfo : EIATTR_MERCURY_ISA_VERSION
	.align		4
        /*0074*/ 	.byte	0x03, 0x5f
        /*0076*/ 	.short	0x0101


	//----- nvinfo : EIATTR_VRC_CTA_INIT_COUNT
	.align		4
        /*0078*/ 	.byte	0x02, 0x4a
	.zero		1
	.zero		1


	//----- nvinfo : EIATTR_EXIT_INSTR_OFFSETS
	.align		4
        /*007c*/ 	.byte	0x04, 0x1c
        /*007e*/ 	.short	(.L_412 - .L_411)


	//   ....[0]....
.L_411:
        /*0080*/ 	.word	0x00000040


	//   ....[1]....
        /*0084*/ 	.word	0x00002ee0


	//----- nvinfo : EIATTR_MAX_THREADS
	.align		4
.L_412:
        /*0088*/ 	.byte	0x04, 0x05
        /*008a*/ 	.short	(.L_414 - .L_413)
.L_413:
        /*008c*/ 	.word	0x00000080
        /*0090*/ 	.word	0x00000001
        /*0094*/ 	.word	0x00000001


	//----- nvinfo : EIATTR_CRS_STACK_SIZE
	.align		4
.L_414:
        /*0098*/ 	.byte	0x04, 0x1e
        /*009a*/ 	.short	(.L_416 - .L_415)
.L_415:
        /*009c*/ 	.word	0x00000000


	//----- nvinfo : EIATTR_CBANK_PARAM_SIZE
	.align		4
.L_416:
        /*00a0*/ 	.byte	0x03, 0x19
        /*00a2*/ 	.short	0x0021


	//----- nvinfo : EIATTR_PARAM_CBANK
	.align		4
        /*00a4*/ 	.byte	0x04, 0x0a
        /*00a6*/ 	.short	(.L_418 - .L_417)
	.align		4
.L_417:
        /*00a8*/ 	.word	index@(.nv.constant0._ZN3cub18CUB_300001_SM_10006detail10radix_sort30DeviceRadixSortHistogramKernelINS1_5radix10policy_hubIifyE10Policy1000ELNS0_9SortOrderE0EiyNS1_21identity_decomposer_tEEEvPT2_PKT1_SA_iiT3_)
        /*00ac*/ 	.short	0x0380
        /*00ae*/ 	.short	0x0021


	//----- nvinfo : EIATTR_SW_WAR
	.align		4
.L_418:
        /*00b0*/ 	.byte	0x04, 0x36
        /*00b2*/ 	.short	(.L_420 - .L_419)
.L_419:
        /*00b4*/ 	.word	0x00000008
.L_420:


//--------------------- .nv.info._ZN3cub18CUB_300001_SM_10006detail10radix_sort31DeviceRadixSortSingleTileKernelINS1_5radix10policy_hubIifyE10Policy1000ELNS0_9SortOrderE0EifyNS1_21identity_decomposer_tEEEvPKT1_PSA_PKT2_PSE_T3_iiT4_ --------------------------
	.section	.nv.info._ZN3cub18CUB_300001_SM_10006detail10radix_sort31DeviceRadixSortSingleTileKernelINS1_5radix10policy_hubIifyE10Policy1000ELNS0_9SortOrderE0EifyNS1_21identity_decomposer_tEEEvPKT1_PSA_PKT2_PSE_T3_iiT4_,"",@"SHT_CUDA_INFO"
	.sectionflags	@""
	.align	4


	//----- nvinfo : EIATTR_CUDA_API_VERSION
	.align		4
        /*0000*/ 	.byte	0x04, 0x37
        /*0002*/ 	.short	(.L_422 - .L_421)
.L_421:
        /*0004*/ 	.word	0x00000082


	//----- nvinfo : EIATTR_KPARAM_INFO
	.align		4
.L_422:
        /*0008*/ 	.byte	0x04, 0x17
        /*000a*/ 	.short	(.L_424 - .L_423)
.L_423:
        /*000c*/ 	.word	0x00000000
        /*0010*/ 	.short	0x0007
        /*0012*/ 	.short	0x0030
        /*0014*/ 	.byte	0x00, 0xf0, 0x05, 0x00


	//----- nvinfo : EIATTR_KPARAM_INFO
	.align		4
.L_424:
        /*0018*/ 	.byte	0x04, 0x17
        /*001a*/ 	.short	(.L_426 - .L_425)
.L_425:
        /*001c*/ 	.word	0x00000000
        /*0020*/ 	.short	0x0006
        /*0022*/ 	.short	0x002c
        /*0024*/ 	.byte	0x00, 0xf0, 0x11, 0x00


	//----- nvinfo : EIATTR_KPARAM_INFO
	.align		4
.L_426:
        /*0028*/ 	.byte	0x04, 0x17
        /*002a*/ 	.short	(.L_428 - .L_427)
.L_427:
        /*002c*/ 	.word	0x00000000
        /*0030*/ 	.short	0x0005
        /*0032*/ 	.short	0x0028
        /*0034*/ 	.byte	0x00, 0xf0, 0x11, 0x00


	//----- nvinfo : EIATTR_KPARAM_INFO
	.align		4
.L_428:
        /*0038*/ 	.byte	0x04, 0x17
        /*003a*/ 	.short	(.L_430 - .L_429)
.L_429:
        /*003c*/ 	.word	0x00000000
        /*0040*/ 	.short	0x0004
        /*0042*/ 	.short	0x0020
        /*0044*/ 	.byte	0x00, 0xf0, 0x21, 0x00


	//----- nvinfo : EIATTR_KPARAM_INFO
	.align		4
.L_430:
        /*0048*/ 	.byte	0x04, 0x17
        /*004a*/ 	.short	(.L_432 - .L_431)
.L_431:
        /*004c*/ 	.word	0x00000000
        /*0050*/ 	.short	0x0003
        /*0052*/ 	.short	0x0018
        /*0054*/ 	.byte	0x00, 0xf5, 0x21, 0x00


	//----- nvinfo : EIATTR_KPARAM_INFO
	.align		4
.L_432:
        /*0058*/ 	.byte	0x04, 0x17
        /*005a*/ 	.short	(.L_434 - .L_433)
.L_433:
        /*005c*/ 	.word	0x00000000
        /*0060*/ 	.short	0x0002
        /*0062*/ 	.short	0x0010
        /*0064*/ 	.byte	0x00, 0xf5, 0x21, 0x00


	//----- nvinfo : EIATTR_KPARAM_INFO
	.align		4
.L_434:
        /*0068*/ 	.byte	0x04, 0x17
        /*006a*/ 	.short	(.L_436 - .L_435)
.L_435:
        /*006c*/ 	.word	0x00000000
        /*0070*/ 	.short	0x0001
        /*0072*/ 	.short	0x0008
        /*0074*/ 	.byte	0x00, 0xf5, 0x21, 0x00


	//----- nvinfo : EIATTR_KPARAM_INFO
	.align		4
.L_436:
        /*0078*/ 	.byte	0x04, 0x17
        /*007a*/ 	.short	(.L_438 - .L_437)
.L_437:
        /*007c*/ 	.word	0x00000000
        /*0080*/ 	.short	0x0000
        /*0082*/ 	.short	0x0000
        /*0084*/ 	.byte	0x00, 0xf5, 0x21, 0x00


	//----- nvinfo : EIATTR_SPARSE_MMA_MASK
	.align		4
.L_438:
        /*0088*/ 	.byte	0x03, 0x50
        /*008a*/ 	.short	0x0000


	//----- nvinfo : EIATTR_MAXREG_COUNT
	.align		4
        /*008c*/ 	.byte	0x03, 0x1b
        /*008e*/ 	.short	0x00ff


	//----- nvinfo : EIATTR_NUM_BARRIERS
	.align		4
        /*0090*/ 	.byte	0x02, 0x4c
        /*0092*/ 	.byte	0x01
	.zero		1


	//----- nvinfo : EIATTR_MERCURY_ISA_VERSION
	.align		4
        /*0094*/ 	.byte	0x03, 0x5f
        /*0096*/ 	.short	0x0101


	//----- nvinfo : EIATTR_COOP_GROUP_MASK_REGIDS
	.align		4
        /*0098*/ 	.byte	0x04, 0x29
        /*009a*/ 	.short	(.L_440 - .L_439)


	//   ....[0]....
.L_439:
        /*009c*/ 	.word	0xffffffff


	//   ....[1]....
        /*00a0*/ 	.word	0xffffffff


	//   ....[2]....
        /*00a4*/ 	.word	0xffffffff


	//   ....[3]....
        /*00a8*/ 	.word	0xffffffff


	//   ....[4]....
        /*00ac*/ 	.word	0xffffffff


	//----- nvinfo : EIATTR_COOP_GROUP_INSTR_OFFSETS
	.align		4
.L_440:
        /*00b0*/ 	.byte	0x04, 0x28
        /*00b2*/ 	.short	(.L_442 - .L_441)


	//   ....[0]....
.L_441:
        /*00b4*/ 	.word	0x00001e20


	//   ....[1]....
        /*00b8*/ 	.word	0x00001e40


	//   ....[2]....
        /*00bc*/ 	.word	0x00001e60


	//   ....[3]....
        /*00c0*/ 	.word	0x00001e80


	//   ....[4]....
        /*00c4*/ 	.word	0x00001ea0


	//----- nvinfo : EIATTR_VRC_CTA_INIT_COUNT
	.align		4
.L_442:
        /*00c8*/ 	.byte	0x02, 0x4a
	.zero		1
	.zero		1


	//----- nvinfo : EIATTR_EXIT_INSTR_OFFSETS
	.align		4
        /*00cc*/ 	.byte	0x04, 0x1c
        /*00ce*/ 	.short	(.L_444 - .L_443)


	//   ....[0]....
.L_443:
        /*00d0*/ 	.word	0x00003bf0


	//   ....[1]....
        /*00d4*/ 	.word	0x00003c40


	//----- nvinfo : EIATTR_MAX_THREADS
	.align		4
.L_444:
        /*00d8*/ 	.byte	0x04, 0x05
        /*00da*/ 	.short	(.L_446 - .L_445)
.L_445:
        /*00dc*/ 	.word	0x00000100
        /*00e0*/ 	.word	0x00000001
        /*00e4*/ 	.word	0x00000001


	//----- nvinfo : EIATTR_CBANK_PARAM_SIZE
	.align		4
.L_446:
        /*00e8*/ 	.byte	0x03, 0x19
        /*00ea*/ 	.short	0x0031


	//----- nvinfo : EIATTR_PARAM_CBANK
	.align		4
        /*00ec*/ 	.byte	0x04, 0x0a
        /*00ee*/ 	.short	(.L_448 - .L_447)
	.align		4
.L_447:
        /*00f0*/ 	.word	index@(.nv.constant0._ZN3cub18CUB_300001_SM_10006detail10radix_sort31DeviceRadixSortSingleTileKernelINS1_5radix10policy_hubIifyE10Policy1000ELNS0_9SortOrderE0EifyNS1_21identity_decomposer_tEEEvPKT1_PSA_PKT2_PSE_T3_iiT4_)
        /*00f4*/ 	.short	0x0380
        /*00f6*/ 	.short	0x0031


	//----- nvinfo : EIATTR_SW_WAR
	.align		4
.L_448:
        /*00f8*/ 	.byte	0x04, 0x36
        /*00fa*/ 	.short	(.L_450 - .L_449)
.L_449:
        /*00fc*/ 	.word	0x00000008
.L_450:


//--------------------- .nv.info._ZN3cub18CUB_300001_SM_10006detail10radix_sort29DeviceRadixSortOnesweepKernelINS1_5radix10policy_hubIffyE10Policy1000ELNS0_9SortOrderE0EffyiiNS1_21identity_decomposer_tEEEvPT5_SB_PT3_PKSC_PT1_PKSG_PT2_PKSK_T4_iiT6_ --------------------------
	.section	.nv.info._ZN3cub18CUB_300001_SM_10006detail10radix_sort29DeviceRadixSortOnesweepKernelINS1_5radix10policy_hubIffyE10Policy1000ELNS0_9SortOrderE0EffyiiNS1_21identity_decomposer_tEEEvPT5_SB_PT3_PKSC_PT1_PKSG_PT2_PKSK_T4_iiT6_,"",@"SHT_CUDA_INFO"
	.sectionflags	@""
	.align	4


	//----- nvinfo : EIATTR_CUDA_API_VERSION
	.align		4
        /*0000*/ 	.byte	0x04, 0x37
        /*0002*/ 	.short	(.L_452 - .L_451)
.L_451:
        /*0004*/ 	.word	0x00000082


	//----- nvinfo : EIATTR_KPARAM_INFO
	.align		4
.L_452:
        /*0008*/ 	.byte	0x04, 0x17
        /*000a*/ 	.short	(.L_454 - .L_453)
.L_453:
        /*000c*/ 	.word	0x00000000
        /*0010*/ 	.short	0x000b
        /*0012*/ 	.short	0x004c
        /*0014*/ 	.byte	0x00, 0xf0, 0x05, 0x00


	//----- nvinfo : EIATTR_KPARAM_INFO
	.align		4
.L_454:
        /*0018*/ 	.byte	0x04, 0x17
        /*001a*/ 	.short	(.L_456 - .L_455)
.L_455:
        /*001c*/ 	.word	0x00000000
        /*0020*/ 	.short	0x000a
        /*0022*/ 	.short	0x0048
        /*0024*/ 	.byte	0x00, 0xf0, 0x11, 0x00


	//----- nvinfo : EIATTR_KPARAM_INFO
	.align		4
.L_456:
        /*0028*/ 	.byte	0x04, 0x17
        /*002a*/ 	.short	(.L_458 - .L_457)
.L_457:
        /*002c*/ 	.word	0x00000000
        /*0030*/ 	.short	0x0009
        /*0032*/ 	.short	0x0044
        /*0034*/ 	.byte	0x00, 0xf0, 0x11, 0x00


	//----- nvinfo : EIATTR_KPARAM_INFO
	.align		4
.L_458:
        /*0038*/ 	.byte	0x04, 0x17
        /*003a*/ 	.short	(.L_460 - .L_459)
.L_459:
        /*003c*/ 	.word	0x00000000
        /*0040*/ 	.short	0x0008
        /*0042*/ 	.short	0x0040
        /*0044*/ 	.byte	0x00, 0xf0, 0x11, 0x00


	//----- nvinfo : EIATTR_KPARAM_INFO
	.align		4
.L_460:
        /*0048*/ 	.byte	0x04, 0x17
        /*004a*/ 	.short	(.L_462 - .L_461)
.L_461:
        /*004c*/ 	.word	0x00000000
        /*0050*/ 	.short	0x0007
        /*0052*/ 	.short	0x0038
        /*0054*/ 	.byte	0x00, 0xf5, 0x21, 0x00


	//----- nvinfo : EIATTR_KPARAM_INFO
	.align		4
.L_462:
        /*0058*/ 	.byte	0x04, 0x17
        /*005a*/ 	.short	(.L_464 - .L_463)
.L_463:
        /*005c*/ 	.word	0x00000000
        /*0060*/ 	.short	0x0006
        /*0062*/ 	.short	0x0030
        /*0064*/ 	.byte	0x00, 0xf5, 0x21, 0x00


	//----- nvinfo : EIATTR_KPARAM_INFO
	.align		4
.L_464:
        /*0068*/ 	.byte	0x04, 0x17
        /*006a*/ 	.short	(.L_466 - .L_465)
.L_465:
        /*006c*/ 	.word	0x00000000
        /*0070*/ 	.short	0x0005
        /*0072*/ 	.short	0x0028
        /*0074*/ 	.byte	0x00, 0xf5, 0x21, 0x00


	//----- nvinfo : EIATTR_KPARAM_INFO
	.align		4
.L_466:
        /*0078*/ 	.byte	0x04, 0x17
        /*007a*/ 	.short	(.L_468 - .L_467)
.L_467:
        /*007c*/ 	.word	0x00000000
        /*0080*/ 	.short	0x0004
        /*0082*/ 	.short	0x0020
        /*0084*/ 	.byte	0x00, 0xf5, 0x21, 0x00


	//----- nvinfo : EIATTR_KPARAM_INFO
	.align		4
.L_468:
        /*0088*/ 	.byte	0x04, 0x17
        /*008a*/ 	.short	(.L_470 - .L_469)
.L_469:
        /*008c*/ 	.word	0x00000000
        /*0090*/ 	.short	0x0003
        /*0092*/ 	.short	0x0018
        /*0094*/ 	.byte	0x00, 0xf5, 0x21, 0x00


	//----- nvinfo : EIATTR_KPARAM_INFO
	.align		4
.L_470:
        /*0098*/ 	.byte	0x04, 0x17
        /*009a*/ 	.short	(.L_472 - .L_471)
.L_471:
        /*009c*/ 	.word	0x00000000
        /*00a0*/ 	.short	0x0002
        /*00a2*/ 	.short	0x0010
        /*00a4*/ 	.byte	0x00, 0xf5, 0x21, 0x00


	//----- nvinfo : EIATTR_KPARAM_INFO
	.align		4
.L_472:
        /*00a8*/ 	.byte	0x04, 0x17
        /*00aa*/ 	.short	(.L_474 - .L_473)
.L_473:
        /*00ac*/ 	.word	0x00000000
        /*00b0*/ 	.short	0x0001
        /*00b2*/ 	.short	0x0008
        /*00b4*/ 	.byte	0x00, 0xf5, 0x21, 0x00


	//----- nvinfo : EIATTR_KPARAM_INFO
	.align		4
.L_474:
        /*00b8*/ 	.byte	0x04, 0x17
        /*00ba*/ 	.short	(.L_476 - .L_475)
.L_475:
        /*00bc*/ 	.word	0x00000000
        /*00c0*/ 	.short	0x0000
        /*00c2*/ 	.short	0x0000
        /*00c4*/ 	.byte	0x00, 0xf5, 0x21, 0x00


	//----- nvinfo : EIATTR_SPARSE_MMA_MASK
	.align		4
.L_476:
        /*00c8*/ 	.byte	0x03, 0x50
        /*00ca*/ 	.short	0x0000


	//----- nvinfo : EIATTR_MAXREG_COUNT
	.align		4
        /*00cc*/ 	.byte	0x03, 0x1b
        /*00ce*/ 	.short	0x00a8


	//----- nvinfo : EIATTR_NUM_BARRIERS
	.align		4
        /*00d0*/ 	.byte	0x02, 0x4c
        /*00d2*/ 	.byte	0x01
	.zero		1


	//----- nvinfo : EIATTR_MERCURY_ISA_VERSION
	.align		4
        /*00d4*/ 	.byte	0x03, 0x5f
        /*00d6*/ 	.short	0x0101


	//----- nvinfo : EIATTR_COOP_GROUP_MASK_REGIDS
	.align		4
        /*00d8*/ 	.byte	0x04, 0x29
        /*00da*/ 	.short	(.L_478 - .L_477)


	//   ....[0]....
.L_477:
        /*00dc*/ 	.word	0xffffffff


	//   ....[1]....
        /*00e0*/ 	.word	0x05000000


	//   ....[2]....
        /*00e4*/ 	.word	0xffffffff


	//   ....[3]....
        /*00e8*/ 	.word	0xffffffff


	//   ....[4]....
        /*00ec*/ 	.word	0xffffffff


	//   ....[5]....
        /*00f0*/ 	.word	0xffffffff


	//   ....[6]....
        /*00f4*/ 	.word	0xffffffff


	//   ....[7]....
        /*00f8*/ 	.word	0xffffffff


	//   ....[8]....
        /*00fc*/ 	.word	0xffffffff


	//   ....[9]....
        /*0100*/ 	.word	0xffffffff


	//   ....[10]....
        /*0104*/ 	.word	0xffffffff


	//   ....[11]....
        /*0108*/ 	.word	0xffffffff


	//   ....[12]....
        /*010c*/ 	.word	0xffffffff


	//   ....[13]....
        /*0110*/ 	.word	0xffffffff


	//   ....[14]....
        /*0114*/ 	.word	0xffffffff


	//   ....[15]....
        /*0118*/ 	.word	0xffffffff


	//   ....[16]....
        /*011c*/ 	.word	0xffffffff


	//   ....[17]....
        /*0120*/ 	.word	0xffffffff


	//   ....[18]....
        /*0124*/ 	.word	0xffffffff


	//   ....[19]....
        /*0128*/ 	.word	0xffffffff


	//   ....[20]....
        /*012c*/ 	.word	0xffffffff


	//   ....[21]....
        /*0130*/ 	.word	0xffffffff


	//   ....[22]....
        /*0134*/ 	.word	0xffffffff


	//   ....[23]....
        /*0138*/ 	.word	0xffffffff


	//   ....[24]....
        /*013c*/ 	.word	0xffffffff


	//   ....[25]....
        /*0140*/ 	.word	0xffffffff


	//   ....[26]....
        /*0144*/ 	.word	0xffffffff


	//   ....[27]....
        /*0148*/ 	.word	0xffffffff


	//   ....[28]....
        /*014c*/ 	.word	0xffffffff


	//   ....[29]....
        /*0150*/ 	.word	0xffffffff


	//   ....[30]....
        /*0154*/ 	.word	0xffffffff


	//   ....[31]....
        /*0158*/ 	.word	0xffffffff


	//   ....[32]....
        /*015c*/ 	.word	0xffffffff


	//   ....[33]....
        /*0160*/ 	.word	0xffffffff


	//   ....[34]....
        /*0164*/ 	.word	0xffffffff


	//   ....[35]....
        /*0168*/ 	.word	0xffffffff


	//   ....[36]....
        /*016c*/ 	.word	0xffffffff


	//   ....[37]....
        /*0170*/ 	.word	0xffffffff


	//   ....[38]....
        /*0174*/ 	.word	0xffffffff


	//   ....[39]....
        /*0178*/ 	.word	0xffffffff


	//   ....[40]....
        /*017c*/ 	.word	0xffffffff


	//   ....[41]....
        /*0180*/ 	.word	0xffffffff


	//   ....[42]....
        /*0184*/ 	.word	0xffffffff


	//   ....[43]....
        /*0188*/ 	.word	0xffffffff


	//   ....[44]....
        /*018c*/ 	.word	0xffffffff


	//   ....[45]....
        /*0190*/ 	.word	0xffffffff


	//   ....[46]....
        /*0194*/ 	.word	0xffffffff


	//   ....[47]....
        /*0198*/ 	.word	0xffffffff


	//   ....[48]....
        /*019c*/ 	.word	0xffffffff


	//   ....[49]....
        /*01a0*/ 	.word	0xffffffff


	//   ....[50]....
        /*01a4*/ 	.word	0xffffffff


	//   ....[51]....
        /*01a8*/ 	.word	0xffffffff


	//   ....[52]....
        /*01ac*/ 	.word	0xffffffff


	//   ....[53]....
        /*01b0*/ 	.word	0xffffffff


	//   ....[54]....
        /*01b4*/ 	.word	0xffffffff


	//   ....[55]....
        /*01b8*/ 	.word	0xffffffff


	//   ....[56]....
        /*01bc*/ 	.word	0xffffffff


	//   ....[57]....
        /*01c0*/ 	.word	0xffffffff


	//   ....[58]....
        /*01c4*/ 	.word	0xffffffff


	//   ....[59]....
        /*01c8*/ 	.word	0xffffffff


	//   ....[60]....
        /*01cc*/ 	.word	0xffffffff


	//   ....[61]....
        /*01d0*/ 	.word	0xffffffff


	//   ....[62]....
        /*01d4*/ 	.word	0xffffffff


	//   ....[63]....
        /*01d8*/ 	.word	0xffffffff


	//   ....[64]....
        /*01dc*/ 	.word	0xffffffff


	//   ....[65]....
        /*01e0*/ 	.word	0xffffffff


	//   ....[66]....
        /*01e4*/ 	.word	0xffffffff


	//   ....[67]....
        /*01e8*/ 	.word	0xffffffff


	//   ....[68]....
        /*01ec*/ 	.word	0xffffffff


	//   ....[69]....
        /*01f0*/ 	.word	0xffffffff


	//   ....[70]....
        /*01f4*/ 	.word	0xffffffff


	//   ....[71]....
        /*01f8*/ 	.word	0xffffffff


	//   ....[72]....
        /*01fc*/ 	.word	0xffffffff


	//   ....[73]....
        /*0200*/ 	.word	0xffffffff


	//   ....[74]....
        /*0204*/ 	.word	0xffffffff


	//   ....[75]....
        /*0208*/ 	.word	0xffffffff


	//   ....[76]....
        /*020c*/ 	.word	0xffffffff


	//   ....[77]....
        /*0210*/ 	.word	0xffffffff


	//   ....[78]....
        /*0214*/ 	.word	0xffffffff


	//   ....[79]....
        /*0218*/ 	.word	0xffffffff


	//   ....[80]....
        /*021c*/ 	.word	0xffffffff


	//   ....[81]....
        /*0220*/ 	.word	0xffffffff


	//   ....[82]....
        /*0224*/ 	.word	0xffffffff


	//   ....[83]....
        /*0228*/ 	.word	0xffffffff


	//   ....[84]....
        /*022c*/ 	.word	0xffffffff


	//   ....[85]....
        /*0230*/ 	.word	0xffffffff


	//   ....[86]....
        /*0234*/ 	.word	0xffffffff


	//   ....[87]....
        /*0238*/ 	.word	0xffffffff


	//   ....[88]....
        /*023c*/ 	.word	0xffffffff


	//   ....[89]....
        /*0240*/ 	.word	0xffffffff


	//   ....[90]....
        /*0244*/ 	.word	0xffffffff


	//   ....[91]....
        /*0248*/ 	.word	0xffffffff


	//   ....[92]....
        /*024c*/ 	.word	0xffffffff


	//   ....[93]....
        /*0250*/ 	.word	0xffffffff


	//   ....[94]....
        /*0254*/ 	.word	0xffffffff


	//   ....[95]....
        /*0258*/ 	.word	0xffffffff


	//   ....[96]....
        /*025c*/ 	.word	0xffffffff


	//   ....[97]....
        /*0260*/ 	.word	0xffffffff


	//   ....[98]....
        /*0264*/ 	.word	0xffffffff


	//   ....[99]....
        /*0268*/ 	.word	0xffffffff


	//   ....[100]....
        /*026c*/ 	.word	0xffffffff


	//   ....[101]....
        /*0270*/ 	.word	0xffffffff


	//   ....[102]....
        /*0274*/ 	.word	0xffffffff


	//   ....[103]....
        /*0278*/ 	.word	0xffffffff


	//   ....[104]....
        /*027c*/ 	.word	0xffffffff


	//   ....[105]....
        /*0280*/ 	.word	0xffffffff


	//   ....[106]....
        /*0284*/ 	.word	0xffffffff


	//   ....[107]....
        /*0288*/ 	.word	0xffffffff


	//   ....[108]....
        /*028c*/ 	.word	0xffffffff


	//   ....[109]....
        /*0290*/ 	.word	0xffffffff


	//   ....[110]....
        /*0294*/ 	.word	0xffffffff


	//   ....[111]....
        /*0298*/ 	.word	0xffffffff


	//   ....[112]....
        /*029c*/ 	.word	0xffffffff


	//   ....[113]....
        /*02a0*/ 	.word	0xffffffff


	//   ....[114]....
        /*02a4*/ 	.word	0xffffffff


	//   ....[115]....
        /*02a8*/ 	.word	0xffffffff


	//   ....[116]....
        /*02ac*/ 	.word	0xffffffff


	//   ....[117]....
        /*02b0*/ 	.word	0xffffffff


	//   ....[118]....
        /*02b4*/ 	.word	0xffffffff


	//   ....[119]....
        /*02b8*/ 	.word	0xffffffff


	//   ....[120]....
        /*02bc*/ 	.word	0xffffffff


	//   ....[121]....
        /*02c0*/ 	.word	0xffffffff


	//   ....[122]....
        /*02c4*/ 	.word	0xffffffff


	//   ....[123]....
        /*02c8*/ 	.word	0xffffffff


	//   ....[124]....
        /*02cc*/ 	.word	0xffffffff


	//   ....[125]....
        /*02d0*/ 	.word	0xffffffff


	//   ....[126]....
        /*02d4*/ 	.word	0xffffffff


	//   ....[127]....
        /*02d8*/ 	.word	0xffffffff


	//   ....[128]....
        /*02dc*/ 	.word	0xffffffff


	//   ....[129]....
        /*02e0*/ 	.word	0xffffffff


	//   ....[130]....
        /*02e4*/ 	.word	0xffffffff


	//   ....[131]....
        /*02e8*/ 	.word	0xffffffff


	//   ....[132]....
        /*02ec*/ 	.word	0xffffffff


	//   ....[133]....
        /*02f0*/ 	.word	0xffffffff


	//   ....[134]....
        /*02f4*/ 	.word	0xffffffff


	//   ....[135]....
        /*02f8*/ 	.word	0xffffffff


	//   ....[136]....
        /*02fc*/ 	.word	0xffffffff


	//   ....[137]....
        /*0300*/ 	.word	0xffffffff


	//   ....[138]....
        /*0304*/ 	.word	0xffffffff


	//   ....[139]....
        /*0308*/ 	.word	0xffffffff


	//   ....[140]....
        /*030c*/ 	.word	0xffffffff


	//   ....[141]....
        /*0310*/ 	.word	0xffffffff


	//   ....[142]....
        /*0314*/ 	.word	0xffffffff


	//   ....[143]....
        /*0318*/ 	.word	0xffffffff


	//   ....[144]....
        /*031c*/ 	.word	0xffffffff


	//   ....[145]....
        /*0320*/ 	.word	0xffffffff


	//   ....[146]....
        /*0324*/ 	.word	0xffffffff


	//   ....[147]....
        /*0328*/ 	.word	0xffffffff


	//   ....[148]....
        /*032c*/ 	.word	0xffffffff


	//   ....[149]....
        /*0330*/ 	.word	0xffffffff


	//   ....[150]....
        /*0334*/ 	.word	0xffffffff


	//   ....[151]....
        /*0338*/ 	.word	0xffffffff


	//   ....[152]....
        /*033c*/ 	.word	0xffffffff


	//   ....[153]....
        /*0340*/ 	.word	0xffffffff


	//   ....[154]....
        /*0344*/ 	.word	0xffffffff


	//   ....[155]....
        /*0348*/ 	.word	0xffffffff


	//   ....[156]....
        /*034c*/ 	.word	0xffffffff


	//   ....[157]....
        /*0350*/ 	.word	0xffffffff


	//   ....[158]....
        /*0354*/ 	.word	0xffffffff


	//   ....[159]....
        /*0358*/ 	.word	0xffffffff


	//   ....[160]....
        /*035c*/ 	.word	0x0500001c


	//   ....[161]....
        /*0360*/ 	.word	0xffffffff


	//   ....[162]....
        /*0364*/ 	.word	0xffffffff


	//   ....[163]....
        /*0368*/ 	.word	0xffffffff


	//   ....[164]....
        /*036c*/ 	.word	0xffffffff


	//   ....[165]....
        /*0370*/ 	.word	0xffffffff


	//   ....[166]....
        /*0374*/ 	.word	0xffffffff


	//   ....[167]....
        /*0378*/ 	.word	0xffffffff


	//   ....[168]....
        /*037c*/ 	.word	0xffffffff


	//   ....[169]....
        /*0380*/ 	.word	0xffffffff


	//   ....[170]....
        /*0384*/ 	.word	0xffffffff


	//   ....[171]....
        /*0388*/ 	.word	0xffffffff


	//   ....[172]....
        /*038c*/ 	.word	0xffffffff


	//   ....[173]....
        /*0390*/ 	.word	0xffffffff


	//   ....[174]....
        /*0394*/ 	.word	0xffffffff


	//   ....[175]....
        /*0398*/ 	.word	0xffffffff


	//   ....[176]....
        /*039c*/ 	.word	0xffffffff


	//   ....[177]....
        /*03a0*/ 	.word	0xffffffff


	//   ....[178]....
        /*03a4*/ 	.word	0xffffffff


	//   ....[179]....
        /*03a8*/ 	.word	0xffffffff


	//   ....[180]....
        /*03ac*/ 	.word	0xffffffff


	//   ....[181]....
        /*03b0*/ 	.word	0xffffffff


	//   ....[182]....
        /*03b4*/ 	.word	0xffffffff


	//   ....[183]....
        /*03b8*/ 	.word	0xffffffff


	//   ....[184]....
        /*03bc*/ 	.word	0xffffffff


	//   ....[185]....
        /*03c0*/ 	.word	0xffffffff


	//   ....[186]....
        /*03c4*/ 	.word	0xffffffff


	//   ....[187]....
        /*03c8*/ 	.word	0xffffffff


	//   ....[188]....
        /*03cc*/ 	.word	0xffffffff


	//   ....[189]....
        /*03d0*/ 	.word	0xffffffff


	//   ....[190]....
        /*03d4*/ 	.word	0xffffffff


	//   ....[191]....
        /*03d8*/ 	.word	0xffffffff


	//   ....[192]....
        /*03dc*/ 	.word	0xffffffff


	//   ....[193]....
        /*03e0*/ 	.word	0xffffffff


	//   ....[194]....
        /*03e4*/ 	.word	0xffffffff


	//   ....[195]....
        /*03e8*/ 	.word	0xffffffff


	//   ....[196]....
        /*03ec*/ 	.word	0xffffffff


	//   ....[197]....
        /*03f0*/ 	.word	0xffffffff


	//   ....[198]....
        /*03f4*/ 	.word	0xffffffff


	//   ....[199]....
        /*03f8*/ 	.word	0xffffffff


	//   ....[200]....
        /*03fc*/ 	.word	0xffffffff


	//   ....[201]....
        /*0400*/ 	.word	0xffffffff


	//   ....[202]....
        /*0404*/ 	.word	0xffffffff


	//   ....[203]....
        /*0408*/ 	.word	0xffffffff


	//   ....[204]....
        /*040c*/ 	.word	0xffffffff


	//   ....[205]....
        /*0410*/ 	.word	0xffffffff


	//   ....[206]....
        /*0414*/ 	.word	0xffffffff


	//   ....[207]....
        /*0418*/ 	.word	0xffffffff


	//   ....[208]....
        /*041c*/ 	.word	0xffffffff


	//   ....[209]....
        /*0420*/ 	.word	0xffffffff


	//   ....[210]....
        /*0424*/ 	.word	0xffffffff


	//   ....[211]....
        /*0428*/ 	.word	0xffffffff


	//   ....[212]....
        /*042c*/ 	.word	0xffffffff


	//   ....[213]....
        /*0430*/ 	.word	0xffffffff


	//   ....[214]....
        /*0434*/ 	.word	0xffffffff


	//   ....[215]....
        /*0438*/ 	.word	0xffffffff


	//   ....[216]....
        /*043c*/ 	.word	0xffffffff


	//   ....[217]....
        /*0440*/ 	.word	0xffffffff


	//   ....[218]....
        /*0444*/ 	.word	0xffffffff


	//   ....[219]....
        /*0448*/ 	.word	0xffffffff


	//   ....[220]....
        /*044c*/ 	.word	0xffffffff


	//   ....[221]....
        /*0450*/ 	.word	0xffffffff


	//   ....[222]....
        /*0454*/ 	.word	0xffffffff


	//   ....[223]....
        /*0458*/ 	.word	0xffffffff


	//   ....[224]....
        /*045c*/ 	.word	0xffffffff


	//   ....[225]....
        /*0460*/ 	.word	0xffffffff


	//   ....[226]....
        /*0464*/ 	.word	0xffffffff


	//   ....[227]....
        /*0468*/ 	.word	0xffffffff


	//   ....[228]....
        /*046c*/ 	.word	0xffffffff


	//   ....[229]....
        /*0470*/ 	.word	0x0500003f


	//   ....[230]....
        /*0474*/ 	.word	0x0500003f


	//   ....[231]....
        /*0478*/ 	.word	0x0500003f


	//   ....[232]....
        /*047c*/ 	.word	0x0500003f


	//   ....[233]....
        /*0480*/ 	.word	0x0500003f


	//----- nvinfo : EIATTR_COOP_GROUP_INSTR_OFFSETS
	.align		4
.L_478:
        /*0484*/ 	.byte	0x04, 0x28
        /*0486*/ 	.short	(.L_480 - .L_479)


	//   ....[0]....
.L_479:
        /*0488*/ 	.word	0x00001180


	//   ....[1]....
        /*048c*/ 	.word	0x00001ca0


	//   ....[2]....
        /*0490*/ 	.word	0x00003220


	//   ....[3]....
        /*0494*/ 	.word	0x00003240


	//   ....[4]....
        /*0498*/ 	.word	0x00003260


	//   ....[5]....
        /*049c*/ 	.word	0x00003280


	//   ....[6]....
        /*04a0*/ 	.word	0x000032a0


	//   ....[7]....
        /*04a4*/ 	.word	0x00003730


	//   ....[8]....
        /*04a8*/ 	.word	0x00003740


	//   ....[9]....
        /*04ac*/ 	.word	0x00003760


	//   ....[10]....
        /*04b0*/ 	.word	0x00003780


	//   ....[11]....
        /*04b4*/ 	.word	0x000037d0


	//   ....[12]....
        /*04b8*/ 	.word	0x00003800


	//   ....[13]....
        /*04bc*/ 	.word	0x00003850


	//   ....[14]....
        /*04c0*/ 	.word	0x00003890


	//   ....[15]....
        /*04c4*/ 	.word	0x00003980


	//   ....[16]....
        /*04c8*/ 	.word	0x000039a0


	//   ....[17]....
        /*04cc*/ 	.word	0x000039b0


	//   ....[18]....
        /*04d0*/ 	.word	0x000039d0


	//   ....[19]....
        /*04d4*/ 	.word	0x00003a10


	//   ....[20]....
        /*04d8*/ 	.word	0x00003a40


	//   ....[21]....
        /*04dc*/ 	.word	0x00003a80


	//   ....[22]....
        /*04e0*/ 	.word	0x00003aa0


	//   ....[23]....
        /*04e4*/ 	.word	0x00003ac0


	//   ....[24]....
        /*04e8*/ 	.word	0x00003bc0


	//   ....[25]....
        /*04ec*/ 	.word	0x00003bf0


	//   ....[26]....
        /*04f0*/ 	.word	0x00003c00


	//   ....[27]....
        /*04f4*/ 	.word	0x00003c30


	//   ....[28]....
        /*04f8*/ 	.word	0x00003c50


	//   ....[29]....
        /*04fc*/ 	.word	0x00003ca0


	//   ....[30]....
        /*0500*/ 	.word	0x00003cc0


	//   ....[31]....
        /*0504*/ 	.word	0x00003d00


	//   ....[32]....
        /*0508*/ 	.word	0x00003d20


	//   ....[33]....
        /*050c*/ 	.word	0x00003e00


	//   ....[34]....
        /*0510*/ 	.word	0x00003e20


	//   ....[35]....
        /*0514*/ 	.word	0x00003e30


	//   ....[36]....
        /*0518*/ 	.word	0x00003e60


	//   ....[37]....
        /*051c*/ 	.word	0x00003e90


	//   ....[38]....
        /*0520*/ 	.word	0x00003ee0


	//   ....[39]....
        /*0524*/ 	.word	0x00003ef0


	//   ....[40]....
        /*0528*/ 	.word	0x00003f30


	//   ....[41]....
        /*052c*/ 	.word	0x00003f60


	//   ....[42]....
        /*0530*/ 	.word	0x00004040


	//   ....[43]....
        /*0534*/ 	.word	0x00004060


	//   ....[44]....
        /*0538*/ 	.word	0x00004070


	//   ....[45]....
        /*053c*/ 	.word	0x000040c0


	//   ....[46]....
        /*0540*/ 	.word	0x000040f0


	//   ....[47]....
        /*0544*/ 	.word	0x00004120


	//   ....[48]....
        /*0548*/ 	.word	0x00004150


	//   ....[49]....
        /*054c*/ 	.word	0x00004180


	//   ....[50]....
        /*0550*/ 	.word	0x000041b0


	//   ....[51]....
        /*0554*/ 	.word	0x00004280


	//   ....[52]....
        /*0558*/ 	.word	0x000042b0


	//   ....[53]....
        /*055c*/ 	.word	0x000042c0


	//   ....[54]....
        /*0560*/ 	.word	0x00004310


	//   ....[55]....
        /*0564*/ 	.word	0x00004340


	//   ....[56]....
        /*0568*/ 	.word	0x00004370


	//   ....[57]....
        /*056c*/ 	.word	0x000043a0


	//   ....[58]....
        /*0570*/ 	.word	0x000043d0


	//   ....[59]....
        /*0574*/ 	.word	0x00004400


	//   ....[60]....
        /*0578*/ 	.word	0x000044e0


	//   ....[61]....
        /*057c*/ 	.word	0x000044f0


	//   ....[62]....
        /*0580*/ 	.word	0x00004540


	//   ....[63]....
        /*0584*/ 	.word	0x00004570


	//   ....[64]....
        /*0588*/ 	.word	0x000045a0


	//   ....[65]....
        /*058c*/ 	.word	0x000045d0


	//   ....[66]....
        /*0590*/ 	.word	0x00004600


	//   ....[67]....
        /*0594*/ 	.word	0x00004630


	//   ....[68]....
        /*0598*/ 	.word	0x00004660


	//   ....[69]....
        /*059c*/ 	.word	0x00004720


	//   ....[70]....
        /*05a0*/ 	.word	0x00004730


	//   ....[71]....
        /*05a4*/ 	.word	0x00004780


	//   ....[72]....
        /*05a8*/ 	.word	0x000047b0


	//   ....[73]....
        /*05ac*/ 	.word	0x000047e0


	//   ....[74]....
        /*05b0*/ 	.word	0x00004810


	//   ....[75]....
        /*05b4*/ 	.word	0x00004840


	//   ....[76]....
        /*05b8*/ 	.word	0x00004870


	//   ....[77]....
        /*05bc*/ 	.word	0x000048a0


	//   ....[78]....
        /*05c0*/ 	.word	0x00004970


	//   ....[79]....
        /*05c4*/ 	.word	0x00004980


	//   ....[80]....
        /*05c8*/ 	.word	0x000049d0


	//   ....[81]....
        /*05cc*/ 	.word	0x00004a00


	//   ....[82]....
        /*05d0*/ 	.word	0x00004a30


	//   ....[83]....
        /*05d4*/ 	.word	0x00004a60


	//   ....[84]....
        /*05d8*/ 	.word	0x00004a90


	//   ....[85]....
        /*05dc*/ 	.word	0x00004ac0


	//   ....[86]....
        /*05e0*/ 	.word	0x00004af0


	//   ....[87]....
        /*05e4*/ 	.word	0x00004bc0


	//   ....[88]....
        /*05e8*/ 	.word	0x00004bd0


	//   ....[89]....
        /*05ec*/ 	.word	0x00004c20


	//   ....[90]....
        /*05f0*/ 	.word	0x00004c50


	//   ....[91]....
        /*05f4*/ 	.word	0x00004c80


	//   ....[92]....
        /*05f8*/ 	.word	0x00004cb0


	//   ....[93]....
        /*05fc*/ 	.word	0x00004ce0


	//   ....[94]....
        /*0600*/ 	.word	0x00004d10


	//   ....[95]....
        /*0604*/ 	.word	0x00004d40


	//   ....[96]....
        /*0608*/ 	.word	0x00004e00


	//   ....[97]....
        /*060c*/ 	.word	0x00004e10


	//   ....[98]....
        /*0610*/ 	.word	0x00004e40


	//   ....[99]....
        /*0614*/ 	.word	0x00004e70


	//   ....[100]....
        /*0618*/ 	.word	0x00004ea0


	//   ....[101]....
        /*061c*/ 	.word	0x00004ed0


	//   ....[102]....
        /*0620*/ 	.word	0x00004f00


	//   ....[103]....
        /*0624*/ 	.word	0x00004f30


	//   ....[104]....
        /*0628*/ 	.word	0x00004f60


	//   ....[105]....
        /*062c*/ 	.word	0x00005040


	//   ....[106]....
        /*0630*/ 	.word	0x00005070


	//   ....[107]....
        /*0634*/ 	.word	0x00005080


	//   ....[108]....
        /*0638*/ 	.word	0x000050d0


	//   ....[109]....
        /*063c*/ 	.word	0x00005100


	//   ....[110]....
        /*0640*/ 	.word	0x00005130


	//   ....[111]....
        /*0644*/ 	.word	0x00005160


	//   ....[112]....
        /*0648*/ 	.word	0x00005190


	//   ....[113]....
        /*064c*/ 	.word	0x000051c0


	//   ....[114]....
        /*0650*/ 	.word	0x00005290


	//   ....[115]....
        /*0654*/ 	.word	0x000052b0


	//   ....[116]....
        /*0658*/ 	.word	0x000052c0


	//   ....[117]....
        /*065c*/ 	.word	0x00005310


	//   ....[118]....
        /*0660*/ 	.word	0x00005340


	//   ....[119]....
        /*0664*/ 	.word	0x00005370


	//   ....[120]....
        /*0668*/ 	.word	0x000053a0


	//   ....[121]....
        /*066c*/ 	.word	0x000053d0


	//   ....[122]....
        /*0670*/ 	.word	0x00005400


	//   ....[123]....
        /*0674*/ 	.word	0x000054e0


	//   ....[124]....
        /*0678*/ 	.word	0x00005500


	//   ....[125]....
        /*067c*/ 	.word	0x00005510


	//   ....[126]....
        /*0680*/ 	.word	0x00005540


	//   ....[127]....
        /*0684*/ 	.word	0x000055a0


	//   ....[128]....
        /*0688*/ 	.word	0x000055d0


	//   ....[129]....
        /*068c*/ 	.word	0x00005600


	//   ....[130]....
        /*0690*/ 	.word	0x00005630


	//   ....[131]....
        /*0694*/ 	.word	0x00005660


	//   ....[132]....
        /*0698*/ 	.word	0x00005730


	//   ....[133]....
        /*069c*/ 	.word	0x00005760


	//   ....[134]....
        /*06a0*/ 	.word	0x00005770


	//   ....[135]....
        /*06a4*/ 	.word	0x000057c0


	//   ....[136]....
        /*06a8*/ 	.word	0x000057f0


	//   ....[137]....
        /*06ac*/ 	.word	0x00005820


	//   ....[138]....
        /*06b0*/ 	.word	0x00005850


	//   ....[139]....
        /*06b4*/ 	.word	0x00005880


	//   ....[140]....
        /*06b8*/ 	.word	0x000058b0


	//   ....[141]....
        /*06bc*/ 	.word	0x00005980


	//   ....[142]....
        /*06c0*/ 	.word	0x000059a0


	//   ....[143]....
        /*06c4*/ 	.word	0x000059b0


	//   ....[144]....
        /*06c8*/ 	.word	0x00005a00


	//   ....[145]....
        /*06cc*/ 	.word	0x00005a30


	//   ....[146]....
        /*06d0*/ 	.word	0x00005a60


	//   ....[147]....
        /*06d4*/ 	.word	0x00005a90


	//   ....[148]....
        /*06d8*/ 	.word	0x00005ac0


	//   ....[149]....
        /*06dc*/ 	.word	0x00005af0


	//   ....[150]....
        /*06e0*/ 	.word	0x00005bc0


	//   ....[151]....
        /*06e4*/ 	.word	0x00005be0


	//   ....[152]....
        /*06e8*/ 	.word	0x00005bf0


	//   ....[153]....
        /*06ec*/ 	.word	0x00005c40


	//   ....[154]....
        /*06f0*/ 	.word	0x00005c70


	//   ....[155]....
        /*06f4*/ 	.word	0x00005ca0


	//   ....[156]....
        /*06f8*/ 	.word	0x00005cd0


	//   ....[157]....
        /*06fc*/ 	.word	0x00005d00


	//   ....[158]....
        /*0700*/ 	.word	0x00005d30


	//   ....[159]....
        /*0704*/ 	.word	0x00005df0


	//   ....[160]....
        /*0708*/ 	.word	0x000062f0


	//   ....[161]....
        /*070c*/ 	.word	0x00006650


	//   ....[162]....
        /*0710*/ 	.word	0x00006750


	//   ....[163]....
        /*0714*/ 	.word	0x00006850


	//   ....[164]....
        /*0718*/ 	.word	0x00006950


	//   ....[165]....
        /*071c*/ 	.word	0x00006a50


	//   ....[166]....
        /*0720*/ 	.word	0x00006b50


	//   ....[167]....
        /*0724*/ 	.word	0x00006c50


	//   ....[168]....
        /*0728*/ 	.word	0x00006d50


	//   ....[169]....
        /*072c*/ 	.word	0x00006e50


	//   ....[170]....
        /*0730*/ 	.word	0x00006f50


	//   ....[171]....
        /*0734*/ 	.word	0x00007050


	//   ....[172]....
        /*0738*/ 	.word	0x00007150


	//   ....[173]....
        /*073c*/ 	.word	0x00007250


	//   ....[174]....
        /*0740*/ 	.word	0x00007350


	//   ....[175]....
        /*0744*/ 	.word	0x00007450


	//   ....[176]....
        /*0748*/ 	.word	0x00007550


	//   ....[177]....
        /*074c*/ 	.word	0x00007650


	//   ....[178]....
        /*0750*/ 	.word	0x00007870


	//   ....[179]....
        /*0754*/ 	.word	0x000079f0


	//   ....[180]....
        /*0758*/ 	.word	0x00007b70


	//   ....[181]....
        /*075c*/ 	.word	0x00007cf0


	//   ....[182]....
        /*0760*/ 	.word	0x00007e70


	//   ....[183]....
        /*0764*/ 	.word	0x00007ff0


	//   ....[184]....
        /*0768*/ 	.word	0x00008170


	//   ....[185]....
        /*076c*/ 	.word	0x000082f0


	//   ....[186]....
        /*0770*/ 	.word	0x00008470


	//   ....[187]....
        /*0774*/ 	.word	0x000085f0


	//   ....[188]....
        /*0778*/ 	.word	0x00008770


	//   ....[189]....
        /*077c*/ 	.word	0x000088f0


	//   ....[190]....
        /*0780*/ 	.word	0x00008a60


	//   ....[191]....
        /*0784*/ 	.word	0x00008bc0


	//   ....[192]....
        /*0788*/ 	.word	0x00008d20


	//   ....[193]....
        /*078c*/ 	.word	0x00008e80


	//   ....[194]....
        /*0790*/ 	.word	0x00008fe0


	//   ....[195]....
        /*0794*/ 	.word	0x00009f40


	//   ....[196]....
        /*0798*/ 	.word	0x00009fc0


	//   ....[197]....
        /*079c*/ 	.word	0x0000a040


	//   ....[198]....
        /*07a0*/ 	.word	0x0000a0c0


	//   ....[199]....
        /*07a4*/ 	.word	0x0000a140


	//   ....[200]....
        /*07a8*/ 	.word	0x0000a1c0


	//   ....[201]....
        /*07ac*/ 	.word	0x0000a240


	//   ....[202]....
        /*07b0*/ 	.word	0x0000a2c0


	//   ....[203]....
        /*07b4*/ 	.word	0x0000a340


	//   ....[204]....
        /*07b8*/ 	.word	0x0000a3c0


	//   ....[205]....
        /*07bc*/ 	.word	0x0000a440


	//   ....[206]....
        /*07c0*/ 	.word	0x0000a4c0


	//   ....[207]....
        /*07c4*/ 	.word	0x0000a540


	//   ....[208]....
        /*07c8*/ 	.word	0x0000a5c0


	//   ....[209]....
        /*07cc*/ 	.word	0x0000a640


	//   ....[210]....
        /*07d0*/ 	.word	0x0000a6c0


	//   ....[211]....
        /*07d4*/ 	.word	0x0000a740


	//   ....[212]....
        /*07d8*/ 	.word	0x0000a8a0


	//   ....[213]....
        /*07dc*/ 	.word	0x0000a960


	//   ....[214]....
        /*07e0*/ 	.word	0x0000aa10


	//   ....[215]....
        /*07e4*/ 	.word	0x0000aad0


	//   ....[216]....
        /*07e8*/ 	.word	0x0000ab80


	//   ....[217]....
        /*07ec*/ 	.word	0x0000ac40


	//   ....[218]....
        /*07f0*/ 	.word	0x0000acf0


	//   ....[219]....
        /*07f4*/ 	.word	0x0000adb0


	//   ....[220]....
        /*07f8*/ 	.word	0x0000ae60


	//   ....[221]....
        /*07fc*/ 	.word	0x0000af20


	//   ....[222]....
        /*0800*/ 	.word	0x0000afd0


	//   ....[223]....
        /*0804*/ 	.word	0x0000b090


	//   ....[224]....
        /*0808*/ 	.word	0x0000b140


	//   ....[225]....
        /*080c*/ 	.word	0x0000b200


	//   ....[226]....
        /*0810*/ 	.word	0x0000b2b0


	//   ....[227]....
        /*0814*/ 	.word	0x0000b370


	//   ....[228]....
        /*0818*/ 	.word	0x0000b410


	//   ....[229]....
        /*081c*/ 	.word	0x0000b480


	//   ....[230]....
        /*0820*/ 	.word	0x0000b4f0


	//   ....[231]....
        /*0824*/ 	.word	0x0000b560


	//   ....[232]....
        /*0828*/ 	.word	0x0000b5d0


	//   ....[233]....
        /*082c*/ 	.word	0x0000b640


	//----- nvinfo : EIATTR_VRC_CTA_INIT_COUNT
	.align		4
.L_480:
        /*0830*/ 	.byte	0x02, 0x4a
	.zero		1
	.zero		1


	//----- nvinfo : EIATTR_EXIT_INSTR_OFFSETS
	.align		4
        /*0834*/ 	.byte	0x04, 0x1c
        /*0836*/ 	.short	(.L_482 - .L_481)


	//   ....[0]....
.L_481:
        /*0838*/ 	.word	0x00002cc0


	//   ....[1]....
        /*083c*/ 	.word	0x00003020


	//   ....[2]....
        /*0840*/ 	.word	0x00003040


	//   ....[3]....
        /*0844*/ 	.word	0x0000a750


	//   ....[4]....
        /*0848*/ 	.word	0x0000b420


	//----- nvinfo : EIATTR_MAX_THREADS
	.align		4
.L_482:
        /*084c*/ 	.byte	0x04, 0x05
        /*084e*/ 	.short	(.L_484 - .L_483)
.L_483:
        /*0850*/ 	.word	0x00000180
        /*0854*/ 	.word	0x00000001
        /*0858*/ 	.word	0x00000001


	//----- nvinfo : EIATTR_CRS_STACK_SIZE
	.align		4
.L_484:
        /*085c*/ 	.byte	0x04, 0x1e
        /*085e*/ 	.short	(.L_486 - .L_485)
.L_485:
        /*0860*/ 	.word	0x00000000


	//----- nvinfo : EIATTR_CBANK_PARAM_SIZE
	.align		4
.L_486:
        /*0864*/ 	.byte	0x03, 0x19
        /*0866*/ 	.short	0x004d


	//----- nvinfo : EIATTR_PARAM_CBANK
	.align		4
        /*0868*/ 	.byte	0x04, 0x0a
        /*086a*/ 	.short	(.L_488 - .L_487)
	.align		4
.L_487:
        /*086c*/ 	.word	index@(.nv.constant0._ZN3cub18CUB_300001_SM_10006detail10radix_sort29DeviceRadixSortOnesweepKernelINS1_5radix10policy_hubIffyE10Policy1000ELNS0_9SortOrderE0EffyiiNS1_21identity_decomposer_tEEEvPT5_SB_PT3_PKSC_PT1_PKSG_PT2_PKSK_T4_iiT6_)
        /*0870*/ 	.short	0x0380
        /*0872*/ 	.short	0x004d


	//----- nvinfo : EIATTR_SW_WAR
	.align		4
.L_488:
        /*0874*/ 	.byte	0x04, 0x36
        /*0876*/ 	.short	(.L_490 - .L_489)
.L_489:
        /*0878*/ 	.word	0x00000008
.L_490:


//--------------------- .nv.info._ZN3cub18CUB_300001_SM_10006detail10radix_sort33DeviceRadixSortExclusiveSumKernelINS1_5radix10policy_hubIffyE10Policy1000EyEEvPT0_ --------------------------
	.section	.nv.info._ZN3cub18CUB_300001_SM_10006detail10radix_sort33DeviceRadixSortExclusiveSumKernelINS1_5radix10policy_hubIffyE10Policy1000EyEEvPT0_,"",@"SHT_CUDA_INFO"
	.sectionflags	@""
	.align	4


	//----- nvinfo : EIATTR_CUDA_API_VERSION
	.align		4
        /*0000*/ 	.byte	0x04, 0x37
        /*0002*/ 	.short	(.L_492 - .L_491)
.L_491:
        /*0004*/ 	.word	0x00000082


	//----- nvinfo : EIATTR_KPARAM_INFO
	.align		4
.L_492:
        /*0008*/ 	.byte	0x04, 0x17
        /*000a*/ 	.short	(.L_494 - .L_493)
.L_493:
        /*000c*/ 	.word	0x00000000
        /*0010*/ 	.short	0x0000
        /*0012*/ 	.short	0x0000
        /*0014*/ 	.byte	0x00, 0xf5, 0x21, 0x00


	//----- nvinfo : EIATTR_SPARSE_MMA_MASK
	.align		4
.L_494:
        /*0018*/ 	.byte	0x03, 0x50
        /*001a*/ 	.short	0x0000


	//----- nvinfo : EIATTR_MAXREG_COUNT
	.align		4
        /*001c*/ 	.byte	0x03, 0x1b
        /*001e*/ 	.short	0x00ff


	//----- nvinfo : EIATTR_NUM_BARRIERS
	.align		4
        /*0020*/ 	.byte	0x02, 0x4c
        /*0022*/ 	.byte	0x01
	.zero		1


	//----- nvinfo : EIATTR_MERCURY_ISA_VERSION
	.align		4
        /*0024*/ 	.byte	0x03, 0x5f
        /*0026*/ 	.short	0x0101


	//----- nvinfo : EIATTR_COOP_GROUP_MASK_REGIDS
	.align		4
        /*0028*/ 	.byte	0x04, 0x29
        /*002a*/ 	.short	(.L_496 - .L_495)


	//   ....[0]....
.L_495:
        /*002c*/ 	.word	0xffffffff


	//   ....[1]....
        /*0030*/ 	.word	0xffffffff


	//   ....[2]....
        /*0034*/ 	.word	0xffffffff


	//   ....[3]....
        /*0038*/ 	.word	0xffffffff


	//   ....[4]....
        /*003c*/ 	.word	0xffffffff


	//   ....[5]....
        /*0040*/ 	.word	0xffffffff


	//   ....[6]....
        /*0044*/ 	.word	0xffffffff


	//   ....[7]....
        /*0048*/ 	.word	0xffffffff


	//   ....[8]....
        /*004c*/ 	.word	0xffffffff


	//   ....[9]....
        /*0050*/ 	.word	0xffffffff


	//   ....[10]....
        /*0054*/ 	.word	0x05000015


	//   ....[11]....
        /*0058*/ 	.word	0x05000015


	//   ....[12]....
        /*005c*/ 	.word	0x05000015


	//   ....[13]....
        /*0060*/ 	.word	0x05000015


	//   ....[14]....
        /*0064*/ 	.word	0x05000015


	//   ....[15]....
        /*0068*/ 	.word	0x05000015


	//   ....[16]....
        /*006c*/ 	.word	0x05000015


	//   ....[17]....
        /*0070*/ 	.word	0x05000015


	//   ....[18]....
        /*0074*/ 	.word	0x05000015


	//   ....[19]....
        /*0078*/ 	.word	0x05000015


	//----- nvinfo : EIATTR_COOP_GROUP_INSTR_OFFSETS
	.align		4
.L_496:
        /*007c*/ 	.byte	0x04, 0x28
        /*007e*/ 	.short	(.L_498 - .L_497)


	//   ....[0]....
.L_497:
        /*0080*/ 	.word	0x00000250


	//   ....[1]....
        /*0084*/ 	.word	0x00000260


	//   ....[2]....
        /*0088*/ 	.word	0x000002a0


	//   ....[3]....
        /*008c*/ 	.word	0x000002c0


	//   ....[4]....
        /*0090*/ 	.word	0x00000310


	//   ....[5]....
        /*0094*/ 	.word	0x00000320


	//   ....[6]....
        /*0098*/ 	.word	0x00000360


	//   ....[7]....
        /*009c*/ 	.word	0x00000380


	//   ....[8]....
        /*00a0*/ 	.word	0x000003d0


	//   ....[9]....
        /*00a4*/ 	.word	0x000003e0


	//   ....[10]....
        /*00a8*/ 	.word	0x00000660


	//   ....[11]....
        /*00ac*/ 	.word	0x000006b0


	//   ....[12]....
        /*00b0*/ 	.word	0x00000740


	//   ....[13]....
        /*00b4*/ 	.word	0x00000790


	//   ....[14]....
        /*00b8*/ 	.word	0x00000820


	//   ....[15]....
        /*00bc*/ 	.word	0x00000870


	//   ....[16]....
        /*00c0*/ 	.word	0x00000900


	//   ....[17]....
        /*00c4*/ 	.word	0x00000950


	//   ....[18]....
        /*00c8*/ 	.word	0x000009e0


	//   ....[19]....
        /*00cc*/ 	.word	0x00000a30


	//----- nvinfo : EIATTR_VRC_CTA_INIT_COUNT
	.align		4
.L_498:
        /*00d0*/ 	.byte	0x02, 0x4a
	.zero		1
	.zero		1


	//----- nvinfo : EIATTR_EXIT_INSTR_OFFSETS
	.align		4
        /*00d4*/ 	.byte	0x04, 0x1c
        /*00d6*/ 	.short	(.L_500 - .L_499)


	//   ....[0]....
.L_499:
        /*00d8*/ 	.word	0x000005d0


	//   ....[1]....
        /*00dc*/ 	.word	0x00000600


	//----- nvinfo : EIATTR_CRS_STACK_SIZE
	.align		4
.L_500:
        /*00e0*/ 	.byte	0x04, 0x1e
        /*00e2*/ 	.short	(.L_502 - .L_501)
.L_501:
        /*00e4*/ 	.word	0x00000000


	//----- nvinfo : EIATTR_CBANK_PARAM_SIZE
	.align		4
.L_502:
        /*00e8*/ 	.byte	0x03, 0x19
        /*00ea*/ 	.short	0x0008


	//----- nvinfo : EIATTR_PARAM_CBANK
	.align		4
        /*00ec*/ 	.byte	0x04, 0x0a
        /*00ee*/ 	.short	(.L_504 - .L_503)
	.align		4
.L_503:
        /*00f0*/ 	.word	index@(.nv.constant0._ZN3cub18CUB_300001_SM_10006detail10radix_sort33DeviceRadixSortExclusiveSumKernelINS1_5radix10policy_hubIffyE10Policy1000EyEEvPT0_)
        /*00f4*/ 	.short	0x0380
        /*00f6*/ 	.short	0x0008


	//----- nvinfo : EIATTR_SW_WAR
	.align		4
.L_504:
        /*00f8*/ 	.byte	0x04, 0x36
        /*00fa*/ 	.short	(.L_506 - .L_505)
.L_505:
        /*00fc*/ 	.word	0x00000008
.L_506:


//--------------------- .nv.info._ZN3cub18CUB_300001_SM_10006detail10radix_sort30DeviceRadixSortHistogramKernelINS1_5radix10policy_hubIffyE10Policy1000ELNS0_9SortOrderE0EfyNS1_21identity_decomposer_tEEEvPT2_PKT1_SA_iiT3_ --------------------------
	.section	.nv.info._ZN3cub18CUB_300001_SM_10006detail10radix_sort30DeviceRadixSortHistogramKernelINS1_5radix10policy_hubIffyE10Policy1000ELNS0_9SortOrderE0EfyNS1_21identity_decomposer_tEEEvPT2_PKT1_SA_iiT3_,"",@"SHT_CUDA_INFO"
	.sectionflags	@""
	.align	4


	//----- nvinfo : EIATTR_CUDA_API_VERSION
	.align		4
        /*0000*/ 	.byte	0x04, 0x37
        /*0002*/ 	.short	(.L_508 - .L_507)
.L_507:
        /*0004*/ 	.word	0x00000082


	//----- nvinfo : EIATTR_KPARAM_INFO
	.align		4
.L_508:
        /*0008*/ 	.byte	0x04, 0x17
        /*000a*/ 	.short	(.L_510 - .L_509)
.L_509:
        /*000c*/ 	.word	0x00000000
        /*0010*/ 	.short	0x0005
        /*0012*/ 	.short	0x0020
        /*0014*/ 	.byte	0x00, 0xf0, 0x05, 0x00


	//----- nvinfo : EIATTR_KPARAM_INFO
	.align		4
.L_510:
        /*0018*/ 	.byte	0x04, 0x17
        /*001a*/ 	.short	(.L_512 - .L_511)
.L_511:
        /*001c*/ 	.word	0x00000000
        /*0020*/ 	.short	0x0004
        /*0022*/ 	.short	0x001c
        /*0024*/ 	.byte	0x00, 0xf0, 0x11, 0x00


	//----- nvinfo : EIATTR_KPARAM_INFO
	.align		4
.L_512:
        /*0028*/ 	.byte	0x04, 0x17
        /*002a*/ 	.short	(.L_514 - .L_513)
.L_513:
        /*002c*/ 	.word	0x00000000
        /*0030*/ 	.short	0x0003
        /*0032*/ 	.short	0x0018
        /*0034*/ 	.byte	0x00, 0xf0, 0x11, 0x00


	//----- nvinfo : EIATTR_KPARAM_INFO
	.align		4
.L_514:
        /*0038*/ 	.byte	0x04, 0x17
        /*003a*/ 	.short	(.L_516 - .L_515)
.L_515:
        /*003c*/ 	.word	0x00000000
        /*0040*/ 	.short	0x0002
        /*0042*/ 	.short	0x0010
        /*0044*/ 	.byte	0x00, 0xf0, 0x21, 0x00


	//----- nvinfo : EIATTR_KPARAM_INFO
	.align		4
.L_516:
        /*0048*/ 	.byte	0x04, 0x17
        /*004a*/ 	.short	(.L_518 - .L_517)
.L_517:
        /*004c*/ 	.word	0x00000000
        /*0050*/ 	.short	0x0001
        /*0052*/ 	.short	0x0008
        /*0054*/ 	.byte	0x00, 0xf5, 0x21, 0x00


	//----- nvinfo : EIATTR_KPARAM_INFO
	.align		4
.L_518:
        /*0058*/ 	.byte	0x04, 0x17
        /*005a*/ 	.short	(.L_520 - .L_519)
.L_519:
        /*005c*/ 	.word	0x00000000
        /*0060*/ 	.short	0x0000
        /*0062*/ 	.short	0x0000
        /*0064*/ 	.byte	0x00, 0xf5, 0x21, 0x00


	//----- nvinfo : EIATTR_SPARSE_MMA_MASK
	.align		4
.L_520:
        /*0068*/ 	.byte	0x03, 0x50
        /*006a*/ 	.short	0x0000


	//----- nvinfo : EIATTR_MAXREG_COUNT
	.align		4
        /*006c*/ 	.byte	0x03, 0x1b
        /*006e*/ 	.short	0x00ff


	//----- nvinfo : EIATTR_NUM_BARRIERS
	.align		4
        /*0070*/ 	.byte	0x02, 0x4c
        /*0072*/ 	.byte	0x01
	.zero		1


	//----- nvinfo : EIATTR_MERCURY_ISA_VERSION
	.align		4
        /*0074*/ 	.byte	0x03, 0x5f
        /*0076*/ 	.short	0x0101


	//----- nvinfo : EIATTR_VRC_CTA_INIT_COUNT
	.align		4
        /*0078*/ 	.byte	0x02, 0x4a
	.zero		1
	.zero		1


	//----- nvinfo : EIATTR_EXIT_INSTR_OFFSETS
	.align		4
        /*007c*/ 	.byte	0x04, 0x1c
        /*007e*/ 	.short	(.L_522 - .L_521)


	//   ....[0]....
.L_521:
        /*0080*/ 	.word	0x00000040


	//   ....[1]....
        /*0084*/ 	.word	0x00003310


	//----- nvinfo : EIATTR_MAX_THREADS
	.align		4
.L_522:
        /*0088*/ 	.byte	0x04, 0x05
        /*008a*/ 	.short	(.L_524 - .L_523)
.L_523:
        /*008c*/ 	.word	0x00000080
        /*0090*/ 	.word	0x00000001
        /*0094*/ 	.word	0x00000001


	//----- nvinfo : EIATTR_CRS_STACK_SIZE
	.align		4
.L_524:
        /*0098*/ 	.byte	0x04, 0x1e
        /*009a*/ 	.short	(.L_526 - .L_525)
.L_525:
        /*009c*/ 	.word	0x00000000


	//----- nvinfo : EIATTR_CBANK_PARAM_SIZE
	.align		4
.L_526:
        /*00a0*/ 	.byte	0x03, 0x19
        /*00a2*/ 	.short	0x0021


	//----- nvinfo : EIATTR_PARAM_CBANK
	.align		4
        /*00a4*/ 	.byte	0x04, 0x0a
        /*00a6*/ 	.short	(.L_528 - .L_527)
	.align		4
.L_527:
        /*00a8*/ 	.word	index@(.nv.constant0._ZN3cub18CUB_300001_SM_10006detail10radix_sort30DeviceRadixSortHistogramKernelINS1_5radix10policy_hubIffyE10Policy1000ELNS0_9SortOrderE0EfyNS1_21identity_decomposer_tEEEvPT2_PKT1_SA_iiT3_)
        /*00ac*/ 	.short	0x0380
        /*00ae*/ 	.short	0x0021


	//----- nvinfo : EIATTR_SW_WAR
	.align		4
.L_528:
        /*00b0*/ 	.byte	0x04, 0x36
        /*00b2*/ 	.short	(.L_530 - .L_529)
.L_529:
        /*00b4*/ 	.word	0x00000008
.L_530:


//--------------------- .nv.info._ZN3cub18CUB_300001_SM_10006detail10radix_sort31DeviceRadixSortSingleTileKernelINS1_5radix10policy_hubIffyE10Policy1000ELNS0_9SortOrderE0EffyNS1_21identity_decomposer_tEEEvPKT1_PSA_PKT2_PSE_T3_iiT4_ --------------------------
	.section	.nv.info._ZN3cub18CUB_300001_SM_10006detail10radix_sort31DeviceRadixSortSingleTileKernelINS1_5radix10policy_hubIffyE10Policy1000ELNS0_9SortOrderE0EffyNS1_21identity_decomposer_tEEEvPKT1_PSA_PKT2_PSE_T3_iiT4_,"",@"SHT_CUDA_INFO"
	.sectionflags	@""
	.align	4


	//----- nvinfo : EIATTR_CUDA_API_VERSION
	.align		4
        /*0000*/ 	.byte	0x04, 0x37
        /*0002*/ 	.short	(.L_532 - .L_531)
.L_531:
        /*0004*/ 	.word	0x00000082


	//----- nvinfo : EIATTR_KPARAM_INFO
	.align		4
.L_532:
        /*0008*/ 	.byte	0x04, 0x17
        /*000a*/ 	.short	(.L_534 - .L_533)
.L_533:
        /*000c*/ 	.word	0x00000000
        /*0010*/ 	.short	0x0007
        /*0012*/ 	.short	0x0030
        /*0014*/ 	.byte	0x00, 0xf0, 0x05, 0x00


	//----- nvinfo : EIATTR_KPARAM_INFO
	.align		4
.L_534:
        /*0018*/ 	.byte	0x04, 0x17
        /*001a*/ 	.short	(.L_536 - .L_535)
.L_535:
        /*001c*/ 	.word	0x00000000
        /*0020*/ 	.short	0x0006
        /*0022*/ 	.short	0x002c
        /*0024*/ 	.byte	0x00, 0xf0, 0x11, 0x00


	//----- nvinfo : EIATTR_KPARAM_INFO
	.align		4
.L_536:
        /*0028*/ 	.byte	0x04, 0x17
        /*002a*/ 	.short	(.L_538 - .L_537)
.L_537:
        /*002c*/ 	.word	0x00000000
        /*0030*/ 	.short	0x0005
        /*0032*/ 	.short	0x0028
        /*0034*/ 	.byte	0x00, 0xf0, 0x11, 0x00


	//----- nvinfo : EIATTR_KPARAM_INFO
	.align		4
.L_538:
        /*0038*/ 	.byte	0x04, 0x17
        /*003a*/ 	.short	(.L_540 - .L_539)
.L_539:
        /*003c*/ 	.word	0x00000000
        /*0040*/ 	.short	0x0004
        /*0042*/ 	.short	0x0020
        /*0044*/ 	.byte	0x00, 0xf0, 0x21, 0x00


	//----- nvinfo : EIATTR_KPARAM_INFO
	.align		4
.L_540:
        /*0048*/ 	.byte	0x04, 0x17
        /*004a*/ 	.short	(.L_542 - .L_541)
.L_541:
        /*004c*/ 	.word	0x00000000
        /*0050*/ 	.short	0x0003
        /*0052*/ 	.short	0x0018
        /*0054*/ 	.byte	0x00, 0xf5, 0x21, 0x00


	//----- nvinfo : EIATTR_KPARAM_INFO
	.align		4
.L_542:
        /*0058*/ 	.byte	0x04, 0x17
        /*005a*/ 	.short	(.L_544 - .L_543)
.L_543:
        /*005c*/ 	.word	0x00000000
        /*0060*/ 	.short	0x0002
        /*0062*/ 	.short	0x0010
        /*0064*/ 	.byte	0x00, 0xf5, 0x21, 0x00


	//----- nvinfo : EIATTR_KPARAM_INFO
	.align		4
.L_544:
        /*0068*/ 	.byte	0x04, 0x17
        /*006a*/ 	.short	(.L_546 - .L_545)
.L_545:
        /*006c*/ 	.word	0x00000000
        /*0070*/ 	.short	0x0001
        /*0072*/ 	.short	0x0008
        /*0074*/ 	.byte	0x00, 0xf5, 0x21, 0x00


	//----- nvinfo : EIATTR_KPARAM_INFO
	.align		4
.L_546:
        /*0078*/ 	.byte	0x04, 0x17
        /*007a*/ 	.short	(.L_548 - .L_547)
.L_547:
        /*007c*/ 	.word	0x00000000
        /*0080*/ 	.short	0x0000
        /*0082*/ 	.short	0x0000
        /*0084*/ 	.byte	0x00, 0xf5, 0x21, 0x00


	//----- nvinfo : EIATTR_SPARSE_MMA_MASK
	.align		4
.L_548:
        /*0088*/ 	.byte	0x03, 0x50
        /*008a*/ 	.short	0x0000


	//----- nvinfo : EIATTR_MAXREG_COUNT
	.align		4
        /*008c*/ 	.byte	0x03, 0x1b
        /*008e*/ 	.short	0x00ff


	//----- nvinfo : EIATTR_NUM_BARRIERS
	.align		4
        /*0090*/ 	.byte	0x02, 0x4c
        /*0092*/ 	.byte	0x01
	.zero		1


	//----- nvinfo : EIATTR_MERCURY_ISA_VERSION
	.align		4
        /*0094*/ 	.byte	0x03, 0x5f
        /*0096*/ 	.short	0x0101


	//----- nvinfo : EIATTR_COOP_GROUP_MASK_REGIDS
	.align		4
        /*0098*/ 	.byte	0x04, 0x29
        /*009a*/ 	.short	(.L_550 - .L_549)


	//   ....[0]....
.L_549:
        /*009c*/ 	.word	0xffffffff


	//   ....[1]....
        /*00a0*/ 	.word	0xffffffff


	//   ....[2]....
        /*00a4*/ 	.word	0xffffffff


	//   ....[3]....
        /*00a8*/ 	.word	0xffffffff


	//   ....[4]....
        /*00ac*/ 	.word	0xffffffff


	//----- nvinfo : EIATTR_COOP_GROUP_INSTR_OFFSETS
	.align		4
.L_550:
        /*00b0*/ 	.byte	0x04, 0x28
        /*00b2*/ 	.short	(.L_552 - .L_551)


	//   ....[0]....
.L_551:
        /*00b4*/ 	.word	0x00002310


	//   ....[1]....
        /*00b8*/ 	.word	0x00002330


	//   ....[2]....
        /*00bc*/ 	.word	0x00002350


	//   ....[3]....
        /*00c0*/ 	.word	0x00002370


	//   ....[4]....
        /*00c4*/ 	.word	0x00002390


	//----- nvinfo : EIATTR_VRC_CTA_INIT_COUNT
	.align		4
.L_552:
        /*00c8*/ 	.byte	0x02, 0x4a
	.zero		1
	.zero		1


	//----- nvinfo : EIATTR_EXIT_INSTR_OFFSETS
	.align		4
        /*00cc*/ 	.byte	0x04, 0x1c
        /*00ce*/ 	.short	(.L_554 - .L_553)


	//   ....[0]....
.L_553:
        /*00d0*/ 	.word	0x00004460


	//   ....[1]....
        /*00d4*/ 	.word	0x000044e0


	//----- nvinfo : EIATTR_MAX_THREADS
	.align		4
.L_554:
        /*00d8*/ 	.byte	0x04, 0x05
        /*00da*/ 	.short	(.L_556 - .L_555)
.L_555:
        /*00dc*/ 	.word	0x00000100
        /*00e0*/ 	.word	0x00000001
        /*00e4*/ 	.word	0x00000001


	//----- nvinfo : EIATTR_CBANK_PARAM_SIZE
	.align		4
.L_556:
        /*00e8*/ 	.byte	0x03, 0x19
        /*00ea*/ 	.short	0x0031


	//----- nvinfo : EIATTR_PARAM_CBANK
	.align		4
        /*00ec*/ 	.byte	0x04, 0x0a
        /*00ee*/ 	.short	(.L_558 - .L_557)
	.align		4
.L_557:
        /*00f0*/ 	.word	index@(.nv.constant0._ZN3cub18CUB_300001_SM_10006detail10radix_sort31DeviceRadixSortSingleTileKernelINS1_5radix10policy_hubIffyE10Policy1000ELNS0_9SortOrderE0EffyNS1_21identity_decomposer_tEEEvPKT1_PSA_PKT2_PSE_T3_iiT4_)
        /*00f4*/ 	.short	0x0380
        /*00f6*/ 	.short	0x0031


	//----- nvinfo : EIATTR_SW_WAR
	.align		4
.L_558:
        /*00f8*/ 	.byte	0x04, 0x36
        /*00fa*/ 	.short	(.L_560 - .L_559)
.L_559:
        /*00fc*/ 	.word	0x00000008
.L_560:


//--------------------- .nv.info._ZN3cub18CUB_300001_SM_10006detail10radix_sort29DeviceRadixSortOnesweepKernelINS1_5radix10policy_hubIfiyE10Policy1000ELNS0_9SortOrderE0EfiyiiNS1_21identity_decomposer_tEEEvPT5_SB_PT3_PKSC_PT1_PKSG_PT2_PKSK_T4_iiT6_ --------------------------
	.section	.nv.info._ZN3cub18CUB_300001_SM_10006detail10radix_sort29DeviceRadixSortOnesweepKernelINS1_5radix10policy_hubIfiyE10Policy1000ELNS0_9SortOrderE0EfiyiiNS1_21identity_decomposer_tEEEvPT5_SB_PT3_PKSC_PT1_PKSG_PT2_PKSK_T4_iiT6_,"",@"SHT_CUDA_INFO"
	.sectionflags	@""
	.align	4


	//----- nvinfo : EIATTR_CUDA_API_VERSION
	.align		4
        /*0000*/ 	.byte	0x04, 0x37
        /*0002*/ 	.short	(.L_562 - .L_561)
.L_561:
        /*0004*/ 	.word	0x00000082


	//----- nvinfo : EIATTR_KPARAM_INFO
	.align		4
.L_562:
        /*0008*/ 	.byte	0x04, 0x17
        /*000a*/ 	.short	(.L_564 - .L_563)
.L_563:
        /*000c*/ 	.word	0x00000000
        /*0010*/ 	.short	0x000b
        /*0012*/ 	.short	0x004c
        /*0014*/ 	.byte	0x00, 0xf0, 0x05, 0x00


	//----- nvinfo : EIATTR_KPARAM_INFO
	.align		4
.L_564:
        /*0018*/ 	.byte	0x04, 0x17
        /*001a*/ 	.short	(.L_566 - .L_565)
.L_565:
        /*001c*/ 	.word	0x00000000
        /*0020*/ 	.short	0x000a
        /*0022*/ 	.short	0x0048
        /*0024*/ 	.byte	0x00, 0xf0, 0x11, 0x00


	//----- nvinfo : EIATTR_KPARAM_INFO
	.align		4
.L_566:
        /*0028*/ 	.byte	0x04, 0x17
        /*002a*/ 	.short	(.L_568 - .L_567)
.L_567:
        /*002c*/ 	.word	0x00000000
        /*0030*/ 	.short	0x0009
        /*0032*/ 	.short	0x0044
        /*0034*/ 	.byte	0x00, 0xf0, 0x11, 0x00


	//----- nvinfo : EIATTR_KPARAM_INFO
	.align		4
.L_568:
        /*0038*/ 	.byte	0x04, 0x17
        /*003a*/ 	.short	(.L_570 - .L_569)
.L_569:
        /*003c*/ 	.word	0x00000000
        /*0040*/ 	.short	0x0008
        /*0042*/ 	.short	0x0040
        /*0044*/ 	.byte	0x00, 0xf0, 0x11, 0x00


	//----- nvinfo : EIATTR_KPARAM_INFO
	.align		4
.L_570:
        /*0048*/ 	.byte	0x04, 0x17
        /*004a*/ 	.short	(.L_572 - .L_571)
.L_571:
        /*004c*/ 	.word	0x00000000
        /*0050*/ 	.short	0x0007
        /*0052*/ 	.short	0x0038
        /*0054*/ 	.byte	0x00, 0xf5, 0x21, 0x00


	//----- nvinfo : EIATTR_KPARAM_INFO
	.align		4
.L_572:
        /*0058*/ 	.byte	0x04, 0x17
        /*005a*/ 	.short	(.L_574 - .L_573)
.L_573:
        /*005c*/ 	.word	0x00000000
        /*0060*/ 	.short	0x0006
        /*0062*/ 	.short	0x0030
        /*0064*/ 	.byte	0x00, 0xf5, 0x21, 0x00


	//----- nvinfo : EIATTR_KPARAM_INFO
	.align		4
.L_574:
        /*0068*/ 	.byte	0x04, 0x17
        /*006a*/ 	.short	(.L_576 - .L_575)
.L_575:
        /*006c*/ 	.word	0x00000000
        /*0070*/ 	.short	0x0005
        /*0072*/ 	.short	0x0028
        /*0074*/ 	.byte	0x00, 0xf5, 0x21, 0x00


	//----- nvinfo : EIATTR_KPARAM_INFO
	.align		4
.L_576:
        /*0078*/ 	.byte	0x04, 0x17
        /*007a*/ 	.short	(.L_578 - .L_577)
.L_577:
        /*007c*/ 	.word	0x00000000
        /*0080*/ 	.short	0x0004
        /*0082*/ 	.short	0x0020
        /*0084*/ 	.byte	0x00, 0xf5, 0x21, 0x00


	//----- nvinfo : EIATTR_KPARAM_INFO
	.align		4
.L_578:
        /*0088*/ 	.byte	0x04, 0x17
        /*008a*/ 	.short	(.L_580 - .L_579)
.L_579:
        /*008c*/ 	.word	0x00000000
        /*0090*/ 	.short	0x0003
        /*0092*/ 	.short	0x0018
        /*0094*/ 	.byte	0x00, 0xf5, 0x21, 0x00


	//----- nvinfo : EIATTR_KPARAM_INFO
	.align		4
.L_580:
        /*0098*/ 	.byte	0x04, 0x17
        /*009a*/ 	.short	(.L_582 - .L_581)
.L_581:
        /*009c*/ 	.word	0x00000000
        /*00a0*/ 	.short	0x0002
        /*00a2*/ 	.short	0x0010
        /*00a4*/ 	.byte	0x00, 0xf5, 0x21, 0x00


	//----- nvinfo : EIATTR_KPARAM_INFO
	.align		4
.L_582:
        /*00a8*/ 	.byte	0x04, 0x17
        /*00aa*/ 	.short	(.L_584 - .L_583)
.L_583:
        /*00ac*/ 	.word	0x00000000
        /*00b0*/ 	.short	0x0001
        /*00b2*/ 	.short	0x0008
        /*00b4*/ 	.byte	0x00, 0xf5, 0x21, 0x00


	//----- nvinfo : EIATTR_KPARAM_INFO
	.align		4
.L_584:
        /*00b8*/ 	.byte	0x04, 0x17
        /*00ba*/ 	.short	(.L_586 - .L_585)
.L_585:
        /*00bc*/ 	.word	0x00000000
        /*00c0*/ 	.short	0x0000
        /*00c2*/ 	.short	0x0000
        /*00c4*/ 	.byte	0x00, 0xf5, 0x21, 0x00


	//----- nvinfo : EIATTR_SPARSE_MMA_MASK
	.align		4
.L_586:
        /*00c8*/ 	.byte	0x03, 0x50
        /*00ca*/ 	.short	0x0000


	//----- nvinfo : EIATTR_MAXREG_COUNT
	.align		4
        /*00cc*/ 	.byte	0x03, 0x1b
        /*00ce*/ 	.short	0x00a8


	//----- nvinfo : EIATTR_NUM_BARRIERS
	.align		4
        /*00d0*/ 	.byte	0x02, 0x4c
        /*00d2*/ 	.byte	0x01
	.zero		1


	//----- nvinfo : EIATTR_MERCURY_ISA_VERSION
	.align		4
        /*00d4*/ 	.byte	0x03, 0x5f
        /*00d6*/ 	.short	0x0101


	//----- nvinfo : EIATTR_COOP_GROUP_MASK_REGIDS
	.align		4
        /*00d8*/ 	.byte	0x04, 0x29
        /*00da*/ 	.short	(.L_588 - .L_587)


	//   ....[0]....
.L_587:
        /*00dc*/ 	.word	0xffffffff


	//   ....[1]....
        /*00e0*/ 	.word	0x05000000


	//   ....[2]....
        /*00e4*/ 	.word	0xffffffff


	//   ....[3]....
        /*00e8*/ 	.word	0xffffffff


	//   ....[4]....
        /*00ec*/ 	.word	0xffffffff


	//   ....[5]....
        /*00f0*/ 	.word	0xffffffff


	//   ....[6]....
        /*00f4*/ 	.word	0xffffffff


	//   ....[7]....
        /*00f8*/ 	.word	0xffffffff


	//   ....[8]....
        /*00fc*/ 	.word	0xffffffff


	//   ....[9]....
        /*0100*/ 	.word	0xffffffff


	//   ....[10]....
        /*0104*/ 	.word	0xffffffff


	//   ....[11]....
        /*0108*/ 	.word	0xffffffff


	//   ....[12]....
        /*010c*/ 	.word	0xffffffff


	//   ....[13]....
        /*0110*/ 	.word	0xffffffff


	//   ....[14]....
        /*0114*/ 	.word	0xffffffff


	//   ....[15]....
        /*0118*/ 	.word	0xffffffff


	//   ....[16]....
        /*011c*/ 	.word	0xffffffff


	//   ....[17]....
        /*0120*/ 	.word	0xffffffff


	//   ....[18]....
        /*0124*/ 	.word	0xffffffff


	//   ....[19]....
        /*0128*/ 	.word	0xffffffff


	//   ....[20]....
        /*012c*/ 	.word	0xffffffff


	//   ....[21]....
        /*0130*/ 	.word	0xffffffff


	//   ....[22]....
        /*0134*/ 	.word	0xffffffff


	//   ....[23]....
        /*0138*/ 	.word	0xffffffff


	//   ....[24]....
        /*013c*/ 	.word	0xffffffff


	//   ....[25]....
        /*0140*/ 	.word	0xffffffff


	//   ....[26]....
        /*0144*/ 	.word	0xffffffff


	//   ....[27]....
        /*0148*/ 	.word	0xffffffff


	//   ....[28]....
        /*014c*/ 	.word	0xffffffff


	//   ....[29]....
        /*0150*/ 	.word	0xffffffff


	//   ....[30]....
        /*0154*/ 	.word	0xffffffff


	//   ....[31]....
        /*0158*/ 	.word	0xffffffff


	//   ....[32]....
        /*015c*/ 	.word	0xffffffff


	//   ....[33]....
        /*0160*/ 	.word	0xffffffff


	//   ....[34]....
        /*0164*/ 	.word	0xffffffff


	//   ....[35]....
        /*0168*/ 	.word	0xffffffff


	//   ....[36]....
        /*016c*/ 	.word	0xffffffff


	//   ....[37]....
        /*0170*/ 	.word	0xffffffff


	//   ....[38]....
        /*0174*/ 	.word	0xffffffff


	//   ....[39]....
        /*0178*/ 	.word	0xffffffff


	//   ....[40]....
        /*017c*/ 	.word	0xffffffff


	//   ....[41]....
        /*0180*/ 	.word	0xffffffff


	//   ....[42]....
        /*0184*/ 	.word	0xffffffff


	//   ....[43]....
        /*0188*/ 	.word	0xffffffff


	//   ....[44]....
        /*018c*/ 	.word	0xffffffff


	//   ....[45]....
        /*0190*/ 	.word	0xffffffff


	//   ....[46]....
        /*0194*/ 	.word	0xffffffff


	//   ....[47]....
        /*0198*/ 	.word	0xffffffff


	//   ....[48]....
        /*019c*/ 	.word	0xffffffff


	//   ....[49]....
        /*01a0*/ 	.word	0xffffffff


	//   ....[50]....
        /*01a4*/ 	.word	0xffffffff


	//   ....[51]....
        /*01a8*/ 	.word	0xffffffff


	//   ....[52]....
        /*01ac*/ 	.word	0xffffffff


	//   ....[53]....
        /*01b0*/ 	.word	0xffffffff


	//   ....[54]....
        /*01b4*/ 	.word	0xffffffff


	//   ....[55]....
        /*01b8*/ 	.word	0xffffffff


	//   ....[56]....
        /*01bc*/ 	.word	0xffffffff


	//   ....[57]....
        /*01c0*/ 	.word	0xffffffff


	//   ....[58]....
        /*01c4*/ 	.word	0xffffffff


	//   ....[59]....
        /*01c8*/ 	.word	0xffffffff


	//   ....[60]....
        /*01cc*/ 	.word	0xffffffff


	//   ....[61]....
        /*01d0*/ 	.word	0xffffffff


	//   ....[62]....
        /*01d4*/ 	.word	0xffffffff


	//   ....[63]....
        /*01d8*/ 	.word	0xffffffff


	//   ....[64]....
        /*01dc*/ 	.word	0xffffffff


	//   ....[65]....
        /*01e0*/ 	.word	0xffffffff


	//   ....[66]....
        /*01e4*/ 	.word	0xffffffff


	//   ....[67]....
        /*01e8*/ 	.word	0xffffffff


	//   ....[68]....
        /*01ec*/ 	.word	0xffffffff


	//   ....[69]....
        /*01f0*/ 	.word	0xffffffff


	//   ....[70]....
        /*01f4*/ 	.word	0xffffffff


	//   ....[71]....
        /*01f8*/ 	.word	0xffffffff


	//   ....[72]....
        /*01fc*/ 	.word	0xffffffff


	//   ....[73]....
        /*0200*/ 	.word	0xffffffff


	//   ....[74]....
        /*0204*/ 	.word	0xffffffff


	//   ....[75]....
        /*0208*/ 	.word	0xffffffff


	//   ....[76]....
        /*020c*/ 	.word	0xffffffff


	//   ....[77]....
        /*0210*/ 	.word	0xffffffff


	//   ....[78]....
        /*0214*/ 	.word	0xffffffff


	//   ....[79]....
        /*0218*/ 	.word	0xffffffff


	//   ....[80]....
        /*021c*/ 	.word	0xffffffff


	//   ....[81]....
        /*0220*/ 	.word	0xffffffff


	//   ....[82]....
        /*0224*/ 	.word	0xffffffff


	//   ....[83]....
        /*0228*/ 	.word	0xffffffff


	//   ....[84]....
        /*022c*/ 	.word	0xffffffff


	//   ....[85]....
        /*0230*/ 	.word	0xffffffff


	//   ....[86]....
        /*0234*/ 	.word	0xffffffff


	//   ....[87]....
        /*0238*/ 	.word	0xffffffff


	//   ....[88]....
        /*023c*/ 	.word	0xffffffff


	//   ....[89]....
        /*0240*/ 	.word	0xffffffff


	//   ....[90]....
        /*0244*/ 	.word	0xffffffff


	//   ....[91]....
        /*0248*/ 	.word	0xffffffff


	//   ....[92]....
        /*024c*/ 	.word	0xffffffff


	//   ....[93]....
        /*0250*/ 	.word	0xffffffff


	//   ....[94]....
        /*0254*/ 	.word	0xffffffff


	//   ....[95]....
        /*0258*/ 	.word	0xffffffff


	//   ....[96]....
        /*025c*/ 	.word	0xffffffff


	//   ....[97]....
        /*0260*/ 	.word	0xffffffff


	//   ....[98]....
        /*0264*/ 	.word	0xffffffff


	//   ....[99]....
        /*0268*/ 	.word	0xffffffff


	//   ....[100]....
        /*026c*/ 	.word	0xffffffff


	//   ....[101]....
        /*0270*/ 	.word	0xffffffff


	//   ....[102]....
        /*0274*/ 	.word	0xffffffff


	//   ....[103]....
        /*0278*/ 	.word	0xffffffff


	//   ....[104]....
        /*027c*/ 	.word	0xffffffff


	//   ....[105]....
        /*0280*/ 	.word	0xffffffff


	//   ....[106]....
        /*0284*/ 	.word	0xffffffff


	//   ....[107]....
        /*0288*/ 	.word	0xffffffff


	//   ....[108]....
        /*028c*/ 	.word	0xffffffff


	//   ....[109]....
        /*0290*/ 	.word	0xffffffff


	//   ....[110]....
        /*0294*/ 	.word	0xffffffff


	//   ....[111]....
        /*0298*/ 	.word	0xffffffff


	//   ....[112]....
        /*029c*/ 	.word	0xffffffff


	//   ....[113]....
        /*02a0*/ 	.word	0xffffffff


	//   ....[114]....
        /*02a4*/ 	.word	0xffffffff


	//   ....[115]....
        /*02a8*/ 	.word	0xffffffff


	//   ....[116]....
        /*02ac*/ 	.word	0xffffffff


	//   ....[117]....
        /*02b0*/ 	.word	0xffffffff


	//   ....[118]....
        /*02b4*/ 	.word	0xffffffff


	//   ....[119]....
        /*02b8*/ 	.word	0xffffffff


	//   ....[120]....
        /*02bc*/ 	.word	0xffffffff


	//   ....[121]....
        /*02c0*/ 	.word	0xffffffff


	//   ....[122]....
        /*02c4*/ 	.word	0xffffffff


	//   ....[123]....
        /*02c8*/ 	.word	0xffffffff


	//   ....[124]....
        /*02cc*/ 	.word	0xffffffff


	//   ....[125]....
        /*02d0*/ 	.word	0xffffffff


	//   ....[126]....
        /*02d4*/ 	.word	0xffffffff


	//   ....[127]....
        /*02d8*/ 	.word	0xffffffff


	//   ....[128]....
        /*02dc*/ 	.word	0xffffffff


	//   ....[129]....
        /*02e0*/ 	.word	0xffffffff


	//   ....[130]....
        /*02e4*/ 	.word	0xffffffff


	//   ....[131]....
        /*02e8*/ 	.word	0xffffffff


	//   ....[132]....
        /*02ec*/ 	.word	0xffffffff


	//   ....[133]....
        /*02f0*/ 	.word	0xffffffff


	//   ....[134]....
        /*02f4*/ 	.word	0xffffffff


	//   ....[135]....
        /*02f8*/ 	.word	0xffffffff


	//   ....[136]....
        /*02fc*/ 	.word	0xffffffff


	//   ....[137]....
        /*0300*/ 	.word	0xffffffff


	//   ....[138]....
        /*0304*/ 	.word	0xffffffff


	//   ....[139]....
        /*0308*/ 	.word	0xffffffff


	//   ....[140]....
        /*030c*/ 	.word	0xffffffff


	//   ....[141]....
        /*0310*/ 	.word	0xffffffff


	//   ....[142]....
        /*0314*/ 	.word	0xffffffff


	//   ....[143]....
        /*0318*/ 	.word	0xffffffff


	//   ....[144]....
        /*031c*/ 	.word	0xffffffff


	//   ....[145]....
        /*0320*/ 	.word	0xffffffff


	//   ....[146]....
        /*0324*/ 	.word	0xffffffff


	//   ....[147]....
        /*0328*/ 	.word	0xffffffff


	//   ....[148]....
        /*032c*/ 	.word	0xffffffff


	//   ....[149]....
        /*0330*/ 	.word	0xffffffff


	//   ....[150]....
        /*0334*/ 	.word	0xffffffff


	//   ....[151]....
        /*0338*/ 	.word	0xffffffff


	//   ....[152]....
        /*033c*/ 	.word	0xffffffff


	//   ....[153]....
        /*0340*/ 	.word	0xffffffff


	//   ....[154]....
        /*0344*/ 	.word	0xffffffff


	//   ....[155]....
        /*0348*/ 	.word	0xffffffff


	//   ....[156]....
        /*034c*/ 	.word	0xffffffff


	//   ....[157]....
        /*0350*/ 	.word	0xffffffff


	//   ....[158]....
        /*0354*/ 	.word	0xffffffff


	//   ....[159]....
        /*0358*/ 	.word	0xffffffff


	//   ....[160]....
        /*035c*/ 	.word	0x0500001c


	//   ....[161]....
        /*0360*/ 	.word	0xffffffff


	//   ....[162]....
        /*0364*/ 	.word	0xffffffff


	//   ....[163]....
        /*0368*/ 	.word	0xffffffff


	//   ....[164]....
        /*036c*/ 	.word	0xffffffff


	//   ....[165]....
        /*0370*/ 	.word	0xffffffff


	//   ....[166]....
        /*0374*/ 	.word	0xffffffff


	//   ....[167]....
        /*0378*/ 	.word	0xffffffff


	//   ....[168]....
        /*037c*/ 	.word	0xffffffff


	//   ....[169]....
        /*0380*/ 	.word	0xffffffff


	//   ....[170]....
        /*0384*/ 	.word	0xffffffff


	//   ....[171]....
        /*0388*/ 	.word	0xffffffff


	//   ....[172]....
        /*038c*/ 	.word	0xffffffff


	//   ....[173]....
        /*0390*/ 	.word	0xffffffff


	//   ....[174]....
        /*0394*/ 	.word	0xffffffff


	//   ....[175]....
        /*0398*/ 	.word	0xffffffff


	//   ....[176]....
        /*039c*/ 	.word	0xffffffff


	//   ....[177]....
        /*03a0*/ 	.word	0xffffffff


	//   ....[178]....
        /*03a4*/ 	.word	0xffffffff


	//   ....[179]....
        /*03a8*/ 	.word	0xffffffff


	//   ....[180]....
        /*03ac*/ 	.word	0xffffffff


	//   ....[181]....
        /*03b0*/ 	.word	0xffffffff


	//   ....[182]....
        /*03b4*/ 	.word	0xffffffff


	//   ....[183]....
        /*03b8*/ 	.word	0xffffffff


	//   ....[184]....
        /*03bc*/ 	.word	0xffffffff


	//   ....[185]....
        /*03c0*/ 	.word	0xffffffff


	//   ....[186]....
        /*03c4*/ 	.word	0xffffffff


	//   ....[187]....
        /*03c8*/ 	.word	0xffffffff


	//   ....[188]....
        /*03cc*/ 	.word	0xffffffff


	//   ....[189]....
        /*03d0*/ 	.word	0xffffffff


	//   ....[190]....
        /*03d4*/ 	.word	0xffffffff


	//   ....[191]....
        /*03d8*/ 	.word	0xffffffff


	//   ....[192]....
        /*03dc*/ 	.word	0xffffffff


	//   ....[193]....
        /*03e0*/ 	.word	0xffffffff


	//   ....[194]....
        /*03e4*/ 	.word	0xffffffff


	//   ....[195]....
        /*03e8*/ 	.word	0xffffffff


	//   ....[196]....
        /*03ec*/ 	.word	0xffffffff


	//   ....[197]....
        /*03f0*/ 	.word	0xffffffff


	//   ....[198]....
        /*03f4*/ 	.word	0xffffffff


	//   ....[199]....
        /*03f8*/ 	.word	0xffffffff


	//   ....[200]....
        /*03fc*/ 	.word	0xffffffff


	//   ....[201]....
        /*0400*/ 	.word	0xffffffff


	//   ....[202]....
        /*0404*/ 	.word	0xffffffff


	//   ....[203]....
        /*0408*/ 	.word	0xffffffff


	//   ....[204]....
        /*040c*/ 	.word	0xffffffff


	//   ....[205]....
        /*0410*/ 	.word	0xffffffff


	//   ....[206]....
        /*0414*/ 	.word	0xffffffff


	//   ....[207]....
        /*0418*/ 	.word	0xffffffff


	//   ....[208]....
        /*041c*/ 	.word	0xffffffff


	//   ....[209]....
        /*0420*/ 	.word	0xffffffff


	//   ....[210]....
        /*0424*/ 	.word	0xffffffff


	//   ....[211]....
        /*0428*/ 	.word	0xffffffff


	//   ....[212]....
        /*042c*/ 	.word	0xffffffff


	//   ....[213]....
        /*0430*/ 	.word	0xffffffff


	//   ....[214]....
        /*0434*/ 	.word	0xffffffff


	//   ....[215]....
        /*0438*/ 	.word	0xffffffff


	//   ....[216]....
        /*043c*/ 	.word	0xffffffff


	//   ....[217]....
        /*0440*/ 	.word	0xffffffff


	//   ....[218]....
        /*0444*/ 	.word	0xffffffff


	//   ....[219]....
        /*0448*/ 	.word	0xffffffff


	//   ....[220]....
        /*044c*/ 	.word	0xffffffff


	//   ....[221]....
        /*0450*/ 	.word	0xffffffff


	//   ....[222]....
        /*0454*/ 	.word	0xffffffff


	//   ....[223]....
        /*0458*/ 	.word	0xffffffff


	//   ....[224]....
        /*045c*/ 	.word	0xffffffff


	//   ....[225]....
        /*0460*/ 	.word	0xffffffff


	//   ....[226]....
        /*0464*/ 	.word	0xffffffff


	//   ....[227]....
        /*0468*/ 	.word	0xffffffff


	//   ....[228]....
        /*046c*/ 	.word	0xffffffff


	//   ....[229]....
        /*0470*/ 	.word	0x0500003f


	//   ....[230]....
        /*0474*/ 	.word	0x0500003f


	//   ....[231]....
        /*0478*/ 	.word	0x0500003f


	//   ....[232]....
        /*047c*/ 	.word	0x0500003f


	//   ....[233]....
        /*0480*/ 	.word	0x0500003f


	//----- nvinfo : EIATTR_COOP_GROUP_INSTR_OFFSETS
	.align		4
.L_588:
        /*0484*/ 	.byte	0x04, 0x28
        /*0486*/ 	.short	(.L_590 - .L_589)


	//   ....[0]....
.L_589:
        /*0488*/ 	.word	0x00001180


	//   ....[1]....
        /*048c*/ 	.word	0x00001ca0


	//   ....[2]....
        /*0490*/ 	.word	0x00003220


	//   ....[3]....
        /*0494*/ 	.word	0x00003240


	//   ....[4]....
        /*0498*/ 	.word	0x00003260


	//   ....[5]....
        /*049c*/ 	.word	0x00003280


	//   ....[6]....
        /*04a0*/ 	.word	0x000032a0


	//   ....[7]....
        /*04a4*/ 	.word	0x00003730


	//   ....[8]....
        /*04a8*/ 	.word	0x00003740


	//   ....[9]....
        /*04ac*/ 	.word	0x00003760


	//   ....[10]....
        /*04b0*/ 	.word	0x00003780


	//   ....[11]....
        /*04b4*/ 	.word	0x000037d0


	//   ....[12]....
        /*04b8*/ 	.word	0x00003800


	//   ....[13]....
        /*04bc*/ 	.word	0x00003850


	//   ....[14]....
        /*04c0*/ 	.word	0x00003890


	//   ....[15]....
        /*04c4*/ 	.word	0x00003980


	//   ....[16]....
        /*04c8*/ 	.word	0x000039a0


	//   ....[17]....
        /*04cc*/ 	.word	0x000039b0


	//   ....[18]....
        /*04d0*/ 	.word	0x000039d0


	//   ....[19]....
        /*04d4*/ 	.word	0x00003a10


	//   ....[20]....
        /*04d8*/ 	.word	0x00003a40


	//   ....[21]....
        /*04dc*/ 	.word	0x00003a80


	//   ....[22]....
        /*04e0*/ 	.word	0x00003aa0


	//   ....[23]....
        /*04e4*/ 	.word	0x00003ac0


	//   ....[24]....
        /*04e8*/ 	.word	0x00003bc0


	//   ....[25]....
        /*04ec*/ 	.word	0x00003bf0


	//   ....[26]....
        /*04f0*/ 	.word	0x00003c00


	//   ....[27]....
        /*04f4*/ 	.word	0x00003c30


	//   ....[28]....
        /*04f8*/ 	.word	0x00003c50


	//   ....[29]....
        /*04fc*/ 	.word	0x00003ca0


	//   ....[30]....
        /*0500*/ 	.word	0x00003cc0


	//   ....[31]....
        /*0504*/ 	.word	0x00003d00


	//   ....[32]....
        /*0508*/ 	.word	0x00003d20


	//   ....[33]....
        /*050c*/ 	.word	0x00003e00


	//   ....[34]....
        /*0510*/ 	.word	0x00003e20


	//   ....[35]....
        /*0514*/ 	.word	0x00003e30


	//   ....[36]....
        /*0518*/ 	.word	0x00003e60


	//   ....[37]....
        /*051c*/ 	.word	0x00003e90


	//   ....[38]....
        /*0520*/ 	.word	0x00003ee0


	//   ....[39]....
        /*0524*/ 	.word	0x00003ef0


	//   ....[40]....
        /*0528*/ 	.word	0x00003f30


	//   ....[41]....
        /*052c*/ 	.word	0x00003f60


	//   ....[42]....
        /*0530*/ 	.word	0x00004040


	//   ....[43]....
        /*0534*/ 	.word	0x00004060


	//   ....[44]....
        /*0538*/ 	.word	0x00004070


	//   ....[45]....
        /*053c*/ 	.word	0x000040c0


	//   ....[46]....
        /*0540*/ 	.word	0x000040f0


	//   ....[47]....
        /*0544*/ 	.word	0x00004120


	//   ....[48]....
        /*0548*/ 	.word	0x00004150


	//   ....[49]....
        /*054c*/ 	.word	0x00004180


	//   ....[50]....
        /*0550*/ 	.word	0x000041b0


	//   ....[51]....
        /*0554*/ 	.word	0x00004280


	//   ....[52]....
        /*0558*/ 	.word	0x000042b0


	//   ....[53]....
        /*055c*/ 	.word	0x000042c0


	//   ....[54]....
        /*0560*/ 	.word	0x00004310


	//   ....[55]....
        /*0564*/ 	.word	0x00004340


	//   ....[56]....
        /*0568*/ 	.word	0x00004370


	//   ....[57]....
        /*056c*/ 	.word	0x000043a0


	//   ....[58]....
        /*0570*/ 	.word	0x000043d0


	//   ....[59]....
        /*0574*/ 	.word	0x00004400


	//   ....[60]....
        /*0578*/ 	.word	0x000044e0


	//   ....[61]....
        /*057c*/ 	.word	0x000044f0


	//   ....[62]....
        /*0580*/ 	.word	0x00004540


	//   ....[63]....
        /*0584*/ 	.word	0x00004570


	//   ....[64]....
        /*0588*/ 	.word	0x000045a0


	//   ....[65]....
        /*058c*/ 	.word	0x000045d0


	//   ....[66]....
        /*0590*/ 	.word	0x00004600


	//   ....[67]....
        /*0594*/ 	.word	0x00004630


	//   ....[68]....
        /*0598*/ 	.word	0x00004660


	//   ....[69]....
        /*059c*/ 	.word	0x00004720


	//   ....[70]....
        /*05a0*/ 	.word	0x00004730


	//   ....[71]....
        /*05a4*/ 	.word	0x00004780


	//   ....[72]....
        /*05a8*/ 	.word	0x000047b0


	//   ....[73]....
        /*05ac*/ 	.word	0x000047e0


	//   ....[74]....
        /*05b0*/ 	.word	0x00004810


	//   ....[75]....
        /*05b4*/ 	.word	0x00004840


	//   ....[76]....
        /*05b8*/ 	.word	0x00004870


	//   ....[77]....
        /*05bc*/ 	.word	0x000048a0


	//   ....[78]....
        /*05c0*/ 	.word	0x00004970


	//   ....[79]....
        /*05c4*/ 	.word	0x00004980


	//   ....[80]....
        /*05c8*/ 	.word	0x000049d0


	//   ....[81]....
        /*05cc*/ 	.word	0x00004a00


	//   ....[82]....
        /*05d0*/ 	.word	0x00004a30


	//   ....[83]....
        /*05d4*/ 	.word	0x00004a60


	//   ....[84]....
        /*05d8*/ 	.word	0x00004a90


	//   ....[85]....
        /*05dc*/ 	.word	0x00004ac0


	//   ....[86]....
        /*05e0*/ 	.word	0x00004af0


	//   ....[87]....
        /*05e4*/ 	.word	0x00004bc0


	//   ....[88]....
        /*05e8*/ 	.word	0x00004bd0


	//   ....[89]....
        /*05ec*/ 	.word	0x00004c20


	//   ....[90]....
        /*05f0*/ 	.word	0x00004c50


	//   ....[91]....
        /*05f4*/ 	.word	0x00004c80


	//   ....[92]....
        /*05f8*/ 	.word	0x00004cb0


	//   ....[93]....
        /*05fc*/ 	.word	0x00004ce0


	//   ....[94]....
        /*0600*/ 	.word	0x00004d10


	//   ....[95]....
        /*0604*/ 	.word	0x00004d40


	//   ....[96]....
        /*0608*/ 	.word	0x00004e00


	//   ....[97]....
        /*060c*/ 	.word	0x00004e10


	//   ....[98]....
        /*0610*/ 	.word	0x00004e40


	//   ....[99]....
        /*0614*/ 	.word	0x00004e70


	//   ....[100]....
        /*0618*/ 	.word	0x00004ea0


	//   ....[101]....
        /*061c*/ 	.word	0x00004ed0


	//   ....[102]....
        /*0620*/ 	.word	0x00004f00


	//   ....[103]....
        /*0624*/ 	.word	0x00004f30


	//   ....[104]....
        /*0628*/ 	.word	0x00004f60


	//   ....[105]....
        /*062c*/ 	.word	0x00005040


	//   ....[106]....
        /*0630*/ 	.word	0x00005070


	//   ....[107]....
        /*0634*/ 	.word	0x00005080


	//   ....[108]....
        /*0638*/ 	.word	0x000050d0


	//   ....[109]....
        /*063c*/ 	.word	0x00005100


	//   ....[110]....
        /*0640*/ 	.word	0x00005130


	//   ....[111]....
        /*0644*/ 	.word	0x00005160


	//   ....[112]....
        /*0648*/ 	.word	0x00005190


	//   ....[113]....
        /*064c*/ 	.word	0x000051c0


	//   ....[114]....
        /*0650*/ 	.word	0x00005290


	//   ....[115]....
        /*0654*/ 	.word	0x000052b0


	//   ....[116]....
        /*0658*/ 	.word	0x000052c0


	//   ....[117]....
        /*065c*/ 	.word	0x00005310


	//   ....[118]....
        /*0660*/ 	.word	0x00005340


	//   ....[119]....
        /*0664*/ 	.word	0x00005370


	//   ....[120]....
        /*0668*/ 	.word	0x000053a0


	//   ....[121]....
        /*066c*/ 	.word	0x000053d0


	//   ....[122]....
        /*0670*/ 	.word	0x00005400


	//   ....[123]....
        /*0674*/ 	.word	0x000054e0


	//   ....[124]....
        /*0678*/ 	.word	0x00005500


	//   ....[125]....
        /*067c*/ 	.word	0x00005510


	//   ....[126]....
        /*0680*/ 	.word	0x00005540


	//   ....[127]....
        /*0684*/ 	.word	0x000055a0


	//   ....[128]....
        /*0688*/ 	.word	0x000055d0


	//   ....[129]....
        /*068c*/ 	.word	0x00005600


	//   ....[130]....
        /*0690*/ 	.word	0x00005630


	//   ....[131]....
        /*0694*/ 	.word	0x00005660


	//   ....[132]....
        /*0698*/ 	.word	0x00005730


	//   ....[133]....
        /*069c*/ 	.word	0x00005760


	//   ....[134]....
        /*06a0*/ 	.word	0x00005770


	//   ....[135]....
        /*06a4*/ 	.word	0x000057c0


	//   ....[136]....
        /*06a8*/ 	.word	0x000057f0


	//   ....[137]....
        /*06ac*/ 	.word	0x00005820


	//   ....[138]....
        /*06b0*/ 	.word	0x00005850


	//   ....[139]....
        /*06b4*/ 	.word	0x00005880


	//   ....[140]....
        /*06b8*/ 	.word	0x000058b0


	//   ....[141]....
        /*06bc*/ 	.word	0x00005980


	//   ....[142]....
        /*06c0*/ 	.word	0x000059a0


	//   ....[143]....
        /*06c4*/ 	.word	0x000059b0


	//   ....[144]....
        /*06c8*/ 	.word	0x00005a00


	//   ....[145]....
        /*06cc*/ 	.word	0x00005a30


	//   ....[146]....
        /*06d0*/ 	.word	0x00005a60


	//   ....[147]....
        /*06d4*/ 	.word	0x00005a90


	//   ....[148]....
        /*06d8*/ 	.word	0x00005ac0


	//   ....[149]....
        /*06dc*/ 	.word	0x00005af0


	//   ....[150]....
        /*06e0*/ 	.word	0x00005bc0


	//   ....[151]....
        /*06e4*/ 	.word	0x00005be0


	//   ....[152]....
        /*06e8*/ 	.word	0x00005bf0


	//   ....[153]....
        /*06ec*/ 	.word	0x00005c40


	//   ....[154]....
        /*06f0*/ 	.word	0x00005c70


	//   ....[155]....
        /*06f4*/ 	.word	0x00005ca0


	//   ....[156]....
        /*06f8*/ 	.word	0x00005cd0


	//   ....[157]....
        /*06fc*/ 	.word	0x00005d00


	//   ....[158]....
        /*0700*/ 	.word	0x00005d30


	//   ....[159]....
        /*0704*/ 	.word	0x00005df0


	//   ....[160]....
        /*0708*/ 	.word	0x000062f0


	//   ....[161]....
        /*070c*/ 	.word	0x00006650


	//   ....[162]....
        /*0710*/ 	.word	0x00006750


	//   ....[163]....
        /*0714*/ 	.word	0x00006850


	//   ....[164]....
        /*0718*/ 	.word	0x00006950


	//   ....[165]....
        /*071c*/ 	.word	0x00006a50


	//   ....[166]....
        /*0720*/ 	.word	0x00006b50


	//   ....[167]....
        /*0724*/ 	.word	0x00006c50


	//   ....[168]....
        /*0728*/ 	.word	0x00006d50


	//   ....[169]....
        /*072c*/ 	.word	0x00006e50


	//   ....[170]....
        /*0730*/ 	.word	0x00006f50


	//   ....[171]....
        /*0734*/ 	.word	0x00007050


	//   ....[172]....
        /*0738*/ 	.word	0x00007150


	//   ....[173]....
        /*073c*/ 	.word	0x00007250


	//   ....[174]....
        /*0740*/ 	.word	0x00007350


	//   ....[175]....
        /*0744*/ 	.word	0x00007450


	//   ....[176]....
        /*0748*/ 	.word	0x00007550


	//   ....[177]....
        /*074c*/ 	.word	0x00007650


	//   ....[178]....
        /*0750*/ 	.word	0x00007870


	//   ....[179]....
        /*0754*/ 	.word	0x000079f0


	//   ....[180]....
        /*0758*/ 	.word	0x00007b70


	//   ....[181]....
        /*075c*/ 	.word	0x00007cf0


	//   ....[182]....
        /*0760*/ 	.word	0x00007e70


	//   ....[183]....
        /*0764*/ 	.word	0x00007ff0


	//   ....[184]....
        /*0768*/ 	.word	0x00008170


	//   ....[185]....
        /*076c*/ 	.word	0x000082f0


	//   ....[186]....
        /*0770*/ 	.word	0x00008470


	//   ....[187]....
        /*0774*/ 	.word	0x000085f0


	//   ....[188]....
        /*0778*/ 	.word	0x00008770


	//   ....[189]....
        /*077c*/ 	.word	0x000088f0


	//   ....[190]....
        /*0780*/ 	.word	0x00008a60


	//   ....[191]....
        /*0784*/ 	.word	0x00008bc0


	//   ....[192]....
        /*0788*/ 	.word	0x00008d20


	//   ....[193]....
        /*078c*/ 	.word	0x00008e80


	//   ....[194]....
        /*0790*/ 	.word	0x00008fe0


	//   ....[195]....
        /*0794*/ 	.word	0x00009f40


	//   ....[196]....
        /*0798*/ 	.word	0x00009fc0


	//   ....[197]....
        /*079c*/ 	.word	0x0000a040


	//   ....[198]....
        /*07a0*/ 	.word	0x0000a0c0


	//   ....[199]....
        /*07a4*/ 	.word	0x0000a140


	//   ....[200]....
        /*07a8*/ 	.word	0x0000a1c0


	//   ....[201]....
        /*07ac*/ 	.word	0x0000a240


	//   ....[202]....
        /*07b0*/ 	.word	0x0000a2c0


	//   ....[203]....
        /*07b4*/ 	.word	0x0000a340


	//   ....[204]....
        /*07b8*/ 	.word	0x0000a3c0


	//   ....[205]....
        /*07bc*/ 	.word	0x0000a440


	//   ....[206]....
        /*07c0*/ 	.word	0x0000a4c0


	//   ....[207]....
        /*07c4*/ 	.word	0x0000a540


	//   ....[208]....
        /*07c8*/ 	.word	0x0000a5c0


	//   ....[209]....
        /*07cc*/ 	.word	0x0000a640


	//   ....[210]....
        /*07d0*/ 	.word	0x0000a6c0


	//   ....[211]....
        /*07d4*/ 	.word	0x0000a740


	//   ....[212]....
        /*07d8*/ 	.word	0x0000a8a0


	//   ....[213]....
        /*07dc*/ 	.word	0x0000a960


	//   ....[214]....
        /*07e0*/ 	.word	0x0000aa10


	//   ....[215]....
        /*07e4*/ 	.word	0x0000aad0


	//   ....[216]....
        /*07e8*/ 	.word	0x0000ab80


	//   ....[217]....
        /*07ec*/ 	.word	0x0000ac40


	//   ....[218]....
        /*07f0*/ 	.word	0x0000acf0


	//   ....[219]....
        /*07f4*/ 	.word	0x0000adb0


	//   ....[220]....
        /*07f8*/ 	.word	0x0000ae60


	//   ....[221]....
        /*07fc*/ 	.word	0x0000af20


	//   ....[222]....
        /*0800*/ 	.word	0x0000afd0


	//   ....[223]....
        /*0804*/ 	.word	0x0000b090


	//   ....[224]....
        /*0808*/ 	.word	0x0000b140


	//   ....[225]....
        /*080c*/ 	.word	0x0000b200


	//   ....[226]....
        /*0810*/ 	.word	0x0000b2b0


	//   ....[227]....
        /*0814*/ 	.word	0x0000b370


	//   ....[228]....
        /*0818*/ 	.word	0x0000b410


	//   ....[229]....
        /*081c*/ 	.word	0x0000b480


	//   ....[230]....
        /*0820*/ 	.word	0x0000b4f0


	//   ....[231]....
        /*0824*/ 	.word	0x0000b560


	//   ....[232]....
        /*0828*/ 	.word	0x0000b5d0


	//   ....[233]....
        /*082c*/ 	.word	0x0000b640


	//----- nvinfo : EIATTR_VRC_CTA_INIT_COUNT
	.align		4
.L_590:
        /*0830*/ 	.byte	0x02, 0x4a
	.zero		1
	.zero		1


	//----- nvinfo : EIATTR_EXIT_INSTR_OFFSETS
	.align		4
        /*0834*/ 	.byte	0x04, 0x1c
        /*0836*/ 	.short	(.L_592 - .L_591)


	//   ....[0]....
.L_591:
        /*0838*/ 	.word	0x00002cc0


	//   ....[1]....
        /*083c*/ 	.word	0x00003020


	//   ....[2]....
        /*0840*/ 	.word	0x00003040


	//   ....[3]....
        /*0844*/ 	.word	0x0000a750


	//   ....[4]....
        /*0848*/ 	.word	0x0000b420


	//----- nvinfo : EIATTR_MAX_THREADS
	.align		4
.L_592:
        /*084c*/ 	.byte	0x04, 0x05
        /*084e*/ 	.short	(.L_594 - .L_593)
.L_593:
        /*0850*/ 	.word	0x00000180
        /*0854*/ 	.word	0x00000001
        /*0858*/ 	.word	0x00000001


	//----- nvinfo : EIATTR_CRS_STACK_SIZE
	.align		4
.L_594:
        /*085c*/ 	.byte	0x04, 0x1e
        /*085e*/ 	.short	(.L_596 - .L_595)
.L_595:
        /*0860*/ 	.word	0x00000000


	//----- nvinfo : EIATTR_CBANK_PARAM_SIZE
	.align		4
.L_596:
        /*0864*/ 	.byte	0x03, 0x19
        /*0866*/ 	.short	0x004d


	//----- nvinfo : EIATTR_PARAM_CBANK
	.align		4
        /*0868*/ 	.byte	0x04, 0x0a
        /*086a*/ 	.short	(.L_598 - .L_597)
	.align		4
.L_597:
        /*086c*/ 	.word	index@(.nv.constant0._ZN3cub18CUB_300001_SM_10006detail10radix_sort29DeviceRadixSortOnesweepKernelINS1_5radix10policy_hubIfiyE10Policy1000ELNS0_9SortOrderE0EfiyiiNS1_21identity_decomposer_tEEEvPT5_SB_PT3_PKSC_PT1_PKSG_PT2_PKSK_T4_iiT6_)
        /*0870*/ 	.short	0x0380
        /*0872*/ 	.short	0x004d


	//----- nvinfo : EIATTR_SW_WAR
	.align		4
.L_598:
        /*0874*/ 	.byte	0x04, 0x36
        /*0876*/ 	.short	(.L_600 - .L_599)
.L_599:
        /*0878*/ 	.word	0x00000008
.L_600:


//--------------------- .nv.info._ZN3cub18CUB_300001_SM_10006detail10radix_sort33DeviceRadixSortExclusiveSumKernelINS1_5radix10policy_hubIfiyE10Policy1000EyEEvPT0_ --------------------------
	.section	.nv.info._ZN3cub18CUB_300001_SM_10006detail10radix_sort33DeviceRadixSortExclusiveSumKernelINS1_5radix10policy_hubIfiyE10Policy1000EyEEvPT0_,"",@"SHT_CUDA_INFO"
	.sectionflags	@""
	.align	4


	//----- nvinfo : EIATTR_CUDA_API_VERSION
	.align		4
        /*0000*/ 	.byte	0x04, 0x37
        /*0002*/ 	.short	(.L_602 - .L_601)
.L_601:
        /*0004*/ 	.word	0x00000082


	//----- nvinfo : EIATTR_KPARAM_INFO
	.align		4
.L_602:
        /*0008*/ 	.byte	0x04, 0x17
        /*000a*/ 	.short	(.L_604 - .L_603)
.L_603:
        /*000c*/ 	.word	0x00000000
        /*0010*/ 	.short	0x0000
        /*0012*/ 	.short	0x0000
        /*0014*/ 	.byte	0x00, 0xf5, 0x21, 0x00


	//----- nvinfo : EIATTR_SPARSE_MMA_MASK
	.align		4
.L_604:
        /*0018*/ 	.byte	0x03, 0x50
        /*001a*/ 	.short	0x0000


	//----- nvinfo : EIATTR_MAXREG_COUNT
	.align		4
        /*001c*/ 	.byte	0x03, 0x1b
        /*001e*/ 	.short	0x00ff


	//----- nvinfo : EIATTR_NUM_BARRIERS
	.align		4
        /*0020*/ 	.byte	0x02, 0x4c
        /*0022*/ 	.byte	0x01
	.zero		1


	//----- nvinfo : EIATTR_MERCURY_ISA_VERSION
	.align		4
        /*0024*/ 	.byte	0x03, 0x5f
        /*0026*/ 	.short	0x0101


	//----- nvinfo : EIATTR_COOP_GROUP_MASK_REGIDS
	.align		4
        /*0028*/ 	.byte	0x04, 0x29
        /*002a*/ 	.short	(.L_606 - .L_605)


	//   ....[0]....
.L_605:
        /*002c*/ 	.word	0xffffffff


	//   ....[1]....
        /*0030*/ 	.word	0xffffffff


	//   ....[2]....
        /*0034*/ 	.word	0xffffffff


	//   ....[3]....
        /*0038*/ 	.word	0xffffffff


	//   ....[4]....
        /*003c*/ 	.word	0xffffffff


	//   ....[5]....
        /*0040*/ 	.word	0xffffffff


	//   ....[6]....
        /*0044*/ 	.word	0xffffffff


	//   ....[7]....
        /*0048*/ 	.word	0xffffffff


	//   ....[8]....
        /*004c*/ 	.word	0xffffffff


	//   ....[9]....
        /*0050*/ 	.word	0xffffffff


	//   ....[10]....
        /*0054*/ 	.word	0x05000015


	//   ....[11]....
        /*0058*/ 	.word	0x05000015


	//   ....[12]....
        /*005c*/ 	.word	0x05000015


	//   ....[13]....
        /*0060*/ 	.word	0x05000015


	//   ....[14]....
        /*0064*/ 	.word	0x05000015


	//   ....[15]....
        /*0068*/ 	.word	0x05000015


	//   ....[16]....
        /*006c*/ 	.word	0x05000015


	//   ....[17]....
        /*0070*/ 	.word	0x05000015


	//   ....[18]....
        /*0074*/ 	.word	0x05000015


	//   ....[19]....
        /*0078*/ 	.word	0x05000015


	//----- nvinfo : EIATTR_COOP_GROUP_INSTR_OFFSETS
	.align		4
.L_606:
        /*007c*/ 	.byte	0x04, 0x28
        /*007e*/ 	.short	(.L_608 - .L_607)


	//   ....[0]....
.L_607:
        /*0080*/ 	.word	0x00000250


	//   ....[1]....
        /*0084*/ 	.word	0x00000260


	//   ....[2]....
        /*0088*/ 	.word	0x000002a0


	//   ....[3]....
        /*008c*/ 	.word	0x000002c0


	//   ....[4]....
        /*0090*/ 	.word	0x00000310


	//   ....[5]....
        /*0094*/ 	.word	0x00000320


	//   ....[6]....
        /*0098*/ 	.word	0x00000360


	//   ....[7]....
        /*009c*/ 	.word	0x00000380


	//   ....[8]....
        /*00a0*/ 	.word	0x000003d0


	//   ....[9]....
        /*00a4*/ 	.word	0x000003e0


	//   ....[10]....
        /*00a8*/ 	.word	0x00000660


	//   ....[11]....
        /*00ac*/ 	.word	0x000006b0


	//   ....[12]....
        /*00b0*/ 	.word	0x00000740


	//   ....[13]....
        /*00b4*/ 	.word	0x00000790


	//   ....[14]....
        /*00b8*/ 	.word	0x00000820


	//   ....[15]....
        /*00bc*/ 	.word	0x00000870


	//   ....[16]....
        /*00c0*/ 	.word	0x00000900


	//   ....[17]....
        /*00c4*/ 	.word	0x00000950


	//   ....[18]....
        /*00c8*/ 	.word	0x000009e0


	//   ....[19]....
        /*00cc*/ 	.word	0x00000a30


	//----- nvinfo : EIATTR_VRC_CTA_INIT_COUNT
	.align		4
.L_608:
        /*00d0*/ 	.byte	0x02, 0x4a
	.zero		1
	.zero		1


	//----- nvinfo : EIATTR_EXIT_INSTR_OFFSETS
	.align		4
        /*00d4*/ 	.byte	0x04, 0x1c
        /*00d6*/ 	.short	(.L_610 - .L_609)


	//   ....[0]....
.L_609:
        /*00d8*/ 	.word	0x000005d0


	//   ....[1]....
        /*00dc*/ 	.word	0x00000600


	//----- nvinfo : EIATTR_CRS_STACK_SIZE
	.align		4
.L_610:
        /*00e0*/ 	.byte	0x04, 0x1e
        /*00e2*/ 	.short	(.L_612 - .L_611)
.L_611:
        /*00e4*/ 	.word	0x00000000


	//----- nvinfo : EIATTR_CBANK_PARAM_SIZE
	.align		4
.L_612:
        /*00e8*/ 	.byte	0x03, 0x19
        /*00ea*/ 	.short	0x0008


	//----- nvinfo : EIATTR_PARAM_CBANK
	.align		4
        /*00ec*/ 	.byte	0x04, 0x0a
        /*00ee*/ 	.short	(.L_614 - .L_613)
	.align		4
.L_613:
        /*00f0*/ 	.word	index@(.nv.constant0._ZN3cub18CUB_300001_SM_10006detail10radix_sort33DeviceRadixSortExclusiveSumKernelINS1_5radix10policy_hubIfiyE10Policy1000EyEEvPT0_)
        /*00f4*/ 	.short	0x0380
        /*00f6*/ 	.short	0x0008


	//----- nvinfo : EIATTR_SW_WAR
	.align		4
.L_614:
        /*00f8*/ 	.byte	0x04, 0x36
        /*00fa*/ 	.short	(.L_616 - .L_615)
.L_615:
        /*00fc*/ 	.word	0x00000008
.L_616:


//--------------------- .nv.info._ZN3cub18CUB_300001_SM_10006detail10radix_sort30DeviceRadixSortHistogramKernelINS1_5radix10policy_hubIfiyE10Policy1000ELNS0_9SortOrderE0EfyNS1_21identity_decomposer_tEEEvPT2_PKT1_SA_iiT3_ --------------------------
	.section	.nv.info._ZN3cub18CUB_300001_SM_10006detail10radix_sort30DeviceRadixSortHistogramKernelINS1_5radix10policy_hubIfiyE10Policy1000ELNS0_9SortOrderE0EfyNS1_21identity_decomposer_tEEEvPT2_PKT1_SA_iiT3_,"",@"SHT_CUDA_INFO"
	.sectionflags	@""
	.align	4


	//----- nvinfo : EIATTR_CUDA_API_VERSION
	.align		4
        /*0000*/ 	.byte	0x04, 0x37
        /*0002*/ 	.short	(.L_618 - .L_617)
.L_617:
        /*0004*/ 	.word	0x00000082


	//----- nvinfo : EIATTR_KPARAM_INFO
	.align		4
.L_618:
        /*0008*/ 	.byte	0x04, 0x17
        /*000a*/ 	.short	(.L_620 - .L_619)
.L_619:
        /*000c*/ 	.word	0x00000000
        /*0010*/ 	.short	0x0005
        /*0012*/ 	.short	0x0020
        /*0014*/ 	.byte	0x00, 0xf0, 0x05, 0x00


	//----- nvinfo : EIATTR_KPARAM_INFO
	.align		4
.L_620:
        /*0018*/ 	.byte	0x04, 0x17
        /*001a*/ 	.short	(.L_622 - .L_621)
.L_621:
        /*001c*/ 	.word	0x00000000
        /*0020*/ 	.short	0x0004
        /*0022*/ 	.short	0x001c
        /*0024*/ 	.byte	0x00, 0xf0, 0x11, 0x00


	//----- nvinfo : EIATTR_KPARAM_INFO
	.align		4
.L_622:
        /*0028*/ 	.byte	0x04, 0x17
        /*002a*/ 	.short	(.L_624 - .L_623)
.L_623:
        /*002c*/ 	.word	0x00000000
        /*0030*/ 	.short	0x0003
        /*0032*/ 	.short	0x0018
        /*0034*/ 	.byte	0x00, 0xf0, 0x11, 0x00


	//----- nvinfo : EIATTR_KPARAM_INFO
	.align		4
.L_624:
        /*0038*/ 	.byte	0x04, 0x17
        /*003a*/ 	.short	(.L_626 - .L_625)
.L_625:
        /*003c*/ 	.word	0x00000000
        /*0040*/ 	.short	0x0002
        /*0042*/ 	.short	0x0010
        /*0044*/ 	.byte	0x00, 0xf0, 0x21, 0x00


	//----- nvinfo : EIATTR_KPARAM_INFO
	.align		4
.L_626:
        /*0048*/ 	.byte	0x04, 0x17
        /*004a*/ 	.short	(.L_628 - .L_627)
.L_627:
        /*004c*/ 	.word	0x00000000
        /*0050*/ 	.short	0x0001
        /*0052*/ 	.short	0x0008
        /*0054*/ 	.byte	0x00, 0xf5, 0x21, 0x00


	//----- nvinfo : EIATTR_KPARAM_INFO
	.align		4
.L_628:
        /*0058*/ 	.byte	0x04, 0x17
        /*005a*/ 	.short	(.L_630 - .L_629)
.L_629:
        /*005c*/ 	.word	0x00000000
        /*0060*/ 	.short	0x0000
        /*0062*/ 	.short	0x0000
        /*0064*/ 	.byte	0x00, 0xf5, 0x21, 0x00


	//----- nvinfo : EIATTR_SPARSE_MMA_MASK
	.align		4
.L_630:
        /*0068*/ 	.byte	0x03, 0x50
        /*006a*/ 	.short	0x0000


	//----- nvinfo : EIATTR_MAXREG_COUNT
	.align		4
        /*006c*/ 	.byte	0x03, 0x1b
        /*006e*/ 	.short	0x00ff


	//----- nvinfo : EIATTR_NUM_BARRIERS
	.align		4
        /*0070*/ 	.byte	0x02, 0x4c
        /*0072*/ 	.byte	0x01
	.zero		1


	//----- nvinfo : EIATTR_MERCURY_ISA_VERSION
	.align		4
        /*0074*/ 	.byte	0x03, 0x5f
        /*0076*/ 	.short	0x0101


	//----- nvinfo : EIATTR_VRC_CTA_INIT_COUNT
	.align		4
        /*0078*/ 	.byte	0x02, 0x4a
	.zero		1
	.zero		1


	//----- nvinfo : EIATTR_EXIT_INSTR_OFFSETS
	.align		4
        /*007c*/ 	.byte	0x04, 0x1c
        /*007e*/ 	.short	(.L_632 - .L_631)


	//   ....[0]....
.L_631:
        /*0080*/ 	.word	0x00000040


	//   ....[1]....
        /*0084*/ 	.word	0x00003310


	//----- nvinfo : EIATTR_MAX_THREADS
	.align		4
.L_632:
        /*0088*/ 	.byte	0x04, 0x05
        /*008a*/ 	.short	(.L_634 - .L_633)
.L_633:
        /*008c*/ 	.word	0x00000080
        /*0090*/ 	.word	0x00000001
        /*0094*/ 	.word	0x00000001


	//----- nvinfo : EIATTR_CRS_STACK_SIZE
	.align		4
.L_634:
        /*0098*/ 	.byte	0x04, 0x1e
        /*009a*/ 	.short	(.L_636 - .L_635)
.L_635:
        /*009c*/ 	.word	0x00000000


	//----- nvinfo : EIATTR_CBANK_PARAM_SIZE
	.align		4
.L_636:
        /*00a0*/ 	.byte	0x03, 0x19
        /*00a2*/ 	.short	0x0021


	//----- nvinfo : EIATTR_PARAM_CBANK
	.align		4
        /*00a4*/ 	.byte	0x04, 0x0a
        /*00a6*/ 	.short	(.L_638 - .L_637)
	.align		4
.L_637:
        /*00a8*/ 	.word	index@(.nv.constant0._ZN3cub18CUB_300001_SM_10006detail10radix_sort30DeviceRadixSortHistogramKernelINS1_5radix10policy_hubIfiyE10Policy1000ELNS0_9SortOrderE0EfyNS1_21identity_decomposer_tEEEvPT2_PKT1_SA_iiT3_)
        /*00ac*/ 	.short	0x0380
        /*00ae*/ 	.short	0x0021


	//----- nvinfo : EIATTR_SW_WAR
	.align		4
.L_638:
        /*00b0*/ 	.byte	0x04, 0x36
        /*00b2*/ 	.short	(.L_640 - .L_639)
.L_639:
        /*00b4*/ 	.word	0x00000008
.L_640:


//--------------------- .nv.info._ZN3cub18CUB_300001_SM_10006detail10radix_sort31DeviceRadixSortSingleTileKernelINS1_5radix10policy_hubIfiyE10Policy1000ELNS0_9SortOrderE0EfiyNS1_21identity_decomposer_tEEEvPKT1_PSA_PKT2_PSE_T3_iiT4_ --------------------------
	.section	.nv.info._ZN3cub18CUB_300001_SM_10006detail10radix_sort31DeviceRadixSortSingleTileKernelINS1_5radix10policy_hubIfiyE10Policy1000ELNS0_9SortOrderE0EfiyNS1_21identity_decomposer_tEEEvPKT1_PSA_PKT2_PSE_T3_iiT4_,"",@"SHT_CUDA_INFO"
	.sectionflags	@""
	.align	4


	//----- nvinfo : EIATTR_CUDA_API_VERSION
	.align		4
        /*0000*/ 	.byte	0x04, 0x37
        /*0002*/ 	.short	(.L_642 - .L_641)
.L_641:
        /*0004*/ 	.word	0x00000082


	//----- nvinfo : EIATTR_KPARAM_INFO
	.align		4
.L_642:
        /*0008*/ 	.byte	0x04, 0x17
        /*000a*/ 	.short	(.L_644 - .L_643)
.L_643:
        /*000c*/ 	.word	0x00000000
        /*0010*/ 	.short	0x0007
        /*0012*/ 	.short	0x0030
        /*0014*/ 	.byte	0x00, 0xf0, 0x05, 0x00


	//----- nvinfo : EIATTR_KPARAM_INFO
	.align		4
.L_644:
        /*0018*/ 	.byte	0x04, 0x17
        /*001a*/ 	.short	(.L_646 - .L_645)
.L_645:
        /*001c*/ 	.word	0x00000000
        /*0020*/ 	.short	0x0006
        /*0022*/ 	.short	0x002c
        /*0024*/ 	.byte	0x00, 0xf0, 0x11, 0x00


	//----- nvinfo : EIATTR_KPARAM_INFO
	.align		4
.L_646:
        /*0028*/ 	.byte	0x04, 0x17
        /*002a*/ 	.short	(.L_648 - .L_647)
.L_647:
        /*002c*/ 	.word	0x00000000
        /*0030*/ 	.short	0x0005
        /*0032*/ 	.short	0x0028
        /*0034*/ 	.byte	0x00, 0xf0, 0x11, 0x00


	//----- nvinfo : EIATTR_KPARAM_INFO
	.align		4
.L_648:
        /*0038*/ 	.byte	0x04, 0x17
        /*003a*/ 	.short	(.L_650 - .L_649)
.L_649:
        /*003c*/ 	.word	0x00000000
        /*0040*/ 	.short	0x0004
        /*0042*/ 	.short	0x0020
        /*0044*/ 	.byte	0x00, 0xf0, 0x21, 0x00


	//----- nvinfo : EIATTR_KPARAM_INFO
	.align		4
.L_650:
        /*0048*/ 	.byte	0x04, 0x17
        /*004a*/ 	.short	(.L_652 - .L_651)
.L_651:
        /*004c*/ 	.word	0x00000000
        /*0050*/ 	.short	0x0003
        /*0052*/ 	.short	0x0018
        /*0054*/ 	.byte	0x00, 0xf5, 0x21, 0x00


	//----- nvinfo : EIATTR_KPARAM_INFO
	.align		4
.L_652:
        /*0058*/ 	.byte	0x04, 0x17
        /*005a*/ 	.short	(.L_654 - .L_653)
.L_653:
        /*005c*/ 	.word	0x00000000
        /*0060*/ 	.short	0x0002
        /*0062*/ 	.short	0x0010
        /*0064*/ 	.byte	0x00, 0xf5, 0x21, 0x00


	//----- nvinfo : EIATTR_KPARAM_INFO
	.align		4
.L_654:
        /*0068*/ 	.byte	0x04, 0x17
        /*006a*/ 	.short	(.L_656 - .L_655)
.L_655:
        /*006c*/ 	.word	0x00000000
        /*0070*/ 	.short	0x0001
        /*0072*/ 	.short	0x0008
        /*0074*/ 	.byte	0x00, 0xf5, 0x21, 0x00


	//----- nvinfo : EIATTR_KPARAM_INFO
	.align		4
.L_656:
        /*0078*/ 	.byte	0x04, 0x17
        /*007a*/ 	.short	(.L_658 - .L_657)
.L_657:
        /*007c*/ 	.word	0x00000000
        /*0080*/ 	.short	0x0000
        /*0082*/ 	.short	0x0000
        /*0084*/ 	.byte	0x00, 0xf5, 0x21, 0x00


	//----- nvinfo : EIATTR_SPARSE_MMA_MASK
	.align		4
.L_658:
        /*0088*/ 	.byte	0x03, 0x50
        /*008a*/ 	.short	0x0000


	//----- nvinfo : EIATTR_MAXREG_COUNT
	.align		4
        /*008c*/ 	.byte	0x03, 0x1b
        /*008e*/ 	.short	0x00ff


	//----- nvinfo : EIATTR_NUM_BARRIERS
	.align		4
        /*0090*/ 	.byte	0x02, 0x4c
        /*0092*/ 	.byte	0x01
	.zero		1


	//----- nvinfo : EIATTR_MERCURY_ISA_VERSION
	.align		4
        /*0094*/ 	.byte	0x03, 0x5f
        /*0096*/ 	.short	0x0101


	//----- nvinfo : EIATTR_COOP_GROUP_MASK_REGIDS
	.align		4
        /*0098*/ 	.byte	0x04, 0x29
        /*009a*/ 	.short	(.L_660 - .L_659)


	//   ....[0]....
.L_659:
        /*009c*/ 	.word	0xffffffff


	//   ....[1]....
        /*00a0*/ 	.word	0xffffffff


	//   ....[2]....
        /*00a4*/ 	.word	0xffffffff


	//   ....[3]....
        /*00a8*/ 	.word	0xffffffff


	//   ....[4]....
        /*00ac*/ 	.word	0xffffffff


	//----- nvinfo : EIATTR_COOP_GROUP_INSTR_OFFSETS
	.align		4
.L_660:
        /*00b0*/ 	.byte	0x04, 0x28
        /*00b2*/ 	.short	(.L_662 - .L_661)


	//   ....[0]....
.L_661:
        /*00b4*/ 	.word	0x00002310


	//   ....[1]....
        /*00b8*/ 	.word	0x00002330


	//   ....[2]....
        /*00bc*/ 	.word	0x00002350


	//   ....[3]....
        /*00c0*/ 	.word	0x00002370


	//   ....[4]....
        /*00c4*/ 	.word	0x00002390


	//----- nvinfo : EIATTR_VRC_CTA_INIT_COUNT
	.align		4
.L_662:
        /*00c8*/ 	.byte	0x02, 0x4a
	.zero		1
	.zero		1


	//----- nvinfo : EIATTR_EXIT_INSTR_OFFSETS
	.align		4
        /*00cc*/ 	.byte	0x04, 0x1c
        /*00ce*/ 	.short	(.L_664 - .L_663)


	//   ....[0]....
.L_663:
        /*00d0*/ 	.word	0x00004460


	//   ....[1]....
        /*00d4*/ 	.word	0x000044e0


	//----- nvinfo : EIATTR_MAX_THREADS
	.align		4
.L_664:
        /*00d8*/ 	.byte	0x04, 0x05
        /*00da*/ 	.short	(.L_666 - .L_665)
.L_665:
        /*00dc*/ 	.word	0x00000100
        /*00e0*/ 	.word	0x00000001
        /*00e4*/ 	.word	0x00000001


	//----- nvinfo : EIATTR_CBANK_PARAM_SIZE
	.align		4
.L_666:
        /*00e8*/ 	.byte	0x03, 0x19
        /*00ea*/ 	.short	0x0031


	//----- nvinfo : EIATTR_PARAM_CBANK
	.align		4
        /*00ec*/ 	.byte	0x04, 0x0a
        /*00ee*/ 	.short	(.L_668 - .L_667)
	.align		4
.L_667:
        /*00f0*/ 	.word	index@(.nv.constant0._ZN3cub18CUB_300001_SM_10006detail10radix_sort31DeviceRadixSortSingleTileKernelINS1_5radix10policy_hubIfiyE10Policy1000ELNS0_9SortOrderE0EfiyNS1_21identity_decomposer_tEEEvPKT1_PSA_PKT2_PSE_T3_iiT4_)
        /*00f4*/ 	.short	0x0380
        /*00f6*/ 	.short	0x0031


	//----- nvinfo : EIATTR_SW_WAR
	.align		4
.L_668:
        /*00f8*/ 	.byte	0x04, 0x36
        /*00fa*/ 	.short	(.L_670 - .L_669)
.L_669:
        /*00fc*/ 	.word	0x00000008
.L_670:


//--------------------- .nv.info._ZN3cub18CUB_300001_SM_10006detail10radix_sort29DeviceRadixSortOnesweepKernelINS1_5radix10policy_hubIfNS0_8NullTypeEyE10Policy1000ELNS0_9SortOrderE0EfS6_yiiNS1_21identity_decomposer_tEEEvPT5_SC_PT3_PKSD_PT1_PKSH_PT2_PKSL_T4_iiT6_ --------------------------
	.section	.nv.info._ZN3cub18CUB_300001_SM_10006detail10radix_sort29DeviceRadixSortOnesweepKernelINS1_5radix10policy_hubIfNS0_8NullTypeEyE10Policy1000ELNS0_9SortOrderE0EfS6_yiiNS1_21identity_decomposer_tEEEvPT5_SC_PT3_PKSD_PT1_PKSH_PT2_PKSL_T4_iiT6_,"",@"SHT_CUDA_INFO"
	.sectionflags	@""
	.align	4


	//----- nvinfo : EIATTR_CUDA_API_VERSION
	.align		4
        /*0000*/ 	.byte	0x04, 0x37
        /*0002*/ 	.short	(.L_672 - .L_671)
.L_671:
        /*0004*/ 	.word	0x00000082


	//----- nvinfo : EIATTR_KPARAM_INFO
	.align		4
.L_672:
        /*0008*/ 	.byte	0x04, 0x17
        /*000a*/ 	.short	(.L_674 - .L_673)
.L_673:
        /*000c*/ 	.word	0x00000000
        /*0010*/ 	.short	0x000b
        /*0012*/ 	.short	0x004c
        /*0014*/ 	.byte	0x00, 0xf0, 0x05, 0x00


	//----- nvinfo : EIATTR_KPARAM_INFO
	.align		4
.L_674:
        /*0018*/ 	.byte	0x04, 0x17
        /*001a*/ 	.short	(.L_676 - .L_675)
.L_675:
        /*001c*/ 	.word	0x00000000
        /*0020*/ 	.short	0x000a
        /*0022*/ 	.short	0x0048
        /*0024*/ 	.byte	0x00, 0xf0, 0x11, 0x00


	//----- nvinfo : EIATTR_KPARAM_INFO
	.align		4
.L_676:
        /*0028*/ 	.byte	0x04, 0x17
        /*002a*/ 	.short	(.L_678 - .L_677)
.L_677:
        /*002c*/ 	.word	0x00000000
        /*0030*/ 	.short	0x0009
        /*0032*/ 	.short	0x0044
        /*0034*/ 	.byte	0x00, 0xf0, 0x11, 0x00


	//----- nvinfo : EIATTR_KPARAM_INFO
	.align		4
.L_678:
        /*0038*/ 	.byte	0x04, 0x17
        /*003a*/ 	.short	(.L_680 - .L_679)
.L_679:
        /*003c*/ 	.word	0x00000000
        /*0040*/ 	.short	0x0008
        /*0042*/ 	.short	0x0040
        /*0044*/ 	.byte	0x00, 0xf0, 0x11, 0x00


	//----- nvinfo : EIATTR_KPARAM_INFO
	.align		4
.L_680:
        /*0048*/ 	.byte	0x04, 0x17
        /*004a*/ 	.short	(.L_682 - .L_681)
.L_681:
        /*004c*/ 	.word	0x00000000
        /*0050*/ 	.short	0x0007
        /*0052*/ 	.short	0x0038
        /*0054*/ 	.byte	0x00, 0xf5, 0x21, 0x00


	//----- nvinfo : EIATTR_KPARAM_INFO
	.align		4
.L_682:
        /*0058*/ 	.byte	0x04, 0x17
        /*005a*/ 	.short	(.L_684 - .L_683)
.L_683:
        /*005c*/ 	.word	0x00000000
        /*0060*/ 	.short	0x0006
        /*0062*/ 	.short	0x0030
        /*0064*/ 	.byte	0x00, 0xf5, 0x21, 0x00


	//----- nvinfo : EIATTR_KPARAM_INFO
	.align		4
.L_684:
        /*0068*/ 	.byte	0x04, 0x17
        /*006a*/ 	.short	(.L_686 - .L_685)
.L_685:
        /*006c*/ 	.word	0x00000000
        /*0070*/ 	.short	0x0005
        /*0072*/ 	.short	0x0028
        /*0074*/ 	.byte	0x00, 0xf5, 0x21, 0x00


	//----- nvinfo : EIATTR_KPARAM_INFO
	.align		4
.L_686:
        /*0078*/ 	.byte	0x04, 0x17
        /*007a*/ 	.short	(.L_688 - .L_687)
.L_687:
        /*007c*/ 	.word	0x00000000
        /*0080*/ 	.short	0x0004
        /*0082*/ 	.short	0x0020
        /*0084*/ 	.byte	0x00, 0xf5, 0x21, 0x00


	//----- nvinfo : EIATTR_KPARAM_INFO
	.align		4
.L_688:
        /*0088*/ 	.byte	0x04, 0x17
        /*008a*/ 	.short	(.L_690 - .L_689)
.L_689:
        /*008c*/ 	.word	0x00000000
        /*0090*/ 	.short	0x0003
        /*0092*/ 	.short	0x0018
        /*0094*/ 	.byte	0x00, 0xf5, 0x21, 0x00


	//----- nvinfo : EIATTR_KPARAM_INFO
	.align		4
.L_690:
        /*0098*/ 	.byte	0x04, 0x17
        /*009a*/ 	.short	(.L_692 - .L_691)
.L_691:
        /*009c*/ 	.word	0x00000000
        /*00a0*/ 	.short	0x0002
        /*00a2*/ 	.short	0x0010
        /*00a4*/ 	.byte	0x00, 0xf5, 0x21, 0x00


	//----- nvinfo : EIATTR_KPARAM_INFO
	.align		4
.L_692:
        /*00a8*/ 	.byte	0x04, 0x17
        /*00aa*/ 	.short	(.L_694 - .L_693)
.L_693:
        /*00ac*/ 	.word	0x00000000
        /*00b0*/ 	.short	0x0001
        /*00b2*/ 	.short	0x0008
        /*00b4*/ 	.byte	0x00, 0xf5, 0x21, 0x00


	//----- nvinfo : EIATTR_KPARAM_INFO
	.align		4
.L_694:
        /*00b8*/ 	.byte	0x04, 0x17
        /*00ba*/ 	.short	(.L_696 - .L_695)
.L_695:
        /*00bc*/ 	.word	0x00000000
        /*00c0*/ 	.short	0x0000
        /*00c2*/ 	.short	0x0000
        /*00c4*/ 	.byte	0x00, 0xf5, 0x21, 0x00


	//----- nvinfo : EIATTR_SPARSE_MMA_MASK
	.align		4
.L_696:
        /*00c8*/ 	.byte	0x03, 0x50
        /*00ca*/ 	.short	0x0000


	//----- nvinfo : EIATTR_MAXREG_COUNT
	.align		4
        /*00cc*/ 	.byte	0x03, 0x1b
        /*00ce*/ 	.short	0x00a8


	//----- nvinfo : EIATTR_NUM_BARRIERS
	.align		4
        /*00d0*/ 	.byte	0x02, 0x4c
        /*00d2*/ 	.byte	0x01
	.zero		1


	//----- nvinfo : EIATTR_MERCURY_ISA_VERSION
	.align		4
        /*00d4*/ 	.byte	0x03, 0x5f
        /*00d6*/ 	.short	0x0101


	//----- nvinfo : EIATTR_COOP_GROUP_MASK_REGIDS
	.align		4
        /*00d8*/ 	.byte	0x04, 0x29
        /*00da*/ 	.short	(.L_698 - .L_697)


	//   ....[0]....
.L_697:
        /*00dc*/ 	.word	0xffffffff


	//   ....[1]....
        /*00e0*/ 	.word	0x0500001a


	//   ....[2]....
        /*00e4*/ 	.word	0xffffffff


	//   ....[3]....
        /*00e8*/ 	.word	0xffffffff


	//   ....[4]....
        /*00ec*/ 	.word	0xffffffff


	//   ....[5]....
        /*00f0*/ 	.word	0xffffffff


	//   ....[6]....
        /*00f4*/ 	.word	0xffffffff


	//   ....[7]....
        /*00f8*/ 	.word	0xffffffff


	//   ....[8]....
        /*00fc*/ 	.word	0xffffffff


	//   ....[9]....
        /*0100*/ 	.word	0xffffffff


	//   ....[10]....
        /*0104*/ 	.word	0xffffffff


	//   ....[11]....
        /*0108*/ 	.word	0xffffffff


	//   ....[12]....
        /*010c*/ 	.word	0xffffffff


	//   ....[13]....
        /*0110*/ 	.word	0xffffffff


	//   ....[14]....
        /*0114*/ 	.word	0xffffffff


	//   ....[15]....
        /*0118*/ 	.word	0xffffffff


	//   ....[16]....
        /*011c*/ 	.word	0xffffffff


	//   ....[17]....
        /*0120*/ 	.word	0xffffffff


	//   ....[18]....
        /*0124*/ 	.word	0xffffffff


	//   ....[19]....
        /*0128*/ 	.word	0xffffffff


	//   ....[20]....
        /*012c*/ 	.word	0xffffffff


	//   ....[21]....
        /*0130*/ 	.word	0xffffffff


	//   ....[22]....
        /*0134*/ 	.word	0xffffffff


	//   ....[23]....
        /*0138*/ 	.word	0xffffffff


	//   ....[24]....
        /*013c*/ 	.word	0xffffffff


	//   ....[25]....
        /*0140*/ 	.word	0xffffffff


	//   ....[26]....
        /*0144*/ 	.word	0xffffffff


	//   ....[27]....
        /*0148*/ 	.word	0xffffffff


	//   ....[28]....
        /*014c*/ 	.word	0xffffffff


	//   ....[29]....
        /*0150*/ 	.word	0xffffffff


	//   ....[30]....
        /*0154*/ 	.word	0xffffffff


	//   ....[31]....
        /*0158*/ 	.word	0xffffffff


	//   ....[32]....
        /*015c*/ 	.word	0xffffffff


	//   ....[33]....
        /*0160*/ 	.word	0xffffffff


	//   ....[34]....
        /*0164*/ 	.word	0xffffffff


	//   ....[35]....
        /*0168*/ 	.word	0xffffffff


	//   ....[36]....
        /*016c*/ 	.word	0xffffffff


	//   ....[37]....
        /*0170*/ 	.word	0xffffffff


	//   ....[38]....
        /*0174*/ 	.word	0xffffffff


	//   ....[39]....
        /*0178*/ 	.word	0xffffffff


	//   ....[40]....
        /*017c*/ 	.word	0xffffffff


	//   ....[41]....
        /*0180*/ 	.word	0xffffffff


	//   ....[42]....
        /*0184*/ 	.word	0xffffffff


	//   ....[43]....
        /*0188*/ 	.word	0xffffffff


	//   ....[44]....
        /*018c*/ 	.word	0xffffffff


	//   ....[45]....
        /*0190*/ 	.word	0xffffffff


	//   ....[46]....
        /*0194*/ 	.word	0xffffffff


	//   ....[47]....
        /*0198*/ 	.word	0xffffffff


	//   ....[48]....
        /*019c*/ 	.word	0xffffffff


	//   ....[49]....
        /*01a0*/ 	.word	0xffffffff


	//   ....[50]....
        /*01a4*/ 	.word	0xffffffff


	//   ....[51]....
        /*01a8*/ 	.word	0xffffffff


	//   ....[52]....
        /*01ac*/ 	.word	0xffffffff


	//   ....[53]....
        /*01b0*/ 	.word	0xffffffff


	//   ....[54]....
        /*01b4*/ 	.word	0xffffffff


	//   ....[55]....
        /*01b8*/ 	.word	0xffffffff


	//   ....[56]....
        /*01bc*/ 	.word	0xffffffff


	//   ....[57]....
        /*01c0*/ 	.word	0xffffffff


	//   ....[58]....
        /*01c4*/ 	.word	0xffffffff


	//   ....[59]....
        /*01c8*/ 	.word	0xffffffff


	//   ....[60]....
        /*01cc*/ 	.word	0xffffffff


	//   ....[61]....
        /*01d0*/ 	.word	0xffffffff


	//   ....[62]....
        /*01d4*/ 	.word	0xffffffff


	//   ....[63]....
        /*01d8*/ 	.word	0xffffffff


	//   ....[64]....
        /*01dc*/ 	.word	0xffffffff


	//   ....[65]....
        /*01e0*/ 	.word	0xffffffff


	//   ....[66]....
        /*01e4*/ 	.word	0xffffffff


	//   ....[67]....
        /*01e8*/ 	.word	0xffffffff


	//   ....[68]....
        /*01ec*/ 	.word	0xffffffff


	//   ....[69]....
        /*01f0*/ 	.word	0xffffffff


	//   ....[70]....
        /*01f4*/ 	.word	0xffffffff


	//   ....[71]....
        /*01f8*/ 	.word	0xffffffff


	//   ....[72]....
        /*01fc*/ 	.word	0xffffffff


	//   ....[73]....
        /*0200*/ 	.word	0xffffffff


	//   ....[74]....
        /*0204*/ 	.word	0xffffffff


	//   ....[75]....
        /*0208*/ 	.word	0xffffffff


	//   ....[76]....
        /*020c*/ 	.word	0xffffffff


	//   ....[77]....
        /*0210*/ 	.word	0xffffffff


	//   ....[78]....
        /*0214*/ 	.word	0xffffffff


	//   ....[79]....
        /*0218*/ 	.word	0xffffffff


	//   ....[80]....
        /*021c*/ 	.word	0xffffffff


	//   ....[81]....
        /*0220*/ 	.word	0xffffffff


	//   ....[82]....
        /*0224*/ 	.word	0xffffffff


	//   ....[83]....
        /*0228*/ 	.word	0xffffffff


	//   ....[84]....
        /*022c*/ 	.word	0xffffffff


	//   ....[85]....
        /*0230*/ 	.word	0xffffffff


	//   ....[86]....
        /*0234*/ 	.word	0xffffffff


	//   ....[87]....
        /*0238*/ 	.word	0xffffffff


	//   ....[88]....
        /*023c*/ 	.word	0xffffffff


	//   ....[89]....
        /*0240*/ 	.word	0xffffffff


	//   ....[90]....
        /*0244*/ 	.word	0xffffffff


	//   ....[91]....
        /*0248*/ 	.word	0xffffffff


	//   ....[92]....
        /*024c*/ 	.word	0xffffffff


	//   ....[93]....
        /*0250*/ 	.word	0xffffffff


	//   ....[94]....
        /*0254*/ 	.word	0xffffffff


	//   ....[95]....
        /*0258*/ 	.word	0xffffffff


	//   ....[96]....
        /*025c*/ 	.word	0xffffffff


	//   ....[97]....
        /*0260*/ 	.word	0xffffffff


	//   ....[98]....
        /*0264*/ 	.word	0xffffffff


	//   ....[99]....
        /*0268*/ 	.word	0xffffffff


	//   ....[100]....
        /*026c*/ 	.word	0xffffffff


	//   ....[101]....
        /*0270*/ 	.word	0xffffffff


	//   ....[102]....
        /*0274*/ 	.word	0xffffffff


	//   ....[103]....
        /*0278*/ 	.word	0xffffffff


	//   ....[104]....
        /*027c*/ 	.word	0xffffffff


	//   ....[105]....
        /*0280*/ 	.word	0xffffffff


	//   ....[106]....
        /*0284*/ 	.word	0xffffffff


	//   ....[107]....
        /*0288*/ 	.word	0xffffffff


	//   ....[108]....
        /*028c*/ 	.word	0xffffffff


	//   ....[109]....
        /*0290*/ 	.word	0xffffffff


	//   ....[110]....
        /*0294*/ 	.word	0xffffffff


	//   ....[111]....
        /*0298*/ 	.word	0xffffffff


	//   ....[112]....
        /*029c*/ 	.word	0xffffffff


	//   ....[113]....
        /*02a0*/ 	.word	0xffffffff


	//   ....[114]....
        /*02a4*/ 	.word	0xffffffff


	//   ....[115]....
        /*02a8*/ 	.word	0xffffffff


	//   ....[116]....
        /*02ac*/ 	.word	0xffffffff


	//   ....[117]....
        /*02b0*/ 	.word	0xffffffff


	//   ....[118]....
        /*02b4*/ 	.word	0xffffffff


	//   ....[119]....
        /*02b8*/ 	.word	0xffffffff


	//   ....[120]....
        /*02bc*/ 	.word	0xffffffff


	//   ....[121]....
        /*02c0*/ 	.word	0xffffffff


	//   ....[122]....
        /*02c4*/ 	.word	0xffffffff


	//   ....[123]....
        /*02c8*/ 	.word	0xffffffff


	//   ....[124]....
        /*02cc*/ 	.word	0xffffffff


	//   ....[125]....
        /*02d0*/ 	.word	0xffffffff


	//   ....[126]....
        /*02d4*/ 	.word	0xffffffff


	//   ....[127]....
        /*02d8*/ 	.word	0xffffffff


	//   ....[128]....
        /*02dc*/ 	.word	0xffffffff


	//   ....[129]....
        /*02e0*/ 	.word	0xffffffff


	//   ....[130]....
        /*02e4*/ 	.word	0xffffffff


	//   ....[131]....
        /*02e8*/ 	.word	0xffffffff


	//   ....[132]....
        /*02ec*/ 	.word	0xffffffff


	//   ....[133]....
        /*02f0*/ 	.word	0xffffffff


	//   ....[134]....
        /*02f4*/ 	.word	0xffffffff


	//   ....[135]....
        /*02f8*/ 	.word	0xffffffff


	//   ....[136]....
        /*02fc*/ 	.word	0xffffffff


	//   ....[137]....
        /*0300*/ 	.word	0xffffffff


	//   ....[138]....
        /*0304*/ 	.word	0xffffffff


	//   ....[139]....
        /*0308*/ 	.word	0xffffffff


	//   ....[140]....
        /*030c*/ 	.word	0xffffffff


	//   ....[141]....
        /*0310*/ 	.word	0xffffffff


	//   ....[142]....
        /*0314*/ 	.word	0xffffffff


	//   ....[143]....
        /*0318*/ 	.word	0xffffffff


	//   ....[144]....
        /*031c*/ 	.word	0xffffffff


	//   ....[145]....
        /*0320*/ 	.word	0xffffffff


	//   ....[146]....
        /*0324*/ 	.word	0xffffffff


	//   ....[147]....
        /*0328*/ 	.word	0xffffffff


	//   ....[148]....
        /*032c*/ 	.word	0xffffffff


	//   ....[149]....
        /*0330*/ 	.word	0xffffffff


	//   ....[150]....
        /*0334*/ 	.word	0xffffffff


	//   ....[151]....
        /*0338*/ 	.word	0xffffffff


	//   ....[152]....
        /*033c*/ 	.word	0xffffffff


	//   ....[153]....
        /*0340*/ 	.word	0xffffffff


	//   ....[154]....
        /*0344*/ 	.word	0xffffffff


	//   ....[155]....
        /*0348*/ 	.word	0xffffffff


	//   ....[156]....
        /*034c*/ 	.word	0xffffffff


	//   ....[157]....
        /*0350*/ 	.word	0xffffffff


	//   ....[158]....
        /*0354*/ 	.word	0xffffffff


	//   ....[159]....
        /*0358*/ 	.word	0xffffffff


	//   ....[160]....
        /*035c*/ 	.word	0xffffffff


	//   ....[161]....
        /*0360*/ 	.word	0xffffffff


	//   ....[162]....
        /*0364*/ 	.word	0xffffffff


	//   ....[163]....
        /*0368*/ 	.word	0xffffffff


	//   ....[164]....
        /*036c*/ 	.word	0xffffffff


	//   ....[165]....
        /*0370*/ 	.word	0xffffffff


	//   ....[166]....
        /*0374*/ 	.word	0xffffffff


	//   ....[167]....
        /*0378*/ 	.word	0xffffffff


	//   ....[168]....
        /*037c*/ 	.word	0xffffffff


	//   ....[169]....
        /*0380*/ 	.word	0x05000004


	//   ....[170]....
        /*0384*/ 	.word	0xffffffff


	//   ....[171]....
        /*0388*/ 	.word	0xffffffff


	//   ....[172]....
        /*038c*/ 	.word	0xffffffff


	//   ....[173]....
        /*0390*/ 	.word	0xffffffff


	//   ....[174]....
        /*0394*/ 	.word	0xffffffff


	//   ....[175]....
        /*0398*/ 	.word	0xffffffff


	//   ....[176]....
        /*039c*/ 	.word	0xffffffff


	//   ....[177]....
        /*03a0*/ 	.word	0xffffffff


	//   ....[178]....
        /*03a4*/ 	.word	0xffffffff


	//   ....[179]....
        /*03a8*/ 	.word	0xffffffff


	//   ....[180]....
        /*03ac*/ 	.word	0xffffffff


	//   ....[181]....
        /*03b0*/ 	.word	0xffffffff


	//   ....[182]....
        /*03b4*/ 	.word	0xffffffff


	//   ....[183]....
        /*03b8*/ 	.word	0xffffffff


	//   ....[184]....
        /*03bc*/ 	.word	0xffffffff


	//   ....[185]....
        /*03c0*/ 	.word	0xffffffff


	//   ....[186]....
        /*03c4*/ 	.word	0xffffffff


	//   ....[187]....
        /*03c8*/ 	.word	0xffffffff


	//   ....[188]....
        /*03cc*/ 	.word	0xffffffff


	//   ....[189]....
        /*03d0*/ 	.word	0xffffffff


	//   ....[190]....
        /*03d4*/ 	.word	0xffffffff


	//   ....[191]....
        /*03d8*/ 	.word	0xffffffff


	//   ....[192]....
        /*03dc*/ 	.word	0xffffffff


	//   ....[193]....
        /*03e0*/ 	.word	0xffffffff


	//   ....[194]....
        /*03e4*/ 	.word	0xffffffff


	//   ....[195]....
        /*03e8*/ 	.word	0xffffffff


	//   ....[196]....
        /*03ec*/ 	.word	0xffffffff


	//   ....[197]....
        /*03f0*/ 	.word	0xffffffff


	//   ....[198]....
        /*03f4*/ 	.word	0xffffffff


	//   ....[199]....
        /*03f8*/ 	.word	0xffffffff


	//   ....[200]....
        /*03fc*/ 	.word	0xffffffff


	//   ....[201]....
        /*0400*/ 	.word	0xffffffff


	//   ....[202]....
        /*0404*/ 	.word	0xffffffff


	//   ....[203]....
        /*0408*/ 	.word	0xffffffff


	//   ....[204]....
        /*040c*/ 	.word	0xffffffff


	//   ....[205]....
        /*0410*/ 	.word	0xffffffff


	//   ....[206]....
        /*0414*/ 	.word	0x0500002e


	//   ....[207]....
        /*0418*/ 	.word	0x0500002e


	//   ....[208]....
        /*041c*/ 	.word	0x0500002e


	//   ....[209]....
        /*0420*/ 	.word	0x0500002e


	//   ....[210]....
        /*0424*/ 	.word	0x0500002e


	//----- nvinfo : EIATTR_COOP_GROUP_INSTR_OFFSETS
	.align		4
.L_698:
        /*0428*/ 	.byte	0x04, 0x28
        /*042a*/ 	.short	(.L_700 - .L_699)


	//   ....[0]....
.L_699:
        /*042c*/ 	.word	0x00001220


	//   ....[1]....
        /*0430*/ 	.word	0x00001d00


	//   ....[2]....
        /*0434*/ 	.word	0x00002a50


	//   ....[3]....
        /*0438*/ 	.word	0x00002a70


	//   ....[4]....
        /*043c*/ 	.word	0x00002a90


	//   ....[5]....
        /*0440*/ 	.word	0x00002ab0


	//   ....[6]....
        /*0444*/ 	.word	0x00002ad0


	//   ....[7]....
        /*0448*/ 	.word	0x00002fa0


	//   ....[8]....
        /*044c*/ 	.word	0x00002fb0


	//   ....[9]....
        /*0450*/ 	.word	0x00002fd0


	//   ....[10]....
        /*0454*/ 	.word	0x00002ff0


	//   ....[11]....
        /*0458*/ 	.word	0x00003040


	//   ....[12]....
        /*045c*/ 	.word	0x00003070


	//   ....[13]....
        /*0460*/ 	.word	0x000030b0


	//   ....[14]....
        /*0464*/ 	.word	0x000030f0


	//   ....[15]....
        /*0468*/ 	.word	0x000031e0


	//   ....[16]....
        /*046c*/ 	.word	0x00003240


	//   ....[17]....
        /*0470*/ 	.word	0x00003250


	//   ....[18]....
        /*0474*/ 	.word	0x00003270


	//   ....[19]....
        /*0478*/ 	.word	0x000032b0


	//   ....[20]....
        /*047c*/ 	.word	0x000032e0


	//   ....[21]....
        /*0480*/ 	.word	0x00003320


	//   ....[22]....
        /*0484*/ 	.word	0x00003340


	//   ....[23]....
        /*0488*/ 	.word	0x00003360


	//   ....[24]....
        /*048c*/ 	.word	0x000034a0


	//   ....[25]....
        /*0490*/ 	.word	0x000034d0


	//   ....[26]....
        /*0494*/ 	.word	0x000034e0


	//   ....[27]....
        /*0498*/ 	.word	0x00003500


	//   ....[28]....
        /*049c*/ 	.word	0x00003540


	//   ....[29]....
        /*04a0*/ 	.word	0x00003570


	//   ....[30]....
        /*04a4*/ 	.word	0x000035b0


	//   ....[31]....
        /*04a8*/ 	.word	0x000035d0


	//   ....[32]....
        /*04ac*/ 	.word	0x000035f0


	//   ....[33]....
        /*04b0*/ 	.word	0x00003720


	//   ....[34]....
        /*04b4*/ 	.word	0x00003740


	//   ....[35]....
        /*04b8*/ 	.word	0x00003750


	//   ....[36]....
        /*04bc*/ 	.word	0x00003770


	//   ....[37]....
        /*04c0*/ 	.word	0x000037b0


	//   ....[38]....
        /*04c4*/ 	.word	0x000037e0


	//   ....[39]....
        /*04c8*/ 	.word	0x00003820


	//   ....[40]....
        /*04cc*/ 	.word	0x00003840


	//   ....[41]....
        /*04d0*/ 	.word	0x00003860


	//   ....[42]....
        /*04d4*/ 	.word	0x000039a0


	//   ....[43]....
        /*04d8*/ 	.word	0x000039d0


	//   ....[44]....
        /*04dc*/ 	.word	0x000039e0


	//   ....[45]....
        /*04e0*/ 	.word	0x00003a00


	//   ....[46]....
        /*04e4*/ 	.word	0x00003a40


	//   ....[47]....
        /*04e8*/ 	.word	0x00003a70


	//   ....[48]....
        /*04ec*/ 	.word	0x00003ab0


	//   ....[49]....
        /*04f0*/ 	.word	0x00003ad0


	//   ....[50]....
        /*04f4*/ 	.word	0x00003af0


	//   ....[51]....
        /*04f8*/ 	.word	0x00003c20


	//   ....[52]....
        /*04fc*/ 	.word	0x00003c40


	//   ....[53]....
        /*0500*/ 	.word	0x00003c50


	//   ....[54]....
        /*0504*/ 	.word	0x00003c70


	//   ....[55]....
        /*0508*/ 	.word	0x00003cb0


	//   ....[56]....
        /*050c*/ 	.word	0x00003ce0


	//   ....[57]....
        /*0510*/ 	.word	0x00003d20


	//   ....[58]....
        /*0514*/ 	.word	0x00003d40


	//   ....[59]....
        /*0518*/ 	.word	0x00003d60


	//   ....[60]....
        /*051c*/ 	.word	0x00003ea0


	//   ....[61]....
        /*0520*/ 	.word	0x00003ed0


	//   ....[62]....
        /*0524*/ 	.word	0x00003ee0


	//   ....[63]....
        /*0528*/ 	.word	0x00003f00


	//   ....[64]....
        /*052c*/ 	.word	0x00003f40


	//   ....[65]....
        /*0530*/ 	.word	0x00003f70


	//   ....[66]....
        /*0534*/ 	.word	0x00003fb0


	//   ....[67]....
        /*0538*/ 	.word	0x00003fd0


	//   ....[68]....
        /*053c*/ 	.word	0x00003ff0


	//   ....[69]....
        /*0540*/ 	.word	0x00004120


	//   ....[70]....
        /*0544*/ 	.word	0x00004140


	//   ....[71]....
        /*0548*/ 	.word	0x00004150


	//   ....[72]....
        /*054c*/ 	.word	0x00004180


	//   ....[73]....
        /*0550*/ 	.word	0x000041a0


	//   ....[74]....
        /*0554*/ 	.word	0x000041f0


	//   ....[75]....
        /*0558*/ 	.word	0x00004210


	//   ....[76]....
        /*055c*/ 	.word	0x00004250


	//   ....[77]....
        /*0560*/ 	.word	0x00004270


	//   ....[78]....
        /*0564*/ 	.word	0x000043a0


	//   ....[79]....
        /*0568*/ 	.word	0x000043d0


	//   ....[80]....
        /*056c*/ 	.word	0x000043e0


	//   ....[81]....
        /*0570*/ 	.word	0x00004430


	//   ....[82]....
        /*0574*/ 	.word	0x00004460


	//   ....[83]....
        /*0578*/ 	.word	0x00004490


	//   ....[84]....
        /*057c*/ 	.word	0x000044c0


	//   ....[85]....
        /*0580*/ 	.word	0x000044f0


	//   ....[86]....
        /*0584*/ 	.word	0x00004520


	//   ....[87]....
        /*0588*/ 	.word	0x00004620


	//   ....[88]....
        /*058c*/ 	.word	0x00004640


	//   ....[89]....
        /*0590*/ 	.word	0x00004650


	//   ....[90]....
        /*0594*/ 	.word	0x000046a0


	//   ....[91]....
        /*0598*/ 	.word	0x000046d0


	//   ....[92]....
        /*059c*/ 	.word	0x000046e0


	//   ....[93]....
        /*05a0*/ 	.word	0x00004720


	//   ....[94]....
        /*05a4*/ 	.word	0x00004760


	//   ....[95]....
        /*05a8*/ 	.word	0x00004790


	//   ....[96]....
        /*05ac*/ 	.word	0x000048b0


	//   ....[97]....
        /*05b0*/ 	.word	0x000048e0


	//   ....[98]....
        /*05b4*/ 	.word	0x000048f0


	//   ....[99]....
        /*05b8*/ 	.word	0x00004940


	//   ....[100]....
        /*05bc*/ 	.word	0x00004970


	//   ....[101]....
        /*05c0*/ 	.word	0x000049a0


	//   ....[102]....
        /*05c4*/ 	.word	0x000049d0


	//   ....[103]....
        /*05c8*/ 	.word	0x00004a00


	//   ....[104]....
        /*05cc*/ 	.word	0x00004a30


	//   ....[105]....
        /*05d0*/ 	.word	0x00004b50


	//   ....[106]....
        /*05d4*/ 	.word	0x00004b80


	//   ....[107]....
        /*05d8*/ 	.word	0x00004b90


	//   ....[108]....
        /*05dc*/ 	.word	0x00004be0


	//   ....[109]....
        /*05e0*/ 	.word	0x00004c10


	//   ....[110]....
        /*05e4*/ 	.word	0x00004c40


	//   ....[111]....
        /*05e8*/ 	.word	0x00004c70


	//   ....[112]....
        /*05ec*/ 	.word	0x00004ca0


	//   ....[113]....
        /*05f0*/ 	.word	0x00004cd0


	//   ....[114]....
        /*05f4*/ 	.word	0x00004df0


	//   ....[115]....
        /*05f8*/ 	.word	0x00004e20


	//   ....[116]....
        /*05fc*/ 	.word	0x00004e30


	//   ....[117]....
        /*0600*/ 	.word	0x00004e80


	//   ....[118]....
        /*0604*/ 	.word	0x00004eb0


	//   ....[119]....
        /*0608*/ 	.word	0x00004ee0


	//   ....[120]....
        /*060c*/ 	.word	0x00004f10


	//   ....[121]....
        /*0610*/ 	.word	0x00004f40


	//   ....[122]....
        /*0614*/ 	.word	0x00004f70


	//   ....[123]....
        /*0618*/ 	.word	0x00005090


	//   ....[124]....
        /*061c*/ 	.word	0x000050c0


	//   ....[125]....
        /*0620*/ 	.word	0x000050d0


	//   ....[126]....
        /*0624*/ 	.word	0x00005120


	//   ....[127]....
        /*0628*/ 	.word	0x00005150


	//   ....[128]....
        /*062c*/ 	.word	0x00005180


	//   ....[129]....
        /*0630*/ 	.word	0x000051b0


	//   ....[130]....
        /*0634*/ 	.word	0x000051e0


	//   ....[131]....
        /*0638*/ 	.word	0x00005210


	//   ....[132]....
        /*063c*/ 	.word	0x00005330


	//   ....[133]....
        /*0640*/ 	.word	0x00005360


	//   ....[134]....
        /*0644*/ 	.word	0x00005370


	//   ....[135]....
        /*0648*/ 	.word	0x000053c0


	//   ....[136]....
        /*064c*/ 	.word	0x000053f0


	//   ....[137]....
        /*0650*/ 	.word	0x00005420


	//   ....[138]....
        /*0654*/ 	.word	0x00005450


	//   ....[139]....
        /*0658*/ 	.word	0x00005480


	//   ....[140]....
        /*065c*/ 	.word	0x000054b0


	//   ....[141]....
        /*0660*/ 	.word	0x000055d0


	//   ....[142]....
        /*0664*/ 	.word	0x00005600


	//   ....[143]....
        /*0668*/ 	.word	0x00005610


	//   ....[144]....
        /*066c*/ 	.word	0x00005660


	//   ....[145]....
        /*0670*/ 	.word	0x00005690


	//   ....[146]....
        /*0674*/ 	.word	0x000056c0


	//   ....[147]....
        /*0678*/ 	.word	0x000056f0


	//   ....[148]....
        /*067c*/ 	.word	0x00005720


	//   ....[149]....
        /*0680*/ 	.word	0x00005750


	//   ....[150]....
        /*0684*/ 	.word	0x00005870


	//   ....[151]....
        /*0688*/ 	.word	0x000058a0


	//   ....[152]....
        /*068c*/ 	.word	0x000058b0


	//   ....[153]....
        /*0690*/ 	.word	0x00005900


	//   ....[154]....
        /*0694*/ 	.word	0x00005930


	//   ....[155]....
        /*0698*/ 	.word	0x00005960


	//   ....[156]....
        /*069c*/ 	.word	0x00005990


	//   ....[157]....
        /*06a0*/ 	.word	0x000059c0


	//   ....[158]....
        /*06a4*/ 	.word	0x000059f0


	//   ....[159]....
        /*06a8*/ 	.word	0x00005b00


	//   ....[160]....
        /*06ac*/ 	.word	0x00005b20


	//   ....[161]....
        /*06b0*/ 	.word	0x00005b30


	//   ....[162]....
        /*06b4*/ 	.word	0x00005b60


	//   ....[163]....
        /*06b8*/ 	.word	0x00005b80


	//   ....[164]....
        /*06bc*/ 	.word	0x00005bd0


	//   ....[165]....
        /*06c0*/ 	.word	0x00005c00


	//   ....[166]....
        /*06c4*/ 	.word	0x00005c50


	//   ....[167]....
        /*06c8*/ 	.word	0x00005c80


	//   ....[168]....
        /*06cc*/ 	.word	0x00005da0


	//   ....[169]....
        /*06d0*/ 	.word	0x00006200


	//   ....[170]....
        /*06d4*/ 	.word	0x00006590


	//   ....[171]....
        /*06d8*/ 	.word	0x00006690


	//   ....[172]....
        /*06dc*/ 	.word	0x00006790


	//   ....[173]....
        /*06e0*/ 	.word	0x00006890


	//   ....[174]....
        /*06e4*/ 	.word	0x00006990


	//   ....[175]....
        /*06e8*/ 	.word	0x00006a90


	//   ....[176]....
        /*06ec*/ 	.word	0x00006b90


	//   ....[177]....
        /*06f0*/ 	.word	0x00006c90


	//   ....[178]....
        /*06f4*/ 	.word	0x00006d90


	//   ....[179]....
        /*06f8*/ 	.word	0x00006e90


	//   ....[180]....
        /*06fc*/ 	.word	0x00006f90


	//   ....[181]....
        /*0700*/ 	.word	0x00007090


	//   ....[182]....
        /*0704*/ 	.word	0x00007190


	//   ....[183]....
        /*0708*/ 	.word	0x00007290


	//   ....[184]....
        /*070c*/ 	.word	0x00007390


	//   ....[185]....
        /*0710*/ 	.word	0x00007490


	//   ....[186]....
        /*0714*/ 	.word	0x00007590


	//   ....[187]....
        /*0718*/ 	.word	0x00007690


	//   ....[188]....
        /*071c*/ 	.word	0x000078d0


	//   ....[189]....
        /*0720*/ 	.word	0x00007a50


	//   ....[190]....
        /*0724*/ 	.word	0x00007bd0


	//   ....[191]....
        /*0728*/ 	.word	0x00007d50


	//   ....[192]....
        /*072c*/ 	.word	0x00007ed0


	//   ....[193]....
        /*0730*/ 	.word	0x00008050


	//   ....[194]....
        /*0734*/ 	.word	0x000081d0


	//   ....[195]....
        /*0738*/ 	.word	0x00008350


	//   ....[196]....
        /*073c*/ 	.word	0x000084d0


	//   ....[197]....
        /*0740*/ 	.word	0x00008650


	//   ....[198]....
        /*0744*/ 	.word	0x000087d0


	//   ....[199]....
        /*0748*/ 	.word	0x00008940


	//   ....[200]....
        /*074c*/ 	.word	0x00008aa0


	//   ....[201]....
        /*0750*/ 	.word	0x00008c00


	//   ....[202]....
        /*0754*/ 	.word	0x00008d60


	//   ....[203]....
        /*0758*/ 	.word	0x00008ec0


	//   ....[204]....
        /*075c*/ 	.word	0x00009020


	//   ....[205]....
        /*0760*/ 	.word	0x000091a0


	//   ....[206]....
        /*0764*/ 	.word	0x00009210


	//   ....[207]....
        /*0768*/ 	.word	0x00009280


	//   ....[208]....
        /*076c*/ 	.word	0x000092f0


	//   ....[209]....
        /*0770*/ 	.word	0x00009360


	//   ....[210]....
        /*0774*/ 	.word	0x000093d0


	//----- nvinfo : EIATTR_VRC_CTA_INIT_COUNT
	.align		4
.L_700:
        /*0778*/ 	.byte	0x02, 0x4a
	.zero		1
	.zero		1


	//----- nvinfo : EIATTR_EXIT_INSTR_OFFSETS
	.align		4
        /*077c*/ 	.byte	0x04, 0x1c
        /*077e*/ 	.short	(.L_702 - .L_701)


	//   ....[0]....
.L_701:
        /*0780*/ 	.word	0x00002460


	//   ....[1]....
        /*0784*/ 	.word	0x00002840


	//   ....[2]....
        /*0788*/ 	.word	0x00002860


	//   ....[3]....
        /*078c*/ 	.word	0x000076a0


	//   ....[4]....
        /*0790*/ 	.word	0x000091b0


	//----- nvinfo : EIATTR_MAX_THREADS
	.align		4
.L_702:
        /*0794*/ 	.byte	0x04, 0x05
        /*0796*/ 	.short	(.L_704 - .L_703)
.L_703:
        /*0798*/ 	.word	0x00000180
        /*079c*/ 	.word	0x00000001
        /*07a0*/ 	.word	0x00000001


	//----- nvinfo : EIATTR_CRS_STACK_SIZE
	.align		4
.L_704:
        /*07a4*/ 	.byte	0x04, 0x1e
        /*07a6*/ 	.short	(.L_706 - .L_705)
.L_705:
        /*07a8*/ 	.word	0x00000000


	//----- nvinfo : EIATTR_CBANK_PARAM_SIZE
	.align		4
.L_706:
        /*07ac*/ 	.byte	0x03, 0x19
        /*07ae*/ 	.short	0x004d


	//----- nvinfo : EIATTR_PARAM_CBANK
	.align		4
        /*07b0*/ 	.byte	0x04, 0x0a
        /*07b2*/ 	.short	(.L_708 - .L_707)
	.align		4
.L_707:
        /*07b4*/ 	.word	index@(.nv.constant0._ZN3cub18CUB_300001_SM_10006detail10radix_sort29DeviceRadixSortOnesweepKernelINS1_5radix10policy_hubIfNS0_8NullTypeEyE10Policy1000ELNS0_9SortOrderE0EfS6_yiiNS1_21identity_decomposer_tEEEvPT5_SC_PT3_PKSD_PT1_PKSH_PT2_PKSL_T4_iiT6_)
        /*07b8*/ 	.short	0x0380
        /*07ba*/ 	.short	0x004d


	//----- nvinfo : EIATTR_SW_WAR
	.align		4
.L_708:
        /*07bc*/ 	.byte	0x04, 0x36
        /*07be*/ 	.short	(.L_710 - .L_709)
.L_709:
        /*07c0*/ 	.word	0x00000008
.L_710:


//--------------------- .nv.info._ZN3cub18CUB_300001_SM_10006detail10radix_sort33DeviceRadixSortExclusiveSumKernelINS1_5radix10policy_hubIfNS0_8NullTypeEyE10Policy1000EyEEvPT0_ --------------------------
	.section	.nv.info._ZN3cub18CUB_300001_SM_10006detail10radix_sort33DeviceRadixSortExclusiveSumKernelINS1_5radix10policy_hubIfNS0_8NullTypeEyE10Policy1000EyEEvPT0_,"",@"SHT_CUDA_INFO"
	.sectionflags	@""
	.align	4


	//----- nvinfo : EIATTR_CUDA_API_VERSION
	.align		4
        /*0000*/ 	.byte	0x04, 0x37
        /*0002*/ 	.short	(.L_712 - .L_711)
.L_711:
        /*0004*/ 	.word	0x00000082


	//----- nvinfo : EIATTR_KPARAM_INFO
	.align		4
.L_712:
        /*0008*/ 	.byte	0x04, 0x17
        /*000a*/ 	.short	(.L_714 - .L_713)
.L_713:
        /*000c*/ 	.word	0x00000000
        /*0010*/ 	.short	0x0000
        /*0012*/ 	.short	0x0000
        /*0014*/ 	.byte	0x00, 0xf5, 0x21, 0x00


	//----- nvinfo : EIATTR_SPARSE_MMA_MASK
	.align		4
.L_714:
        /*0018*/ 	.byte	0x03, 0x50
        /*001a*/ 	.short	0x0000


	//----- nvinfo : EIATTR_MAXREG_COUNT
	.align		4
        /*001c*/ 	.byte	0x03, 0x1b
        /*001e*/ 	.short	0x00ff


	//----- nvinfo : EIATTR_NUM_BARRIERS
	.align		4
        /*0020*/ 	.byte	0x02, 0x4c
        /*0022*/ 	.byte	0x01
	.zero		1


	//----- nvinfo : EIATTR_MERCURY_ISA_VERSION
	.align		4
        /*0024*/ 	.byte	0x03, 0x5f
        /*0026*/ 	.short	0x0101


	//----- nvinfo : EIATTR_COOP_GROUP_MASK_REGIDS
	.align		4
        /*0028*/ 	.byte	0x04, 0x29
        /*002a*/ 	.short	(.L_716 - .L_715)


	//   ....[0]....
.L_715:
        /*002c*/ 	.word	0xffffffff


	//   ....[1]....
        /*0030*/ 	.word	0xffffffff


	//   ....[2]....
        /*0034*/ 	.word	0xffffffff


	//   ....[3]....
        /*0038*/ 	.word	0xffffffff


	//   ....[4]....
        /*003c*/ 	.word	0xffffffff


	//   ....[5]....
        /*0040*/ 	.word	0xffffffff


	//   ....[6]....
        /*0044*/ 	.word	0xffffffff


	//   ....[7]....
        /*0048*/ 	.word	0xffffffff


	//   ....[8]....
        /*004c*/ 	.word	0xffffffff


	//   ....[9]....
        /*0050*/ 	.word	0xffffffff


	//   ....[10]....
        /*0054*/ 	.word	0x05000015


	//   ....[11]....
        /*0058*/ 	.word	0x05000015


	//   ....[12]....
        /*005c*/ 	.word	0x05000015


	//   ....[13]....
        /*0060*/ 	.word	0x05000015


	//   ....[14]....
        /*0064*/ 	.word	0x05000015


	//   ....[15]....
        /*0068*/ 	.word	0x05000015


	//   ....[16]....
        /*006c*/ 	.word	0x05000015


	//   ....[17]....
        /*0070*/ 	.word	0x05000015


	//   ....[18]....
        /*0074*/ 	.word	0x05000015


	//   ....[19]....
        /*0078*/ 	.word	0x05000015


	//----- nvinfo : EIATTR_COOP_GROUP_INSTR_OFFSETS
	.align		4
.L_716:
        /*007c*/ 	.byte	0x04, 0x28
        /*007e*/ 	.short	(.L_718 - .L_717)


	//   ....[0]....
.L_717:
        /*0080*/ 	.word	0x00000250


	//   ....[1]....
        /*0084*/ 	.word	0x00000260


	//   ....[2]....
        /*0088*/ 	.word	0x000002a0


	//   ....[3]....
        /*008c*/ 	.word	0x000002c0


	//   ....[4]....
        /*0090*/ 	.word	0x00000310


	//   ....[5]....
        /*0094*/ 	.word	0x00000320


	//   ....[6]....
        /*0098*/ 	.word	0x00000360


	//   ....[7]....
        /*009c*/ 	.word	0x00000380


	//   ....[8]....
        /*00a0*/ 	.word	0x000003d0


	//   ....[9]....
        /*00a4*/ 	.word	0x000003e0


	//   ....[10]....
        /*00a8*/ 	.word	0x00000660


	//   ....[11]....
        /*00ac*/ 	.word	0x000006b0


	//   ....[12]....
        /*00b0*/ 	.word	0x00000740


	//   ....[13]....
        /*00b4*/ 	.word	0x00000790


	//   ....[14]....
        /*00b8*/ 	.word	0x00000820


	//   ....[15]....
        /*00bc*/ 	.word	0x00000870


	//   ....[16]....
        /*00c0*/ 	.word	0x00000900


	//   ....[17]....
        /*00c4*/ 	.word	0x00000950


	//   ....[18]....
        /*00c8*/ 	.word	0x000009e0


	//   ....[19]....
        /*00cc*/ 	.word	0x00000a30


	//----- nvinfo : EIATTR_VRC_CTA_INIT_COUNT
	.align		4
.L_718:
        /*00d0*/ 	.byte	0x02, 0x4a
	.zero		1
	.zero		1


	//----- nvinfo : EIATTR_EXIT_INSTR_OFFSETS
	.align		4
        /*00d4*/ 	.byte	0x04, 0x1c
        /*00d6*/ 	.short	(.L_720 - .L_719)


	//   ....[0]....
.L_719:
        /*00d8*/ 	.word	0x000005d0


	//   ....[1]....
        /*00dc*/ 	.word	0x00000600


	//----- nvinfo : EIATTR_CRS_STACK_SIZE
	.align		4
.L_720:
        /*00e0*/ 	.byte	0x04, 0x1e
        /*00e2*/ 	.short	(.L_722 - .L_721)
.L_721:
        /*00e4*/ 	.word	0x00000000


	//----- nvinfo : EIATTR_CBANK_PARAM_SIZE
	.align		4
.L_722:
        /*00e8*/ 	.byte	0x03, 0x19
        /*00ea*/ 	.short	0x0008


	//----- nvinfo : EIATTR_PARAM_CBANK
	.align		4
        /*00ec*/ 	.byte	0x04, 0x0a
        /*00ee*/ 	.short	(.L_724 - .L_723)
	.align		4
.L_723:
        /*00f0*/ 	.word	index@(.nv.constant0._ZN3cub18CUB_300001_SM_10006detail10radix_sort33DeviceRadixSortExclusiveSumKernelINS1_5radix10policy_hubIfNS0_8NullTypeEyE10Policy1000EyEEvPT0_)
        /*00f4*/ 	.short	0x0380
        /*00f6*/ 	.short	0x0008


	//----- nvinfo : EIATTR_SW_WAR
	.align		4
.L_724:
        /*00f8*/ 	.byte	0x04, 0x36
        /*00fa*/ 	.short	(.L_726 - .L_725)
.L_725:
        /*00fc*/ 	.word	0x00000008
.L_726:


//--------------------- .nv.info._ZN3cub18CUB_300001_SM_10006detail10radix_sort30DeviceRadixSortHistogramKernelINS1_5radix10policy_hubIfNS0_8NullTypeEyE10Policy1000ELNS0_9SortOrderE0EfyNS1_21identity_decomposer_tEEEvPT2_PKT1_SB_iiT3_ --------------------------
	.section	.nv.info._ZN3cub18CUB_300001_SM_10006detail10radix_sort30DeviceRadixSortHistogramKernelINS1_5radix10policy_hubIfNS0_8NullTypeEyE10Policy1000ELNS0_9SortOrderE0EfyNS1_21identity_decomposer_tEEEvPT2_PKT1_SB_iiT3_,"",@"SHT_CUDA_INFO"
	.sectionflags	@""
	.align	4


	//----- nvinfo : EIATTR_CUDA_API_VERSION
	.align		4
        /*0000*/ 	.byte	0x04, 0x37
        /*0002*/ 	.short	(.L_728 - .L_727)
.L_727:
        /*0004*/ 	.word	0x00000082


	//----- nvinfo : EIATTR_KPARAM_INFO
	.align		4
.L_728:
        /*0008*/ 	.byte	0x04, 0x17
        /*000a*/ 	.short	(.L_730 - .L_729)
.L_729:
        /*000c*/ 	.word	0x00000000
        /*0010*/ 	.short	0x0005
        /*0012*/ 	.short	0x0020
        /*0014*/ 	.byte	0x00, 0xf0, 0x05, 0x00


	//----- nvinfo : EIATTR_KPARAM_INFO
	.align		4
.L_730:
        /*0018*/ 	.byte	0x04, 0x17
        /*001a*/ 	.short	(.L_732 - .L_731)
.L_731:
        /*001c*/ 	.word	0x00000000
        /*0020*/ 	.short	0x0004
        /*0022*/ 	.short	0x001c
        /*0024*/ 	.byte	0x00, 0xf0, 0x11, 0x00


	//----- nvinfo : EIATTR_KPARAM_INFO
	.align		4
.L_732:
        /*0028*/ 	.byte	0x04, 0x17
        /*002a*/ 	.short	(.L_734 - .L_733)
.L_733:
        /*002c*/ 	.word	0x00000000
        /*0030*/ 	.short	0x0003
        /*0032*/ 	.short	0x0018
        /*0034*/ 	.byte	0x00, 0xf0, 0x11, 0x00


	//----- nvinfo : EIATTR_KPARAM_INFO
	.align		4
.L_734:
        /*0038*/ 	.byte	0x04, 0x17
        /*003a*/ 	.short	(.L_736 - .L_735)
.L_735:
        /*003c*/ 	.word	0x00000000
        /*0040*/ 	.short	0x0002
        /*0042*/ 	.short	0x0010
        /*0044*/ 	.byte	0x00, 0xf0, 0x21, 0x00


	//----- nvinfo : EIATTR_KPARAM_INFO
	.align		4
.L_736:
        /*0048*/ 	.byte	0x04, 0x17
        /*004a*/ 	.short	(.L_738 - .L_737)
.L_737:
        /*004c*/ 	.word	0x00000000
        /*0050*/ 	.short	0x0001
        /*0052*/ 	.short	0x0008
        /*0054*/ 	.byte	0x00, 0xf5, 0x21, 0x00


	//----- nvinfo : EIATTR_KPARAM_INFO
	.align		4
.L_738:
        /*0058*/ 	.byte	0x04, 0x17
        /*005a*/ 	.short	(.L_740 - .L_739)
.L_739:
        /*005c*/ 	.word	0x00000000
        /*0060*/ 	.short	0x0000
        /*0062*/ 	.short	0x0000
        /*0064*/ 	.byte	0x00, 0xf5, 0x21, 0x00


	//----- nvinfo : EIATTR_SPARSE_MMA_MASK
	.align		4
.L_740:
        /*0068*/ 	.byte	0x03, 0x50
        /*006a*/ 	.short	0x0000


	//----- nvinfo : EIATTR_MAXREG_COUNT
	.align		4
        /*006c*/ 	.byte	0x03, 0x1b
        /*006e*/ 	.short	0x00ff


	//----- nvinfo : EIATTR_NUM_BARRIERS
	.align		4
        /*0070*/ 	.byte	0x02, 0x4c
        /*0072*/ 	.byte	0x01
	.zero		1


	//----- nvinfo : EIATTR_MERCURY_ISA_VERSION
	.align		4
        /*0074*/ 	.byte	0x03, 0x5f
        /*0076*/ 	.short	0x0101


	//----- nvinfo : EIATTR_VRC_CTA_INIT_COUNT
	.align		4
        /*0078*/ 	.byte	0x02, 0x4a
	.zero		1
	.zero		1


	//----- nvinfo : EIATTR_EXIT_INSTR_OFFSETS
	.align		4
        /*007c*/ 	.byte	0x04, 0x1c
        /*007e*/ 	.short	(.L_742 - .L_741)


	//   ....[0]....
.L_741:
        /*0080*/ 	.word	0x00000040


	//   ....[1]....
        /*0084*/ 	.word	0x00003310


	//----- nvinfo : EIATTR_MAX_THREADS
	.align		4
.L_742:
        /*0088*/ 	.byte	0x04, 0x05
        /*008a*/ 	.short	(.L_744 - .L_743)
.L_743:
        /*008c*/ 	.word	0x00000080
        /*0090*/ 	.word	0x00000001
        /*0094*/ 	.word	0x00000001


	//----- nvinfo : EIATTR_CRS_STACK_SIZE
	.align		4
.L_744:
        /*0098*/ 	.byte	0x04, 0x1e
        /*009a*/ 	.short	(.L_746 - .L_745)
.L_745:
        /*009c*/ 	.word	0x00000000


	//----- nvinfo : EIATTR_CBANK_PARAM_SIZE
	.align		4
.L_746:
        /*00a0*/ 	.byte	0x03, 0x19
        /*00a2*/ 	.short	0x0021


	//----- nvinfo : EIATTR_PARAM_CBANK
	.align		4
        /*00a4*/ 	.byte	0x04, 0x0a
        /*00a6*/ 	.short	(.L_748 - .L_747)
	.align		4
.L_747:
        /*00a8*/ 	.word	index@(.nv.constant0._ZN3cub18CUB_300001_SM_10006detail10radix_sort30DeviceRadixSortHistogramKernelINS1_5radix10policy_hubIfNS0_8NullTypeEyE10Policy1000ELNS0_9SortOrderE0EfyNS1_21identity_decomposer_tEEEvPT2_PKT1_SB_iiT3_)
        /*00ac*/ 	.short	0x0380
        /*00ae*/ 	.short	0x0021


	//----- nvinfo : EIATTR_SW_WAR
	.align		4
.L_748:
        /*00b0*/ 	.byte	0x04, 0x36
        /*00b2*/ 	.short	(.L_750 - .L_749)
.L_749:
        /*00b4*/ 	.word	0x00000008
.L_750:


//--------------------- .nv.info._ZN3cub18CUB_300001_SM_10006detail10radix_sort31DeviceRadixSortSingleTileKernelINS1_5radix10policy_hubIfNS0_8NullTypeEyE10Policy1000ELNS0_9SortOrderE0EfS6_yNS1_21identity_decomposer_tEEEvPKT1_PSB_PKT2_PSF_T3_iiT4_ --------------------------
	.section	.nv.info._ZN3cub18CUB_300001_SM_10006detail10radix_sort31DeviceRadixSortSingleTileKernelINS1_5radix10policy_hubIfNS0_8NullTypeEyE10Policy1000ELNS0_9SortOrderE0EfS6_yNS1_21identity_decomposer_tEEEvPKT1_PSB_PKT2_PSF_T3_iiT4_,"",@"SHT_CUDA_INFO"
	.sectionflags	@""
	.align	4


	//----- nvinfo : EIATTR_CUDA_API_VERSION
	.align		4
        /*0000*/ 	.byte	0x04, 0x37
        /*0002*/ 	.short	(.L_752 - .L_751)
.L_751:
        /*0004*/ 	.word	0x00000082


	//----- nvinfo : EIATTR_KPARAM_INFO
	.align		4
.L_752:
        /*0008*/ 	.byte	0x04, 0x17
        /*000a*/ 	.short	(.L_754 - .L_753)
.L_753:
        /*000c*/ 	.word	0x00000000
        /*0010*/ 	.short	0x0007
        /*0012*/ 	.short	0x0030
        /*0014*/ 	.byte	0x00, 0xf0, 0x05, 0x00


	//----- nvinfo : EIATTR_KPARAM_INFO
	.align		4
.L_754:
        /*0018*/ 	.byte	0x04, 0x17
        /*001a*/ 	.short	(.L_756 - .L_755)
.L_755:
        /*001c*/ 	.word	0x00000000
        /*0020*/ 	.short	0x0006
        /*0022*/ 	.short	0x002c
        /*0024*/ 	.byte	0x00, 0xf0, 0x11, 0x00


	//----- nvinfo : EIATTR_KPARAM_INFO
	.align		4
.L_756:
        /*0028*/ 	.byte	0x04, 0x17
        /*002a*/ 	.short	(.L_758 - .L_757)
.L_757:
        /*002c*/ 	.word	0x00000000
        /*0030*/ 	.short	0x0005
        /*0032*/ 	.short	0x0028
        /*0034*/ 	.byte	0x00, 0xf0, 0x11, 0x00


	//----- nvinfo : EIATTR_KPARAM_INFO
	.align		4
.L_758:
        /*0038*/ 	.byte	0x04, 0x17
        /*003a*/ 	.short	(.L_760 - .L_759)
.L_759:
        /*003c*/ 	.word	0x00000000
        /*0040*/ 	.short	0x0004
        /*0042*/ 	.short	0x0020
        /*0044*/ 	.byte	0x00, 0xf0, 0x21, 0x00


	//----- nvinfo : EIATTR_KPARAM_INFO
	.align		4
.L_760:
        /*0048*/ 	.byte	0x04, 0x17
        /*004a*/ 	.short	(.L_762 - .L_761)
.L_761:
        /*004c*/ 	.word	0x00000000
        /*0050*/ 	.short	0x0003
        /*0052*/ 	.short	0x0018
        /*0054*/ 	.byte	0x00, 0xf5, 0x21, 0x00


	//----- nvinfo : EIATTR_KPARAM_INFO
	.align		4
.L_762:
        /*0058*/ 	.byte	0x04, 0x17
        /*005a*/ 	.short	(.L_764 - .L_763)
.L_763:
        /*005c*/ 	.word	0x00000000
        /*0060*/ 	.short	0x0002
        /*0062*/ 	.short	0x0010
        /*0064*/ 	.byte	0x00, 0xf5, 0x21, 0x00


	//----- nvinfo : EIATTR_KPARAM_INFO
	.align		4
.L_764:
        /*0068*/ 	.byte	0x04, 0x17
        /*006a*/ 	.short	(.L_766 - .L_765)
.L_765:
        /*006c*/ 	.word	0x00000000
        /*0070*/ 	.short	0x0001
        /*0072*/ 	.short	0x0008
        /*0074*/ 	.byte	0x00, 0xf5, 0x21, 0x00


	//----- nvinfo : EIATTR_KPARAM_INFO
	.align		4
.L_766:
        /*0078*/ 	.byte	0x04, 0x17
        /*007a*/ 	.short	(.L_768 - .L_767)
.L_767:
        /*007c*/ 	.word	0x00000000
        /*0080*/ 	.short	0x0000
        /*0082*/ 	.short	0x0000
        /*0084*/ 	.byte	0x00, 0xf5, 0x21, 0x00


	//----- nvinfo : EIATTR_SPARSE_MMA_MASK
	.align		4
.L_768:
        /*0088*/ 	.byte	0x03, 0x50
        /*008a*/ 	.short	0x0000


	//----- nvinfo : EIATTR_MAXREG_COUNT
	.align		4
        /*008c*/ 	.byte	0x03, 0x1b
        /*008e*/ 	.short	0x00ff


	//----- nvinfo : EIATTR_NUM_BARRIERS
	.align		4
        /*0090*/ 	.byte	0x02, 0x4c
        /*0092*/ 	.byte	0x01
	.zero		1


	//----- nvinfo : EIATTR_MERCURY_ISA_VERSION
	.align		4
        /*0094*/ 	.byte	0x03, 0x5f
        /*0096*/ 	.short	0x0101


	//----- nvinfo : EIATTR_COOP_GROUP_MASK_REGIDS
	.align		4
        /*0098*/ 	.byte	0x04, 0x29
        /*009a*/ 	.short	(.L_770 - .L_769)


	//   ....[0]....
.L_769:
        /*009c*/ 	.word	0xffffffff


	//   ....[1]....
        /*00a0*/ 	.word	0xffffffff


	//   ....[2]....
        /*00a4*/ 	.word	0xffffffff


	//   ....[3]....
        /*00a8*/ 	.word	0xffffffff


	//   ....[4]....
        /*00ac*/ 	.word	0xffffffff


	//----- nvinfo : EIATTR_COOP_GROUP_INSTR_OFFSETS
	.align		4
.L_770:
        /*00b0*/ 	.byte	0x04, 0x28
        /*00b2*/ 	.short	(.L_772 - .L_771)


	//   ....[0]....
.L_771:
        /*00b4*/ 	.word	0x00001ec0


	//   ....[1]....
        /*00b8*/ 	.word	0x00001ee0


	//   ....[2]....
        /*00bc*/ 	.word	0x00001f00


	//   ....[3]....
        /*00c0*/ 	.word	0x00001f20


	//   ....[4]....
        /*00c4*/ 	.word	0x00001f40


	//----- nvinfo : EIATTR_VRC_CTA_INIT_COUNT
	.align		4
.L_772:
        /*00c8*/ 	.byte	0x02, 0x4a
	.zero		1
	.zero		1


	//----- nvinfo : EIATTR_EXIT_INSTR_OFFSETS
	.align		4
        /*00cc*/ 	.byte	0x04, 0x1c
        /*00ce*/ 	.short	(.L_774 - .L_773)


	//   ....[0]....
.L_773:
        /*00d0*/ 	.word	0x00003910


	//   ....[1]....
        /*00d4*/ 	.word	0x00003980


	//----- nvinfo : EIATTR_MAX_THREADS
	.align		4
.L_774:
        /*00d8*/ 	.byte	0x04, 0x05
        /*00da*/ 	.short	(.L_776 - .L_775)
.L_775:
        /*00dc*/ 	.word	0x00000100
        /*00e0*/ 	.word	0x00000001
        /*00e4*/ 	.word	0x00000001


	//----- nvinfo : EIATTR_CBANK_PARAM_SIZE
	.align		4
.L_776:
        /*00e8*/ 	.byte	0x03, 0x19
        /*00ea*/ 	.short	0x0031


	//----- nvinfo : EIATTR_PARAM_CBANK
	.align		4
        /*00ec*/ 	.byte	0x04, 0x0a
        /*00ee*/ 	.short	(.L_778 - .L_777)
	.align		4
.L_777:
        /*00f0*/ 	.word	index@(.nv.constant0._ZN3cub18CUB_300001_SM_10006detail10radix_sort31DeviceRadixSortSingleTileKernelINS1_5radix10policy_hubIfNS0_8NullTypeEyE10Policy1000ELNS0_9SortOrderE0EfS6_yNS1_21identity_decomposer_tEEEvPKT1_PSB_PKT2_PSF_T3_iiT4_)
        /*00f4*/ 	.short	0x0380
        /*00f6*/ 	.short	0x0031


	//----- nvinfo : EIATTR_SW_WAR
	.align		4
.L_778:
        /*00f8*/ 	.byte	0x04, 0x36
        /*00fa*/ 	.short	(.L_780 - .L_779)
.L_779:
        /*00fc*/ 	.word	0x00000008
.L_780:


//--------------------- .nv.info._ZN3cub18CUB_300001_SM_10006detail10radix_sort29DeviceRadixSortOnesweepKernelINS1_5radix10policy_hubIiNS0_8NullTypeEyE10Policy1000ELNS0_9SortOrderE0EiS6_yiiNS1_21identity_decomposer_tEEEvPT5_SC_PT3_PKSD_PT1_PKSH_PT2_PKSL_T4_iiT6_ --------------------------
	.section	.nv.info._ZN3cub18CUB_300001_SM_10006detail10radix_sort29DeviceRadixSortOnesweepKernelINS1_5radix10policy_hubIiNS0_8NullTypeEyE10Policy1000ELNS0_9SortOrderE0EiS6_yiiNS1_21identity_decomposer_tEEEvPT5_SC_PT3_PKSD_PT1_PKSH_PT2_PKSL_T4_iiT6_,"",@"SHT_CUDA_INFO"
	.sectionflags	@""
	.align	4


	//----- nvinfo : EIATTR_CUDA_API_VERSION
	.align		4
        /*0000*/ 	.byte	0x04, 0x37
        /*0002*/ 	.short	(.L_782 - .L_781)
.L_781:
        /*0004*/ 	.word	0x00000082


	//----- nvinfo : EIATTR_KPARAM_INFO
	.align		4
.L_782:
        /*0008*/ 	.byte	0x04, 0x17
        /*000a*/ 	.short	(.L_784 - .L_783)
.L_783:
        /*000c*/ 	.word	0x00000000
        /*0010*/ 	.short	0x000b
        /*0012*/ 	.short	0x004c
        /*0014*/ 	.byte	0x00, 0xf0, 0x05, 0x00


	//----- nvinfo : EIATTR_KPARAM_INFO
	.align		4
.L_784:
        /*0018*/ 	.byte	0x04, 0x17
        /*001a*/ 	.short	(.L_786 - .L_785)
.L_785:
        /*001c*/ 	.word	0x00000000
        /*0020*/ 	.short	0x000a
        /*0022*/ 	.short	0x0048
        /*0024*/ 	.byte	0x00, 0xf0, 0x11, 0x00


	//----- nvinfo : EIATTR_KPARAM_INFO
	.align		4
.L_786:
        /*0028*/ 	.byte	0x04, 0x17
        /*002a*/ 	.short	(.L_788 - .L_787)
.L_787:
        /*002c*/ 	.word	0x00000000
        /*0030*/ 	.short	0x0009
        /*0032*/ 	.short	0x0044
        /*0034*/ 	.byte	0x00, 0xf0, 0x11, 0x00


	//----- nvinfo : EIATTR_KPARAM_INFO
	.align		4
.L_788:
        /*0038*/ 	.byte	0x04, 0x17
        /*003a*/ 	.short	(.L_790 - .L_789)
.L_789:
        /*003c*/ 	.word	0x00000000
        /*0040*/ 	.short	0x0008
        /*0042*/ 	.short	0x0040
        /*0044*/ 	.byte	0x00, 0xf0, 0x11, 0x00


	//----- nvinfo : EIATTR_KPARAM_INFO
	.align		4
.L_790:
        /*0048*/ 	.byte	0x04, 0x17
        /*004a*/ 	.short	(.L_792 - .L_791)
.L_791:
        /*004c*/ 	.word	0x00000000
        /*0050*/ 	.short	0x0007
        /*0052*/ 	.short	0x0038
        /*0054*/ 	.byte	0x00, 0xf5, 0x21, 0x00


	//----- nvinfo : EIATTR_KPARAM_INFO
	.align		4
.L_792:
        /*0058*/ 	.byte	0x04, 0x17
        /*005a*/ 	.short	(.L_794 - .L_793)
.L_793:
        /*005c*/ 	.word	0x00000000
        /*0060*/ 	.short	0x0006
        /*0062*/ 	.short	0x0030
        /*0064*/ 	.byte	0x00, 0xf5, 0x21, 0x00


	//----- nvinfo : EIATTR_KPARAM_INFO
	.align		4
.L_794:
        /*0068*/ 	.byte	0x04, 0x17
        /*006a*/ 	.short	(.L_796 - .L_795)
.L_795:
        /*006c*/ 	.word	0x00000000
        /*0070*/ 	.short	0x0005
        /*0072*/ 	.short	0x0028
        /*0074*/ 	.byte	0x00, 0xf5, 0x21, 0x00


	//----- nvinfo : EIATTR_KPARAM_INFO
	.align		4
.L_796:
        /*0078*/ 	.byte	0x04, 0x17
        /*007a*/ 	.short	(.L_798 - .L_797)
.L_797:
        /*007c*/ 	.word	0x00000000
        /*0080*/ 	.short	0x0004
        /*0082*/ 	.short	0x0020
        /*0084*/ 	.byte	0x00, 0xf5, 0x21, 0x00


	//----- nvinfo : EIATTR_KPARAM_INFO
	.align		4
.L_798:
        /*0088*/ 	.byte	0x04, 0x17
        /*008a*/ 	.short	(.L_800 - .L_799)
.L_799:
        /*008c*/ 	.word	0x00000000
        /*0090*/ 	.short	0x0003
        /*0092*/ 	.short	0x0018
        /*0094*/ 	.byte	0x00, 0xf5, 0x21, 0x00


	//----- nvinfo : EIATTR_KPARAM_INFO
	.align		4
.L_800:
        /*0098*/ 	.byte	0x04, 0x17
        /*009a*/ 	.short	(.L_802 - .L_801)
.L_801:
        /*009c*/ 	.word	0x00000000
        /*00a0*/ 	.short	0x0002
        /*00a2*/ 	.short	0x0010
        /*00a4*/ 	.byte	0x00, 0xf5, 0x21, 0x00


	//----- nvinfo : EIATTR_KPARAM_INFO
	.align		4
.L_802:
        /*00a8*/ 	.byte	0x04, 0x17
        /*00aa*/ 	.short	(.L_804 - .L_803)
.L_803:
        /*00ac*/ 	.word	0x00000000
        /*00b0*/ 	.short	0x0001
        /*00b2*/ 	.short	0x0008
        /*00b4*/ 	.byte	0x00, 0xf5, 0x21, 0x00


	//----- nvinfo : EIATTR_KPARAM_INFO
	.align		4
.L_804:
        /*00b8*/ 	.byte	0x04, 0x17
        /*00ba*/ 	.short	(.L_806 - .L_805)
.L_805:
        /*00bc*/ 	.word	0x00000000
        /*00c0*/ 	.short	0x0000
        /*00c2*/ 	.short	0x0000
        /*00c4*/ 	.byte	0x00, 0xf5, 0x21, 0x00


	//----- nvinfo : EIATTR_SPARSE_MMA_MASK
	.align		4
.L_806:
        /*00c8*/ 	.byte	0x03, 0x50
        /*00ca*/ 	.short	0x0000


	//----- nvinfo : EIATTR_MAXREG_COUNT
	.align		4
        /*00cc*/ 	.byte	0x03, 0x1b
        /*00ce*/ 	.short	0x00a8


	//----- nvinfo : EIATTR_NUM_BARRIERS
	.align		4
        /*00d0*/ 	.byte	0x02, 0x4c
        /*00d2*/ 	.byte	0x01
	.zero		1


	//----- nvinfo : EIATTR_MERCURY_ISA_VERSION
	.align		4
        /*00d4*/ 	.byte	0x03, 0x5f
        /*00d6*/ 	.short	0x0101


	//----- nvinfo : EIATTR_COOP_GROUP_MASK_REGIDS
	.align		4
        /*00d8*/ 	.byte	0x04, 0x29
        /*00da*/ 	.short	(.L_808 - .L_807)


	//   ....[0]....
.L_807:
        /*00dc*/ 	.word	0xffffffff


	//   ....[1]....
        /*00e0*/ 	.word	0x05000019


	//   ....[2]....
        /*00e4*/ 	.word	0xffffffff


	//   ....[3]....
        /*00e8*/ 	.word	0xffffffff


	//   ....[4]....
        /*00ec*/ 	.word	0xffffffff


	//   ....[5]....
        /*00f0*/ 	.word	0xffffffff


	//   ....[6]....
        /*00f4*/ 	.word	0xffffffff


	//   ....[7]....
        /*00f8*/ 	.word	0xffffffff


	//   ....[8]....
        /*00fc*/ 	.word	0xffffffff


	//   ....[9]....
        /*0100*/ 	.word	0xffffffff


	//   ....[10]....
        /*0104*/ 	.word	0xffffffff


	//   ....[11]....
        /*0108*/ 	.word	0xffffffff


	//   ....[12]....
        /*010c*/ 	.word	0xffffffff


	//   ....[13]....
        /*0110*/ 	.word	0xffffffff


	//   ....[14]....
        /*0114*/ 	.word	0xffffffff


	//   ....[15]....
        /*0118*/ 	.word	0xffffffff


	//   ....[16]....
        /*011c*/ 	.word	0xffffffff


	//   ....[17]....
        /*0120*/ 	.word	0xffffffff


	//   ....[18]....
        /*0124*/ 	.word	0xffffffff


	//   ....[19]....
        /*0128*/ 	.word	0xffffffff


	//   ....[20]....
        /*012c*/ 	.word	0xffffffff


	//   ....[21]....
        /*0130*/ 	.word	0xffffffff


	//   ....[22]....
        /*0134*/ 	.word	0xffffffff


	//   ....[23]....
        /*0138*/ 	.word	0xffffffff


	//   ....[24]....
        /*013c*/ 	.word	0xffffffff


	//   ....[25]....
        /*0140*/ 	.word	0xffffffff


	//   ....[26]....
        /*0144*/ 	.word	0xffffffff


	//   ....[27]....
        /*0148*/ 	.word	0xffffffff


	//   ....[28]....
        /*014c*/ 	.word	0xffffffff


	//   ....[29]....
        /*0150*/ 	.word	0xffffffff


	//   ....[30]....
        /*0154*/ 	.word	0xffffffff


	//   ....[31]....
        /*0158*/ 	.word	0xffffffff


	//   ....[32]....
        /*015c*/ 	.word	0xffffffff


	//   ....[33]....
        /*0160*/ 	.word	0xffffffff


	//   ....[34]....
        /*0164*/ 	.word	0xffffffff


	//   ....[35]....
        /*0168*/ 	.word	0xffffffff


	//   ....[36]....
        /*016c*/ 	.word	0xffffffff


	//   ....[37]....
        /*0170*/ 	.word	0xffffffff


	//   ....[38]....
        /*0174*/ 	.word	0xffffffff


	//   ....[39]....
        /*0178*/ 	.word	0xffffffff


	//   ....[40]....
        /*017c*/ 	.word	0xffffffff


	//   ....[41]....
        /*0180*/ 	.word	0xffffffff


	//   ....[42]....
        /*0184*/ 	.word	0xffffffff


	//   ....[43]....
        /*0188*/ 	.word	0xffffffff


	//   ....[44]....
        /*018c*/ 	.word	0xffffffff


	//   ....[45]....
        /*0190*/ 	.word	0xffffffff


	//   ....[46]....
        /*0194*/ 	.word	0xffffffff


	//   ....[47]....
        /*0198*/ 	.word	0xffffffff


	//   ....[48]....
        /*019c*/ 	.word	0xffffffff


	//   ....[49]....
        /*01a0*/ 	.word	0xffffffff


	//   ....[50]....
        /*01a4*/ 	.word	0xffffffff


	//   ....[51]....
        /*01a8*/ 	.word	0xffffffff


	//   ....[52]....
        /*01ac*/ 	.word	0xffffffff


	//   ....[53]....
        /*01b0*/ 	.word	0xffffffff


	//   ....[54]....
        /*01b4*/ 	.word	0xffffffff


	//   ....[55]....
        /*01b8*/ 	.word	0xffffffff


	//   ....[56]....
        /*01bc*/ 	.word	0xffffffff


	//   ....[57]....
        /*01c0*/ 	.word	0xffffffff


	//   ....[58]....
        /*01c4*/ 	.word	0xffffffff


	//   ....[59]....
        /*01c8*/ 	.word	0xffffffff


	//   ....[60]....
        /*01cc*/ 	.word	0xffffffff


	//   ....[61]....
        /*01d0*/ 	.word	0xffffffff


	//   ....[62]....
        /*01d4*/ 	.word	0xffffffff


	//   ....[63]....
        /*01d8*/ 	.word	0xffffffff


	//   ....[64]....
        /*01dc*/ 	.word	0xffffffff


	//   ....[65]....
        /*01e0*/ 	.word	0xffffffff


	//   ....[66]....
        /*01e4*/ 	.word	0xffffffff


	//   ....[67]....
        /*01e8*/ 	.word	0xffffffff


	//   ....[68]....
        /*01ec*/ 	.word	0xffffffff


	//   ....[69]....
        /*01f0*/ 	.word	0xffffffff


	//   ....[70]....
        /*01f4*/ 	.word	0xffffffff


	//   ....[71]....
        /*01f8*/ 	.word	0xffffffff


	//   ....[72]....
        /*01fc*/ 	.word	0xffffffff


	//   ....[73]....
        /*0200*/ 	.word	0xffffffff


	//   ....[74]....
        /*0204*/ 	.word	0xffffffff


	//   ....[75]....
        /*0208*/ 	.word	0xffffffff


	//   ....[76]....
        /*020c*/ 	.word	0xffffffff


	//   ....[77]....
        /*0210*/ 	.word	0xffffffff


	//   ....[78]....
        /*0214*/ 	.word	0xffffffff


	//   ....[79]....
        /*0218*/ 	.word	0xffffffff


	//   ....[80]....
        /*021c*/ 	.word	0xffffffff


	//   ....[81]....
        /*0220*/ 	.word	0xffffffff


	//   ....[82]....
        /*0224*/ 	.word	0xffffffff


	//   ....[83]....
        /*0228*/ 	.word	0xffffffff


	//   ....[84]....
        /*022c*/ 	.word	0xffffffff


	//   ....[85]....
        /*0230*/ 	.word	0xffffffff


	//   ....[86]....
        /*0234*/ 	.word	0xffffffff


	//   ....[87]....
        /*0238*/ 	.word	0xffffffff


	//   ....[88]....
        /*023c*/ 	.word	0xffffffff


	//   ....[89]....
        /*0240*/ 	.word	0xffffffff


	//   ....[90]....
        /*0244*/ 	.word	0xffffffff


	//   ....[91]....
        /*0248*/ 	.word	0xffffffff


	//   ....[92]....
        /*024c*/ 	.word	0xffffffff


	//   ....[93]....
        /*0250*/ 	.word	0xffffffff


	//   ....[94]....
        /*0254*/ 	.word	0xffffffff


	//   ....[95]....
        /*0258*/ 	.word	0xffffffff


	//   ....[96]....
        /*025c*/ 	.word	0xffffffff


	//   ....[97]....
        /*0260*/ 	.word	0xffffffff


	//   ....[98]....
        /*0264*/ 	.word	0xffffffff


	//   ....[99]....
        /*0268*/ 	.word	0xffffffff


	//   ....[100]....
        /*026c*/ 	.word	0xffffffff


	//   ....[101]....
        /*0270*/ 	.word	0xffffffff


	//   ....[102]....
        /*0274*/ 	.word	0xffffffff


	//   ....[103]....
        /*0278*/ 	.word	0xffffffff


	//   ....[104]....
        /*027c*/ 	.word	0xffffffff


	//   ....[105]....
        /*0280*/ 	.word	0xffffffff


	//   ....[106]....
        /*0284*/ 	.word	0xffffffff


	//   ....[107]....
        /*0288*/ 	.word	0xffffffff


	//   ....[108]....
        /*028c*/ 	.word	0xffffffff


	//   ....[109]....
        /*0290*/ 	.word	0xffffffff


	//   ....[110]....
        /*0294*/ 	.word	0xffffffff


	//   ....[111]....
        /*0298*/ 	.word	0xffffffff


	//   ....[112]....
        /*029c*/ 	.word	0xffffffff


	//   ....[113]....
        /*02a0*/ 	.word	0xffffffff


	//   ....[114]....
        /*02a4*/ 	.word	0xffffffff


	//   ....[115]....
        /*02a8*/ 	.word	0xffffffff


	//   ....[116]....
        /*02ac*/ 	.word	0xffffffff


	//   ....[117]....
        /*02b0*/ 	.word	0xffffffff


	//   ....[118]....
        /*02b4*/ 	.word	0xffffffff


	//   ....[119]....
        /*02b8*/ 	.word	0xffffffff


	//   ....[120]....
        /*02bc*/ 	.word	0xffffffff


	//   ....[121]....
        /*02c0*/ 	.word	0xffffffff


	//   ....[122]....
        /*02c4*/ 	.word	0xffffffff


	//   ....[123]....
        /*02c8*/ 	.word	0xffffffff


	//   ....[124]....
        /*02cc*/ 	.word	0xffffffff


	//   ....[125]....
        /*02d0*/ 	.word	0xffffffff


	//   ....[126]....
        /*02d4*/ 	.word	0xffffffff


	//   ....[127]....
        /*02d8*/ 	.word	0xffffffff


	//   ....[128]....
        /*02dc*/ 	.word	0xffffffff


	//   ....[129]....
        /*02e0*/ 	.word	0xffffffff


	//   ....[130]....
        /*02e4*/ 	.word	0xffffffff


	//   ....[131]....
        /*02e8*/ 	.word	0xffffffff


	//   ....[132]....
        /*02ec*/ 	.word	0xffffffff


	//   ....[133]....
        /*02f0*/ 	.word	0xffffffff


	//   ....[134]....
        /*02f4*/ 	.word	0xffffffff


	//   ....[135]....
        /*02f8*/ 	.word	0xffffffff


	//   ....[136]....
        /*02fc*/ 	.word	0xffffffff


	//   ....[137]....
        /*0300*/ 	.word	0xffffffff


	//   ....[138]....
        /*0304*/ 	.word	0xffffffff


	//   ....[139]....
        /*0308*/ 	.word	0xffffffff


	//   ....[140]....
        /*030c*/ 	.word	0xffffffff


	//   ....[141]....
        /*0310*/ 	.word	0xffffffff


	//   ....[142]....
        /*0314*/ 	.word	0xffffffff


	//   ....[143]....
        /*0318*/ 	.word	0xffffffff


	//   ....[144]....
        /*031c*/ 	.word	0xffffffff


	//   ....[145]....
        /*0320*/ 	.word	0xffffffff


	//   ....[146]....
        /*0324*/ 	.word	0xffffffff


	//   ....[147]....
        /*0328*/ 	.word	0xffffffff


	//   ....[148]....
        /*032c*/ 	.word	0xffffffff


	//   ....[149]....
        /*0330*/ 	.word	0xffffffff


	//   ....[150]....
        /*0334*/ 	.word	0xffffffff


	//   ....[151]....
        /*0338*/ 	.word	0xffffffff


	//   ....[152]....
        /*033c*/ 	.word	0xffffffff


	//   ....[153]....
        /*0340*/ 	.word	0xffffffff


	//   ....[154]....
        /*0344*/ 	.word	0xffffffff


	//   ....[155]....
        /*0348*/ 	.word	0xffffffff


	//   ....[156]....
        /*034c*/ 	.word	0xffffffff


	//   ....[157]....
        /*0350*/ 	.word	0xffffffff


	//   ....[158]....
        /*0354*/ 	.word	0xffffffff


	//   ....[159]....
        /*0358*/ 	.word	0xffffffff


	//   ....[160]....
        /*035c*/ 	.word	0xffffffff


	//   ....[161]....
        /*0360*/ 	.word	0xffffffff


	//   ....[162]....
        /*0364*/ 	.word	0xffffffff


	//   ....[163]....
        /*0368*/ 	.word	0xffffffff


	//   ....[164]....
        /*036c*/ 	.word	0xffffffff


	//   ....[165]....
        /*0370*/ 	.word	0xffffffff


	//   ....[166]....
        /*0374*/ 	.word	0xffffffff


	//   ....[167]....
        /*0378*/ 	.word	0xffffffff


	//   ....[168]....
        /*037c*/ 	.word	0xffffffff


	//   ....[169]....
        /*0380*/ 	.word	0xffffffff


	//   ....[170]....
        /*0384*/ 	.word	0xffffffff


	//   ....[171]....
        /*0388*/ 	.word	0xffffffff


	//   ....[172]....
        /*038c*/ 	.word	0xffffffff


	//   ....[173]....
        /*0390*/ 	.word	0xffffffff


	//   ....[174]....
        /*0394*/ 	.word	0xffffffff


	//   ....[175]....
        /*0398*/ 	.word	0xffffffff


	//   ....[176]....
        /*039c*/ 	.word	0xffffffff


	//   ....[177]....
        /*03a0*/ 	.word	0xffffffff


	//   ....[178]....
        /*03a4*/ 	.word	0x05000006


	//   ....[179]....
        /*03a8*/ 	.word	0xffffffff


	//   ....[180]....
        /*03ac*/ 	.word	0xffffffff


	//   ....[181]....
        /*03b0*/ 	.word	0xffffffff


	//   ....[182]....
        /*03b4*/ 	.word	0xffffffff


	//   ....[183]....
        /*03b8*/ 	.word	0xffffffff


	//   ....[184]....
        /*03bc*/ 	.word	0xffffffff


	//   ....[185]....
        /*03c0*/ 	.word	0xffffffff


	//   ....[186]....
        /*03c4*/ 	.word	0xffffffff


	//   ....[187]....
        /*03c8*/ 	.word	0xffffffff


	//   ....[188]....
        /*03cc*/ 	.word	0xffffffff


	//   ....[189]....
        /*03d0*/ 	.word	0xffffffff


	//   ....[190]....
        /*03d4*/ 	.word	0xffffffff


	//   ....[191]....
        /*03d8*/ 	.word	0xffffffff


	//   ....[192]....
        /*03dc*/ 	.word	0xffffffff


	//   ....[193]....
        /*03e0*/ 	.word	0xffffffff


	//   ....[194]....
        /*03e4*/ 	.word	0xffffffff


	//   ....[195]....
        /*03e8*/ 	.word	0xffffffff


	//   ....[196]....
        /*03ec*/ 	.word	0xffffffff


	//   ....[197]....
        /*03f0*/ 	.word	0xffffffff


	//   ....[198]....
        /*03f4*/ 	.word	0xffffffff


	//   ....[199]....
        /*03f8*/ 	.word	0xffffffff


	//   ....[200]....
        /*03fc*/ 	.word	0xffffffff


	//   ....[201]....
        /*0400*/ 	.word	0xffffffff


	//   ....[202]....
        /*0404*/ 	.word	0xffffffff


	//   ....[203]....
        /*0408*/ 	.word	0xffffffff


	//   ....[204]....
        /*040c*/ 	.word	0xffffffff


	//   ....[205]....
        /*0410*/ 	.word	0xffffffff


	//   ....[206]....
        /*0414*/ 	.word	0xffffffff


	//   ....[207]....
        /*0418*/ 	.word	0xffffffff


	//   ....[208]....
        /*041c*/ 	.word	0xffffffff


	//   ....[209]....
        /*0420*/ 	.word	0xffffffff


	//   ....[210]....
        /*0424*/ 	.word	0xffffffff


	//   ....[211]....
        /*0428*/ 	.word	0xffffffff


	//   ....[212]....
        /*042c*/ 	.word	0xffffffff


	//   ....[213]....
        /*0430*/ 	.word	0xffffffff


	//   ....[214]....
        /*0434*/ 	.word	0xffffffff


	//   ....[215]....
        /*0438*/ 	.word	0xffffffff


	//   ....[216]....
        /*043c*/ 	.word	0xffffffff


	//   ....[217]....
        /*0440*/ 	.word	0x0500002f


	//   ....[218]....
        /*0444*/ 	.word	0x0500002f


	//   ....[219]....
        /*0448*/ 	.word	0x0500002f


	//   ....[220]....
        /*044c*/ 	.word	0x0500002f


	//   ....[221]....
        /*0450*/ 	.word	0x0500002f


	//----- nvinfo : EIATTR_COOP_GROUP_INSTR_OFFSETS
	.align		4
.L_808:
        /*0454*/ 	.byte	0x04, 0x28
        /*0456*/ 	.short	(.L_810 - .L_809)


	//   ....[0]....
.L_809:
        /*0458*/ 	.word	0x00000ee0


	//   ....[1]....
        /*045c*/ 	.word	0x00001970


	//   ....[2]....
        /*0460*/ 	.word	0x00002370


	//   ....[3]....
        /*0464*/ 	.word	0x00002390


	//   ....[4]....
        /*0468*/ 	.word	0x000023b0


	//   ....[5]....
        /*046c*/ 	.word	0x000023d0


	//   ....[6]....
        /*0470*/ 	.word	0x000023f0


	//   ....[7]....
        /*0474*/ 	.word	0x000028c0


	//   ....[8]....
        /*0478*/ 	.word	0x000028d0


	//   ....[9]....
        /*047c*/ 	.word	0x000028f0


	//   ....[10]....
        /*0480*/ 	.word	0x00002910


	//   ....[11]....
        /*0484*/ 	.word	0x00002960


	//   ....[12]....
        /*0488*/ 	.word	0x00002990


	//   ....[13]....
        /*048c*/ 	.word	0x000029d0


	//   ....[14]....
        /*0490*/ 	.word	0x000029f0


	//   ....[15]....
        /*0494*/ 	.word	0x00002b20


	//   ....[16]....
        /*0498*/ 	.word	0x00002b50


	//   ....[17]....
        /*049c*/ 	.word	0x00002b60


	//   ....[18]....
        /*04a0*/ 	.word	0x00002b80


	//   ....[19]....
        /*04a4*/ 	.word	0x00002bc0


	//   ....[20]....
        /*04a8*/ 	.word	0x00002bf0


	//   ....[21]....
        /*04ac*/ 	.word	0x00002c30


	//   ....[22]....
        /*04b0*/ 	.word	0x00002c50


	//   ....[23]....
        /*04b4*/ 	.word	0x00002c70


	//   ....[24]....
        /*04b8*/ 	.word	0x00002d80


	//   ....[25]....
        /*04bc*/ 	.word	0x00002da0


	//   ....[26]....
        /*04c0*/ 	.word	0x00002db0


	//   ....[27]....
        /*04c4*/ 	.word	0x00002dd0


	//   ....[28]....
        /*04c8*/ 	.word	0x00002e10


	//   ....[29]....
        /*04cc*/ 	.word	0x00002e40


	//   ....[30]....
        /*04d0*/ 	.word	0x00002e80


	//   ....[31]....
        /*04d4*/ 	.word	0x00002ea0


	//   ....[32]....
        /*04d8*/ 	.word	0x00002ec0


	//   ....[33]....
        /*04dc*/ 	.word	0x00002fe0


	//   ....[34]....
        /*04e0*/ 	.word	0x00003000


	//   ....[35]....
        /*04e4*/ 	.word	0x00003010


	//   ....[36]....
        /*04e8*/ 	.word	0x00003030


	//   ....[37]....
        /*04ec*/ 	.word	0x00003070


	//   ....[38]....
        /*04f0*/ 	.word	0x000030a0


	//   ....[39]....
        /*04f4*/ 	.word	0x000030e0


	//   ....[40]....
        /*04f8*/ 	.word	0x00003100


	//   ....[41]....
        /*04fc*/ 	.word	0x00003120


	//   ....[42]....
        /*0500*/ 	.word	0x00003240


	//   ....[43]....
        /*0504*/ 	.word	0x00003270


	//   ....[44]....
        /*0508*/ 	.word	0x00003280


	//   ....[45]....
        /*050c*/ 	.word	0x000032a0


	//   ....[46]....
        /*0510*/ 	.word	0x000032e0


	//   ....[47]....
        /*0514*/ 	.word	0x00003310


	//   ....[48]....
        /*0518*/ 	.word	0x00003350


	//   ....[49]....
        /*051c*/ 	.word	0x00003370


	//   ....[50]....
        /*0520*/ 	.word	0x00003390


	//   ....[51]....
        /*0524*/ 	.word	0x000034a0


	//   ....[52]....
        /*0528*/ 	.word	0x000034c0


	//   ....[53]....
        /*052c*/ 	.word	0x000034d0


	//   ....[54]....
        /*0530*/ 	.word	0x000034f0


	//   ....[55]....
        /*0534*/ 	.word	0x00003530


	//   ....[56]....
        /*0538*/ 	.word	0x00003560


	//   ....[57]....
        /*053c*/ 	.word	0x000035a0


	//   ....[58]....
        /*0540*/ 	.word	0x000035c0


	//   ....[59]....
        /*0544*/ 	.word	0x000035e0


	//   ....[60]....
        /*0548*/ 	.word	0x00003700


	//   ....[61]....
        /*054c*/ 	.word	0x00003720


	//   ....[62]....
        /*0550*/ 	.word	0x00003730


	//   ....[63]....
        /*0554*/ 	.word	0x00003750


	//   ....[64]....
        /*0558*/ 	.word	0x00003790


	//   ....[65]....
        /*055c*/ 	.word	0x000037c0


	//   ....[66]....
        /*0560*/ 	.word	0x00003800


	//   ....[67]....
        /*0564*/ 	.word	0x00003820


	//   ....[68]....
        /*0568*/ 	.word	0x00003840


	//   ....[69]....
        /*056c*/ 	.word	0x00003940


	//   ....[70]....
        /*0570*/ 	.word	0x00003970


	//   ....[71]....
        /*0574*/ 	.word	0x00003980


	//   ....[72]....
        /*0578*/ 	.word	0x000039a0


	//   ....[73]....
        /*057c*/ 	.word	0x000039e0


	//   ....[74]....
        /*0580*/ 	.word	0x00003a10


	//   ....[75]....
        /*0584*/ 	.word	0x00003a50


	//   ....[76]....
        /*0588*/ 	.word	0x00003a70


	//   ....[77]....
        /*058c*/ 	.word	0x00003a90


	//   ....[78]....
        /*0590*/ 	.word	0x00003b80


	//   ....[79]....
        /*0594*/ 	.word	0x00003bb0


	//   ....[80]....
        /*0598*/ 	.word	0x00003bc0


	//   ....[81]....
        /*059c*/ 	.word	0x00003bf0


	//   ....[82]....
        /*05a0*/ 	.word	0x00003c10


	//   ....[83]....
        /*05a4*/ 	.word	0x00003c60


	//   ....[84]....
        /*05a8*/ 	.word	0x00003c80


	//   ....[85]....
        /*05ac*/ 	.word	0x00003cc0


	//   ....[86]....
        /*05b0*/ 	.word	0x00003ce0


	//   ....[87]....
        /*05b4*/ 	.word	0x00003de0


	//   ....[88]....
        /*05b8*/ 	.word	0x00003e30


	//   ....[89]....
        /*05bc*/ 	.word	0x00003e40


	//   ....[90]....
        /*05c0*/ 	.word	0x00003e90


	//   ....[91]....
        /*05c4*/ 	.word	0x00003ec0


	//   ....[92]....
        /*05c8*/ 	.word	0x00003ef0


	//   ....[93]....
        /*05cc*/ 	.word	0x00003f20


	//   ....[94]....
        /*05d0*/ 	.word	0x00003f50


	//   ....[95]....
        /*05d4*/ 	.word	0x00003f80


	//   ....[96]....
        /*05d8*/ 	.word	0x00004040


	//   ....[97]....
        /*05dc*/ 	.word	0x00004060


	//   ....[98]....
        /*05e0*/ 	.word	0x00004070


	//   ....[99]....
        /*05e4*/ 	.word	0x000040c0


	//   ....[100]....
        /*05e8*/ 	.word	0x000040f0


	//   ....[101]....
        /*05ec*/ 	.word	0x00004120


	//   ....[102]....
        /*05f0*/ 	.word	0x00004150


	//   ....[103]....
        /*05f4*/ 	.word	0x00004180


	//   ....[104]....
        /*05f8*/ 	.word	0x000041b0


	//   ....[105]....
        /*05fc*/ 	.word	0x000042d0


	//   ....[106]....
        /*0600*/ 	.word	0x000042e0


	//   ....[107]....
        /*0604*/ 	.word	0x000042f0


	//   ....[108]....
        /*0608*/ 	.word	0x00004350


	//   ....[109]....
        /*060c*/ 	.word	0x00004380


	//   ....[110]....
        /*0610*/ 	.word	0x000043b0


	//   ....[111]....
        /*0614*/ 	.word	0x000043e0


	//   ....[112]....
        /*0618*/ 	.word	0x00004410


	//   ....[113]....
        /*061c*/ 	.word	0x00004440


	//   ....[114]....
        /*0620*/ 	.word	0x00004530


	//   ....[115]....
        /*0624*/ 	.word	0x00004570


	//   ....[116]....
        /*0628*/ 	.word	0x00004580


	//   ....[117]....
        /*062c*/ 	.word	0x000045d0


	//   ....[118]....
        /*0630*/ 	.word	0x00004600


	//   ....[119]....
        /*0634*/ 	.word	0x00004630


	//   ....[120]....
        /*0638*/ 	.word	0x00004660


	//   ....[121]....
        /*063c*/ 	.word	0x00004690


	//   ....[122]....
        /*0640*/ 	.word	0x000046c0


	//   ....[123]....
        /*0644*/ 	.word	0x000047b0


	//   ....[124]....
        /*0648*/ 	.word	0x00004800


	//   ....[125]....
        /*064c*/ 	.word	0x00004810


	//   ....[126]....
        /*0650*/ 	.word	0x00004860


	//   ....[127]....
        /*0654*/ 	.word	0x00004890


	//   ....[128]....
        /*0658*/ 	.word	0x000048a0


	//   ....[129]....
        /*065c*/ 	.word	0x000048e0


	//   ....[130]....
        /*0660*/ 	.word	0x00004910


	//   ....[131]....
        /*0664*/ 	.word	0x00004940


	//   ....[132]....
        /*0668*/ 	.word	0x00004a30


	//   ....[133]....
        /*066c*/ 	.word	0x00004a90


	//   ....[134]....
        /*0670*/ 	.word	0x00004aa0


	//   ....[135]....
        /*0674*/ 	.word	0x00004af0


	//   ....[136]....
        /*0678*/ 	.word	0x00004b20


	//   ....[137]....
        /*067c*/ 	.word	0x00004b30


	//   ....[138]....
        /*0680*/ 	.word	0x00004b70


	//   ....[139]....
        /*0684*/ 	.word	0x00004ba0


	//   ....[140]....
        /*0688*/ 	.word	0x00004bd0


	//   ....[141]....
        /*068c*/ 	.word	0x00004cb0


	//   ....[142]....
        /*0690*/ 	.word	0x00004d10


	//   ....[143]....
        /*0694*/ 	.word	0x00004d20


	//   ....[144]....
        /*0698*/ 	.word	0x00004d70


	//   ....[145]....
        /*069c*/ 	.word	0x00004da0


	//   ....[146]....
        /*06a0*/ 	.word	0x00004db0


	//   ....[147]....
        /*06a4*/ 	.word	0x00004df0


	//   ....[148]....
        /*06a8*/ 	.word	0x00004e20


	//   ....[149]....
        /*06ac*/ 	.word	0x00004e50


	//   ....[150]....
        /*06b0*/ 	.word	0x00004f30


	//   ....[151]....
        /*06b4*/ 	.word	0x00004f90


	//   ....[152]....
        /*06b8*/ 	.word	0x00004fa0


	//   ....[153]....
        /*06bc*/ 	.word	0x00004ff0


	//   ....[154]....
        /*06c0*/ 	.word	0x00005020


	//   ....[155]....
        /*06c4*/ 	.word	0x00005050


	//   ....[156]....
        /*06c8*/ 	.word	0x00005080


	//   ....[157]....
        /*06cc*/ 	.word	0x000050b0


	//   ....[158]....
        /*06d0*/ 	.word	0x000050e0


	//   ....[159]....
        /*06d4*/ 	.word	0x000051b0


	//   ....[160]....
        /*06d8*/ 	.word	0x00005200


	//   ....[161]....
        /*06dc*/ 	.word	0x00005210


	//   ....[162]....
        /*06e0*/ 	.word	0x00005260


	//   ....[163]....
        /*06e4*/ 	.word	0x00005290


	//   ....[164]....
        /*06e8*/ 	.word	0x000052a0


	//   ....[165]....
        /*06ec*/ 	.word	0x000052e0


	//   ....[166]....
        /*06f0*/ 	.word	0x00005310


	//   ....[167]....
        /*06f4*/ 	.word	0x00005340


	//   ....[168]....
        /*06f8*/ 	.word	0x00005420


	//   ....[169]....
        /*06fc*/ 	.word	0x00005440


	//   ....[170]....
        /*0700*/ 	.word	0x00005450


	//   ....[171]....
        /*0704*/ 	.word	0x00005480


	//   ....[172]....
        /*0708*/ 	.word	0x000054a0


	//   ....[173]....
        /*070c*/ 	.word	0x000054f0


	//   ....[174]....
        /*0710*/ 	.word	0x00005520


	//   ....[175]....
        /*0714*/ 	.word	0x00005560


	//   ....[176]....
        /*0718*/ 	.word	0x00005590


	//   ....[177]....
        /*071c*/ 	.word	0x00005650


	//   ....[178]....
        /*0720*/ 	.word	0x00005b80


	//   ....[179]....
        /*0724*/ 	.word	0x00005ee0


	//   ....[180]....
        /*0728*/ 	.word	0x00005fa0


	//   ....[181]....
        /*072c*/ 	.word	0x00006060


	//   ....[182]....
        /*0730*/ 	.word	0x00006120


	//   ....[183]....
        /*0734*/ 	.word	0x000061e0


	//   ....[184]....
        /*0738*/ 	.word	0x000062a0


	//   ....[185]....
        /*073c*/ 	.word	0x00006360


	//   ....[186]....
        /*0740*/ 	.word	0x00006420


	//   ....[187]....
        /*0744*/ 	.word	0x000064e0


	//   ....[188]....
        /*0748*/ 	.word	0x000065a0


	//   ....[189]....
        /*074c*/ 	.word	0x00006660


	//   ....[190]....
        /*0750*/ 	.word	0x00006720


	//   ....[191]....
        /*0754*/ 	.word	0x000067e0


	//   ....[192]....
        /*0758*/ 	.word	0x000068a0


	//   ....[193]....
        /*075c*/ 	.word	0x00006960


	//   ....[194]....
        /*0760*/ 	.word	0x00006a20


	//   ....[195]....
        /*0764*/ 	.word	0x00006ae0


	//   ....[196]....
        /*0768*/ 	.word	0x00006ba0


	//   ....[197]....
        /*076c*/ 	.word	0x00006c60


	//   ....[198]....
        /*0770*/ 	.word	0x00006e80


	//   ....[199]....
        /*0774*/ 	.word	0x00006fb0


	//   ....[200]....
        /*0778*/ 	.word	0x000070e0


	//   ....[201]....
        /*077c*/ 	.word	0x00007210


	//   ....[202]....
        /*0780*/ 	.word	0x00007340


	//   ....[203]....
        /*0784*/ 	.word	0x00007470


	//   ....[204]....
        /*0788*/ 	.word	0x000075a0


	//   ....[205]....
        /*078c*/ 	.word	0x000076d0


	//   ....[206]....
        /*0790*/ 	.word	0x00007800


	//   ....[207]....
        /*0794*/ 	.word	0x00007930


	//   ....[208]....
        /*0798*/ 	.word	0x00007a60


	//   ....[209]....
        /*079c*/ 	.word	0x00007b80


	//   ....[210]....
        /*07a0*/ 	.word	0x00007c90


	//   ....[211]....
        /*07a4*/ 	.word	0x00007da0


	//   ....[212]....
        /*07a8*/ 	.word	0x00007eb0


	//   ....[213]....
        /*07ac*/ 	.word	0x00007fc0


	//   ....[214]....
        /*07b0*/ 	.word	0x000080d0


	//   ....[215]....
        /*07b4*/ 	.word	0x000081e0


	//   ....[216]....
        /*07b8*/ 	.word	0x000082e0


	//   ....[217]....
        /*07bc*/ 	.word	0x00008350


	//   ....[218]....
        /*07c0*/ 	.word	0x000083c0


	//   ....[219]....
        /*07c4*/ 	.word	0x00008430


	//   ....[220]....
        /*07c8*/ 	.word	0x000084a0


	//   ....[221]....
        /*07cc*/ 	.word	0x00008510


	//----- nvinfo : EIATTR_VRC_CTA_INIT_COUNT
	.align		4
.L_810:
        /*07d0*/ 	.byte	0x02, 0x4a
	.zero		1
	.zero		1


	//----- nvinfo : EIATTR_EXIT_INSTR_OFFSETS
	.align		4
        /*07d4*/ 	.byte	0x04, 0x1c
        /*07d6*/ 	.short	(.L_812 - .L_811)


	//   ....[0]....
.L_811:
        /*07d8*/ 	.word	0x00001d40


	//   ....[1]....
        /*07dc*/ 	.word	0x00002160


	//   ....[2]....
        /*07e0*/ 	.word	0x00002180


	//   ....[3]....
        /*07e4*/ 	.word	0x00006c70


	//   ....[4]....
        /*07e8*/ 	.word	0x000082f0


	//----- nvinfo : EIATTR_MAX_THREADS
	.align		4
.L_812:
        /*07ec*/ 	.byte	0x04, 0x05
        /*07ee*/ 	.short	(.L_814 - .L_813)
.L_813:
        /*07f0*/ 	.word	0x00000180
        /*07f4*/ 	.word	0x00000001
        /*07f8*/ 	.word	0x00000001


	//----- nvinfo : EIATTR_CRS_STACK_SIZE
	.align		4
.L_814:
        /*07fc*/ 	.byte	0x04, 0x1e
        /*07fe*/ 	.short	(.L_816 - .L_815)
.L_815:
        /*0800*/ 	.word	0x00000000


	//----- nvinfo : EIATTR_CBANK_PARAM_SIZE
	.align		4
.L_816:
        /*0804*/ 	.byte	0x03, 0x19
        /*0806*/ 	.short	0x004d


	//----- nvinfo : EIATTR_PARAM_CBANK
	.align		4
        /*0808*/ 	.byte	0x04, 0x0a
        /*080a*/ 	.short	(.L_818 - .L_817)
	.align		4
.L_817:
        /*080c*/ 	.word	index@(.nv.constant0._ZN3cub18CUB_300001_SM_10006detail10radix_sort29DeviceRadixSortOnesweepKernelINS1_5radix10policy_hubIiNS0_8NullTypeEyE10Policy1000ELNS0_9SortOrderE0EiS6_yiiNS1_21identity_decomposer_tEEEvPT5_SC_PT3_PKSD_PT1_PKSH_PT2_PKSL_T4_iiT6_)
        /*0810*/ 	.short	0x0380
        /*0812*/ 	.short	0x004d


	//----- nvinfo : EIATTR_SW_WAR
	.align		4
.L_818:
        /*0814*/ 	.byte	0x04, 0x36
        /*0816*/ 	.short	(.L_820 - .L_819)
.L_819:
        /*0818*/ 	.word	0x00000008
.L_820:


//--------------------- .nv.info._ZN3cub18CUB_300001_SM_10006detail10radix_sort33DeviceRadixSortExclusiveSumKernelINS1_5radix10policy_hubIiNS0_8NullTypeEyE10Policy1000EyEEvPT0_ --------------------------
	.section	.nv.info._ZN3cub18CUB_300001_SM_10006detail10radix_sort33DeviceRadixSortExclusiveSumKernelINS1_5radix10policy_hubIiNS0_8NullTypeEyE10Policy1000EyEEvPT0_,"",@"SHT_CUDA_INFO"
	.sectionflags	@""
	.align	4


	//----- nvinfo : EIATTR_CUDA_API_VERSION
	.align		4
        /*0000*/ 	.byte	0x04, 0x37
        /*0002*/ 	.short	(.L_822 - .L_821)
.L_821:
        /*0004*/ 	.word	0x00000082


	//----- nvinfo : EIATTR_KPARAM_INFO
	.align		4
.L_822:
        /*0008*/ 	.byte	0x04, 0x17
        /*000a*/ 	.short	(.L_824 - .L_823)
.L_823:
        /*000c*/ 	.word	0x00000000
        /*0010*/ 	.short	0x0000
        /*0012*/ 	.short	0x0000
        /*0014*/ 	.byte	0x00, 0xf5, 0x21, 0x00


	//----- nvinfo : EIATTR_SPARSE_MMA_MASK
	.align		4
.L_824:
        /*0018*/ 	.byte	0x03, 0x50
        /*001a*/ 	.short	0x0000


	//----- nvinfo : EIATTR_MAXREG_COUNT
	.align		4
        /*001c*/ 	.byte	0x03, 0x1b
        /*001e*/ 	.short	0x00ff


	//----- nvinfo : EIATTR_NUM_BARRIERS
	.align		4
        /*0020*/ 	.byte	0x02, 0x4c
        /*0022*/ 	.byte	0x01
	.zero		1


	//----- nvinfo : EIATTR_MERCURY_ISA_VERSION
	.align		4
        /*0024*/ 	.byte	0x03, 0x5f
        /*0026*/ 	.short	0x0101


	//----- nvinfo : EIATTR_COOP_GROUP_MASK_REGIDS
	.align		4
        /*0028*/ 	.byte	0x04, 0x29
        /*002a*/ 	.short	(.L_826 - .L_825)


	//   ....[0]....
.L_825:
        /*002c*/ 	.word	0xffffffff


	//   ....[1]....
        /*0030*/ 	.word	0xffffffff


	//   ....[2]....
        /*0034*/ 	.word	0xffffffff


	//   ....[3]....
        /*0038*/ 	.word	0xffffffff


	//   ....[4]....
        /*003c*/ 	.word	0xffffffff


	//   ....[5]....
        /*0040*/ 	.word	0xffffffff


	//   ....[6]....
        /*0044*/ 	.word	0xffffffff


	//   ....[7]....
        /*0048*/ 	.word	0xffffffff


	//   ....[8]....
        /*004c*/ 	.word	0xffffffff


	//   ....[9]....
        /*0050*/ 	.word	0xffffffff


	//   ....[10]....
        /*0054*/ 	.word	0x05000015


	//   ....[11]....
        /*0058*/ 	.word	0x05000015


	//   ....[12]....
        /*005c*/ 	.word	0x05000015


	//   ....[13]....
        /*0060*/ 	.word	0x05000015


	//   ....[14]....
        /*0064*/ 	.word	0x05000015


	//   ....[15]....
        /*0068*/ 	.word	0x05000015


	//   ....[16]....
        /*006c*/ 	.word	0x05000015


	//   ....[17]....
        /*0070*/ 	.word	0x05000015


	//   ....[18]....
        /*0074*/ 	.word	0x05000015


	//   ....[19]....
        /*0078*/ 	.word	0x05000015


	//----- nvinfo : EIATTR_COOP_GROUP_INSTR_OFFSETS
	.align		4
.L_826:
        /*007c*/ 	.byte	0x04, 0x28
        /*007e*/ 	.short	(.L_828 - .L_827)


	//   ....[0]....
.L_827:
        /*0080*/ 	.word	0x00000250


	//   ....[1]....
        /*0084*/ 	.word	0x00000260


	//   ....[2]....
        /*0088*/ 	.word	0x000002a0


	//   ....[3]....
        /*008c*/ 	.word	0x000002c0


	//   ....[4]....
        /*0090*/ 	.word	0x00000310


	//   ....[5]....
        /*0094*/ 	.word	0x00000320


	//   ....[6]....
        /*0098*/ 	.word	0x00000360


	//   ....[7]....
        /*009c*/ 	.word	0x00000380


	//   ....[8]....
        /*00a0*/ 	.word	0x000003d0


	//   ....[9]....
        /*00a4*/ 	.word	0x000003e0


	//   ....[10]....
        /*00a8*/ 	.word	0x00000660


	//   ....[11]....
        /*00ac*/ 	.word	0x000006b0


	//   ....[12]....
        /*00b0*/ 	.word	0x00000740


	//   ....[13]....
        /*00b4*/ 	.word	0x00000790


	//   ....[14]....
        /*00b8*/ 	.word	0x00000820


	//   ....[15]....
        /*00bc*/ 	.word	0x00000870


	//   ....[16]....
        /*00c0*/ 	.word	0x00000900


	//   ....[17]....
        /*00c4*/ 	.word	0x00000950


	//   ....[18]....
        /*00c8*/ 	.word	0x000009e0


	//   ....[19]....
        /*00cc*/ 	.word	0x00000a30


	//----- nvinfo : EIATTR_VRC_CTA_INIT_COUNT
	.align		4
.L_828:
        /*00d0*/ 	.byte	0x02, 0x4a
	.zero		1
	.zero		1


	//----- nvinfo : EIATTR_EXIT_INSTR_OFFSETS
	.align		4
        /*00d4*/ 	.byte	0x04, 0x1c
        /*00d6*/ 	.short	(.L_830 - .L_829)


	//   ....[0]....
.L_829:
        /*00d8*/ 	.word	0x000005d0


	//   ....[1]....
        /*00dc*/ 	.word	0x00000600


	//----- nvinfo : EIATTR_CRS_STACK_SIZE
	.align		4
.L_830:
        /*00e0*/ 	.byte	0x04, 0x1e
        /*00e2*/ 	.short	(.L_832 - .L_831)
.L_831:
        /*00e4*/ 	.word	0x00000000


	//----- nvinfo : EIATTR_CBANK_PARAM_SIZE
	.align		4
.L_832:
        /*00e8*/ 	.byte	0x03, 0x19
        /*00ea*/ 	.short	0x0008


	//----- nvinfo : EIATTR_PARAM_CBANK
	.align		4
        /*00ec*/ 	.byte	0x04, 0x0a
        /*00ee*/ 	.short	(.L_834 - .L_833)
	.align		4
.L_833:
        /*00f0*/ 	.word	index@(.nv.constant0._ZN3cub18CUB_300001_SM_10006detail10radix_sort33DeviceRadixSortExclusiveSumKernelINS1_5radix10policy_hubIiNS0_8NullTypeEyE10Policy1000EyEEvPT0_)
        /*00f4*/ 	.short	0x0380
        /*00f6*/ 	.short	0x0008


	//----- nvinfo : EIATTR_SW_WAR
	.align		4
.L_834:
        /*00f8*/ 	.byte	0x04, 0x36
        /*00fa*/ 	.short	(.L_836 - .L_835)
.L_835:
        /*00fc*/ 	.word	0x00000008
.L_836:


//--------------------- .nv.info._ZN3cub18CUB_300001_SM_10006detail10radix_sort30DeviceRadixSortHistogramKernelINS1_5radix10policy_hubIiNS0_8NullTypeEyE10Policy1000ELNS0_9SortOrderE0EiyNS1_21identity_decomposer_tEEEvPT2_PKT1_SB_iiT3_ --------------------------
	.section	.nv.info._ZN3cub18CUB_300001_SM_10006detail10radix_sort30DeviceRadixSortHistogramKernelINS1_5radix10policy_hubIiNS0_8NullTypeEyE10Policy1000ELNS0_9SortOrderE0EiyNS1_21identity_decomposer_tEEEvPT2_PKT1_SB_iiT3_,"",@"SHT_CUDA_INFO"
	.sectionflags	@""
	.align	4


	//----- nvinfo : EIATTR_CUDA_API_VERSION
	.align		4
        /*0000*/ 	.byte	0x04, 0x37
        /*0002*/ 	.short	(.L_838 - .L_837)
.L_837:
        /*0004*/ 	.word	0x00000082


	//----- nvinfo : EIATTR_KPARAM_INFO
	.align		4
.L_838:
        /*0008*/ 	.byte	0x04, 0x17
        /*000a*/ 	.short	(.L_840 - .L_839)
.L_839:
        /*000c*/ 	.word	0x00000000
        /*0010*/ 	.short	0x0005
        /*0012*/ 	.short	0x0020
        /*0014*/ 	.byte	0x00, 0xf0, 0x05, 0x00


	//----- nvinfo : EIATTR_KPARAM_INFO
	.align		4
.L_840:
        /*0018*/ 	.byte	0x04, 0x17
        /*001a*/ 	.short	(.L_842 - .L_841)
.L_841:
        /*001c*/ 	.word	0x00000000
        /*0020*/ 	.short	0x0004
        /*0022*/ 	.short	0x001c
        /*0024*/ 	.byte	0x00, 0xf0, 0x11, 0x00


	//----- nvinfo : EIATTR_KPARAM_INFO
	.align		4
.L_842:
        /*0028*/ 	.byte	0x04, 0x17
        /*002a*/ 	.short	(.L_844 - .L_843)
.L_843:
        /*002c*/ 	.word	0x00000000
        /*0030*/ 	.short	0x0003
        /*0032*/ 	.short	0x0018
        /*0034*/ 	.byte	0x00, 0xf0, 0x11, 0x00


	//----- nvinfo : EIATTR_KPARAM_INFO
	.align		4
.L_844:
        /*0038*/ 	.byte	0x04, 0x17
        /*003a*/ 	.short	(.L_846 - .L_845)
.L_845:
        /*003c*/ 	.word	0x00000000
        /*0040*/ 	.short	0x0002
        /*0042*/ 	.short	0x0010
        /*0044*/ 	.byte	0x00, 0xf0, 0x21, 0x00


	//----- nvinfo : EIATTR_KPARAM_INFO
	.align		4
.L_846:
        /*0048*/ 	.byte	0x04, 0x17
        /*004a*/ 	.short	(.L_848 - .L_847)
.L_847:
        /*004c*/ 	.word	0x00000000
        /*0050*/ 	.short	0x0001
        /*0052*/ 	.short	0x0008
        /*0054*/ 	.byte	0x00, 0xf5, 0x21, 0x00


	//----- nvinfo : EIATTR_KPARAM_INFO
	.align		4
.L_848:
        /*0058*/ 	.byte	0x04, 0x17
        /*005a*/ 	.short	(.L_850 - .L_849)
.L_849:
        /*005c*/ 	.word	0x00000000
        /*0060*/ 	.short	0x0000
        /*0062*/ 	.short	0x0000
        /*0064*/ 	.byte	0x00, 0xf5, 0x21, 0x00


	//----- nvinfo : EIATTR_SPARSE_MMA_MASK
	.align		4
.L_850:
        /*0068*/ 	.byte	0x03, 0x50
        /*006a*/ 	.short	0x0000


	//----- nvinfo : EIATTR_MAXREG_COUNT
	.align		4
        /*006c*/ 	.byte	0x03, 0x1b
        /*006e*/ 	.short	0x00ff


	//----- nvinfo : EIATTR_NUM_BARRIERS
	.align		4
        /*0070*/ 	.byte	0x02, 0x4c
        /*0072*/ 	.byte	0x01
	.zero		1


	//----- nvinfo : EIATTR_MERCURY_ISA_VERSION
	.align		4
        /*0074*/ 	.byte	0x03, 0x5f
        /*0076*/ 	.short	0x0101


	//----- nvinfo : EIATTR_VRC_CTA_INIT_COUNT
	.align		4
        /*0078*/ 	.byte	0x02, 0x4a
	.zero		1
	.zero		1


	//----- nvinfo : EIATTR_EXIT_INSTR_OFFSETS
	.align		4
        /*007c*/ 	.byte	0x04, 0x1c
        /*007e*/ 	.short	(.L_852 - .L_851)


	//   ....[0]....
.L_851:
        /*0080*/ 	.word	0x00000040


	//   ....[1]....
        /*0084*/ 	.word	0x00002ee0


	//----- nvinfo : EIATTR_MAX_THREADS
	.align		4
.L_852:
        /*0088*/ 	.byte	0x04, 0x05
        /*008a*/ 	.short	(.L_854 - .L_853)
.L_853:
        /*008c*/ 	.word	0x00000080
        /*0090*/ 	.word	0x00000001
        /*0094*/ 	.word	0x00000001


	//----- nvinfo : EIATTR_CRS_STACK_SIZE
	.align		4
.L_854:
        /*0098*/ 	.byte	0x04, 0x1e
        /*009a*/ 	.short	(.L_856 - .L_855)
.L_855:
        /*009c*/ 	.word	0x00000000


	//----- nvinfo : EIATTR_CBANK_PARAM_SIZE
	.align		4
.L_856:
        /*00a0*/ 	.byte	0x03, 0x19
        /*00a2*/ 	.short	0x0021


	//----- nvinfo : EIATTR_PARAM_CBANK
	.align		4
        /*00a4*/ 	.byte	0x04, 0x0a
        /*00a6*/ 	.short	(.L_858 - .L_857)
	.align		4
.L_857:
        /*00a8*/ 	.word	index@(.nv.constant0._ZN3cub18CUB_300001_SM_10006detail10radix_sort30DeviceRadixSortHistogramKernelINS1_5radix10policy_hubIiNS0_8NullTypeEyE10Policy1000ELNS0_9SortOrderE0EiyNS1_21identity_decomposer_tEEEvPT2_PKT1_SB_iiT3_)
        /*00ac*/ 	.short	0x0380
        /*00ae*/ 	.short	0x0021


	//----- nvinfo : EIATTR_SW_WAR
	.align		4
.L_858:
        /*00b0*/ 	.byte	0x04, 0x36
        /*00b2*/ 	.short	(.L_860 - .L_859)
.L_859:
        /*00b4*/ 	.word	0x00000008
.L_860:


//--------------------- .nv.info._ZN3cub18CUB_300001_SM_10006detail10radix_sort31DeviceRadixSortSingleTileKernelINS1_5radix10policy_hubIiNS0_8NullTypeEyE10Policy1000ELNS0_9SortOrderE0EiS6_yNS1_21identity_decomposer_tEEEvPKT1_PSB_PKT2_PSF_T3_iiT4_ --------------------------
	.section	.nv.info._ZN3cub18CUB_300001_SM_10006detail10radix_sort31DeviceRadixSortSingleTileKernelINS1_5radix10policy_hubIiNS0_8NullTypeEyE10Policy1000ELNS0_9SortOrderE0EiS6_yNS1_21identity_decomposer_tEEEvPKT1_PSB_PKT2_PSF_T3_iiT4_,"",@"SHT_CUDA_INFO"
	.sectionflags	@""
	.align	4


	//----- nvinfo : EIATTR_CUDA_API_VERSION
	.align		4
        /*0000*/ 	.byte	0x04, 0x37
        /*0002*/ 	.short	(.L_862 - .L_861)
.L_861:
        /*0004*/ 	.word	0x00000082


	//----- nvinfo : EIATTR_KPARAM_INFO
	.align		4
.L_862:
        /*0008*/ 	.byte	0x04, 0x17
        /*000a*/ 	.short	(.L_864 - .L_863)
.L_863:
        /*000c*/ 	.word	0x00000000
        /*0010*/ 	.short	0x0007
        /*0012*/ 	.short	0x0030
        /*0014*/ 	.byte	0x00, 0xf0, 0x05, 0x00


	//----- nvinfo : EIATTR_KPARAM_INFO
	.align		4
.L_864:
        /*0018*/ 	.byte	0x04, 0x17
        /*001a*/ 	.short	(.L_866 - .L_865)
.L_865:
        /*001c*/ 	.word	0x00000000
        /*0020*/ 	.short	0x0006
        /*0022*/ 	.short	0x002c
        /*0024*/ 	.byte	0x00, 0xf0, 0x11, 0x00


	//----- nvinfo : EIATTR_KPARAM_INFO
	.align		4
.L_866:
        /*0028*/ 	.byte	0x04, 0x17
        /*002a*/ 	.short	(.L_868 - .L_867)
.L_867:
        /*002c*/ 	.word	0x00000000
        /*0030*/ 	.short	0x0005
        /*0032*/ 	.short	0x0028
        /*0034*/ 	.byte	0x00, 0xf0, 0x11, 0x00


	//----- nvinfo : EIATTR_KPARAM_INFO
	.align		4
.L_868:
        /*0038*/ 	.byte	0x04, 0x17
        /*003a*/ 	.short	(.L_870 - .L_869)
.L_869:
        /*003c*/ 	.word	0x00000000
        /*0040*/ 	.short	0x0004
        /*0042*/ 	.short	0x0020
        /*0044*/ 	.byte	0x00, 0xf0, 0x21, 0x00


	//----- nvinfo : EIATTR_KPARAM_INFO
	.align		4
.L_870:
        /*0048*/ 	.byte	0x04, 0x17
        /*004a*/ 	.short	(.L_872 - .L_871)
.L_871:
        /*004c*/ 	.word	0x00000000
        /*0050*/ 	.short	0x0003
        /*0052*/ 	.short	0x0018
        /*0054*/ 	.byte	0x00, 0xf5, 0x21, 0x00


	//----- nvinfo : EIATTR_KPARAM_INFO
	.align		4
.L_872:
        /*0058*/ 	.byte	0x04, 0x17
        /*005a*/ 	.short	(.L_874 - .L_873)
.L_873:
        /*005c*/ 	.word	0x00000000
        /*0060*/ 	.short	0x0002
        /*0062*/ 	.short	0x0010
        /*0064*/ 	.byte	0x00, 0xf5, 0x21, 0x00


	//----- nvinfo : EIATTR_KPARAM_INFO
	.align		4
.L_874:
        /*0068*/ 	.byte	0x04, 0x17
        /*006a*/ 	.short	(.L_876 - .L_875)
.L_875:
        /*006c*/ 	.word	0x00000000
        /*0070*/ 	.short	0x0001
        /*0072*/ 	.short	0x0008
        /*0074*/ 	.byte	0x00, 0xf5, 0x21, 0x00


	//----- nvinfo : EIATTR_KPARAM_INFO
	.align		4
.L_876:
        /*0078*/ 	.byte	0x04, 0x17
        /*007a*/ 	.short	(.L_878 - .L_877)
.L_877:
        /*007c*/ 	.word	0x00000000
        /*0080*/ 	.short	0x0000
        /*0082*/ 	.short	0x0000
        /*0084*/ 	.byte	0x00, 0xf5, 0x21, 0x00


	//----- nvinfo : EIATTR_SPARSE_MMA_MASK
	.align		4
.L_878:
        /*0088*/ 	.byte	0x03, 0x50
        /*008a*/ 	.short	0x0000


	//----- nvinfo : EIATTR_MAXREG_COUNT
	.align		4
        /*008c*/ 	.byte	0x03, 0x1b
        /*008e*/ 	.short	0x00ff


	//----- nvinfo : EIATTR_NUM_BARRIERS
	.align		4
        /*0090*/ 	.byte	0x02, 0x4c
        /*0092*/ 	.byte	0x01
	.zero		1


	//----- nvinfo : EIATTR_MERCURY_ISA_VERSION
	.align		4
        /*0094*/ 	.byte	0x03, 0x5f
        /*0096*/ 	.short	0x0101


	//----- nvinfo : EIATTR_COOP_GROUP_MASK_REGIDS
	.align		4
        /*0098*/ 	.byte	0x04, 0x29
        /*009a*/ 	.short	(.L_880 - .L_879)


	//   ....[0]....
.L_879:
        /*009c*/ 	.word	0xffffffff


	//   ....[1]....
        /*00a0*/ 	.word	0xffffffff


	//   ....[2]....
        /*00a4*/ 	.word	0xffffffff


	//   ....[3]....
        /*00a8*/ 	.word	0xffffffff


	//   ....[4]....
        /*00ac*/ 	.word	0xffffffff


	//----- nvinfo : EIATTR_COOP_GROUP_INSTR_OFFSETS
	.align		4
.L_880:
        /*00b0*/ 	.byte	0x04, 0x28
        /*00b2*/ 	.short	(.L_882 - .L_881)


	//   ....[0]....
.L_881:
        /*00b4*/ 	.word	0x000019f0


	//   ....[1]....
        /*00b8*/ 	.word	0x00001a10


	//   ....[2]....
        /*00bc*/ 	.word	0x00001a30


	//   ....[3]....
        /*00c0*/ 	.word	0x00001a50


	//   ....[4]....
        /*00c4*/ 	.word	0x00001a70


	//----- nvinfo : EIATTR_VRC_CTA_INIT_COUNT
	.align		4
.L_882:
        /*00c8*/ 	.byte	0x02, 0x4a
	.zero		1
	.zero		1


	//----- nvinfo : EIATTR_EXIT_INSTR_OFFSETS
	.align		4
        /*00cc*/ 	.byte	0x04, 0x1c
        /*00ce*/ 	.short	(.L_884 - .L_883)


	//   ....[0]....
.L_883:
        /*00d0*/ 	.word	0x000030e0


	//   ....[1]....
        /*00d4*/ 	.word	0x00003120


	//----- nvinfo : EIATTR_MAX_THREADS
	.align		4
.L_884:
        /*00d8*/ 	.byte	0x04, 0x05
        /*00da*/ 	.short	(.L_886 - .L_885)
.L_885:
        /*00dc*/ 	.word	0x00000100
        /*00e0*/ 	.word	0x00000001
        /*00e4*/ 	.word	0x00000001


	//----- nvinfo : EIATTR_CBANK_PARAM_SIZE
	.align		4
.L_886:
        /*00e8*/ 	.byte	0x03, 0x19
        /*00ea*/ 	.short	0x0031


	//----- nvinfo : EIATTR_PARAM_CBANK
	.align		4
        /*00ec*/ 	.byte	0x04, 0x0a
        /*00ee*/ 	.short	(.L_888 - .L_887)
	.align		4
.L_887:
        /*00f0*/ 	.word	index@(.nv.constant0._ZN3cub18CUB_300001_SM_10006detail10radix_sort31DeviceRadixSortSingleTileKernelINS1_5radix10policy_hubIiNS0_8NullTypeEyE10Policy1000ELNS0_9SortOrderE0EiS6_yNS1_21identity_decomposer_tEEEvPKT1_PSB_PKT2_PSF_T3_iiT4_)
        /*00f4*/ 	.short	0x0380
        /*00f6*/ 	.short	0x0031


	//----- nvinfo : EIATTR_SW_WAR
	.align		4
.L_888:
        /*00f8*/ 	.byte	0x04, 0x36
        /*00fa*/ 	.short	(.L_890 - .L_889)
.L_889:
        /*00fc*/ 	.word	0x00000008
.L_890:


//--------------------- .nv.info._ZN3cub18CUB_300001_SM_10006detail6reduce28DeviceReduceSingleTileKernelINS2_10policy_hubIN4cuda3std3__45tupleIJblEEEyN6thrust24THRUST_300001_SM_1000_NS8cuda_cub9__find_if7functorIS9_EEE10Policy1000EPS9_SI_iSF_S9_S9_NS7_10__identityEEEvT0_T1_T2_T3_T4_T6_ --------------------------
	.section	.nv.info._ZN3cub18CUB_300001_SM_10006detail6reduce28DeviceReduceSingleTileKernelINS2_10policy_hubIN4cuda3std3__45tupleIJblEEEyN6thrust24THRUST_300001_SM_1000_NS8cuda_cub9__find_if7functorIS9_EEE10Policy1000EPS9_SI_iSF_S9_S9_NS7_10__identityEEEvT0_T1_T2_T3_T4_T6_,"",@"SHT_CUDA_INFO"
	.sectionflags	@""
	.align	4


	//----- nvinfo : EIATTR_CUDA_API_VERSION
	.align		4
        /*0000*/ 	.byte	0x04, 0x37
        /*0002*/ 	.short	(.L_892 - .L_891)
.L_891:
        /*0004*/ 	.word	0x00000082


	//----- nvinfo : EIATTR_KPARAM_INFO
	.align		4
.L_892:
        /*0008*/ 	.byte	0x04, 0x17
        /*000a*/ 	.short	(.L_894 - .L_893)
.L_893:
        /*000c*/ 	.word	0x00000000
        /*0010*/ 	.short	0x0005
        /*0012*/ 	.short	0x0028
        /*0014*/ 	.byte	0x00, 0xf0, 0x05, 0x00


	//----- nvinfo : EIATTR_KPARAM_INFO
	.align		4
.L_894:
        /*0018*/ 	.byte	0x04, 0x17
        /*001a*/ 	.short	(.L_896 - .L_895)
.L_895:
        /*001c*/ 	.word	0x00000000
        /*0020*/ 	.short	0x0004
        /*0022*/ 	.short	0x0018
        /*0024*/ 	.byte	0x00, 0xf0, 0x41, 0x00


	//----- nvinfo : EIATTR_KPARAM_INFO
	.align		4
.L_896:
        /*0028*/ 	.byte	0x04, 0x17
        /*002a*/ 	.short	(.L_898 - .L_897)
.L_897:
        /*002c*/ 	.word	0x00000000
        /*0030*/ 	.short	0x0003
        /*0032*/ 	.short	0x0014
        /*0034*/ 	.byte	0x00, 0xf0, 0x05, 0x00


	//----- nvinfo : EIATTR_KPARAM_INFO
	.align		4
.L_898:
        /*0038*/ 	.byte	0x04, 0x17
        /*003a*/ 	.short	(.L_900 - .L_899)
.L_899:
        /*003c*/ 	.word	0x00000000
        /*0040*/ 	.short	0x0002
        /*0042*/ 	.short	0x0010
        /*0044*/ 	.byte	0x00, 0xf0, 0x11, 0x00


	//----- nvinfo : EIATTR_KPARAM_INFO
	.align		4
.L_900:
        /*0048*/ 	.byte	0x04, 0x17
        /*004a*/ 	.short	(.L_902 - .L_901)
.L_901:
        /*004c*/ 	.word	0x00000000
        /*0050*/ 	.short	0x0001
        /*0052*/ 	.short	0x0008
        /*0054*/ 	.byte	0x00, 0xf5, 0x21, 0x00


	//----- nvinfo : EIATTR_KPARAM_INFO
	.align		4
.L_902:
        /*0058*/ 	.byte	0x04, 0x17
        /*005a*/ 	.short	(.L_904 - .L_903)
.L_903:
        /*005c*/ 	.word	0x00000000
        /*0060*/ 	.short	0x0000
        /*0062*/ 	.short	0x0000
        /*0064*/ 	.byte	0x00, 0xf5, 0x21, 0x00


	//----- nvinfo : EIATTR_SPARSE_MMA_MASK
	.align		4
.L_904:
        /*0068*/ 	.byte	0x03, 0x50
        /*006a*/ 	.short	0x0000


	//----- nvinfo : EIATTR_MAXREG_COUNT
	.align		4
        /*006c*/ 	.byte	0x03, 0x1b
        /*006e*/ 	.short	0x00ff


	//----- nvinfo : EIATTR_NUM_BARRIERS
	.align		4
        /*0070*/ 	.byte	0x02, 0x4c
        /*0072*/ 	.byte	0x01
	.zero		1


	//----- nvinfo : EIATTR_MERCURY_ISA_VERSION
	.align		4
        /*0074*/ 	.byte	0x03, 0x5f
        /*0076*/ 	.short	0x0101


	//----- nvinfo : EIATTR_COOP_GROUP_MASK_REGIDS
	.align		4
        /*0078*/ 	.byte	0x04, 0x29
        /*007a*/ 	.short	(.L_906 - .L_905)


	//   ....[0]....
.L_905:
        /*007c*/ 	.word	0xffffffff


	//   ....[1]....
        /*0080*/ 	.word	0xffffffff


	//   ....[2]....
        /*0084*/ 	.word	0xffffffff


	//   ....[3]....
        /*0088*/ 	.word	0xffffffff


	//   ....[4]....
        /*008c*/ 	.word	0xffffffff


	//   ....[5]....
        /*0090*/ 	.word	0xffffffff


	//   ....[6]....
        /*0094*/ 	.word	0xffffffff


	//   ....[7]....
        /*0098*/ 	.word	0xffffffff


	//   ....[8]....
        /*009c*/ 	.word	0xffffffff


	//   ....[9]....
        /*00a0*/ 	.word	0xffffffff


	//   ....[10]....
        /*00a4*/ 	.word	0xffffffff


	//   ....[11]....
        /*00a8*/ 	.word	0xffffffff


	//   ....[12]....
        /*00ac*/ 	.word	0xffffffff


	//   ....[13]....
        /*00b0*/ 	.word	0xffffffff


	//   ....[14]....
        /*00b4*/ 	.word	0xffffffff


	//   ....[15]....
        /*00b8*/ 	.word	0xffffffff


	//   ....[16]....
        /*00bc*/ 	.word	0xffffffff


	//   ....[17]....
        /*00c0*/ 	.word	0xffffffff


	//   ....[18]....
        /*00c4*/ 	.word	0xffffffff


	//   ....[19]....
        /*00c8*/ 	.word	0xffffffff


	//   ....[20]....
        /*00cc*/ 	.word	0xffffffff


	//   ....[21]....
        /*00d0*/ 	.word	0xffffffff


	//   ....[22]....
        /*00d4*/ 	.word	0xffffffff


	//   ....[23]....
        /*00d8*/ 	.word	0xffffffff


	//   ....[24]....
        /*00dc*/ 	.word	0xffffffff


	//   ....[25]....
        /*00e0*/ 	.word	0xffffffff


	//   ....[26]....
        /*00e4*/ 	.word	0xffffffff


	//   ....[27]....
        /*00e8*/ 	.word	0xffffffff


	//   ....[28]....
        /*00ec*/ 	.word	0xffffffff


	//   ....[29]....
        /*00f0*/ 	.word	0xffffffff


	//   ....[30]....
        /*00f4*/ 	.word	0xffffffff


	//   ....[31]....
        /*00f8*/ 	.word	0xffffffff


	//   ....[32]....
        /*00fc*/ 	.word	0xffffffff


	//   ....[33]....
        /*0100*/ 	.word	0xffffffff


	//   ....[34]....
        /*0104*/ 	.word	0xffffffff


	//   ....[35]....
        /*0108*/ 	.word	0xffffffff


	//   ....[36]....
        /*010c*/ 	.word	0xffffffff


	//   ....[37]....
        /*0110*/ 	.word	0xffffffff


	//   ....[38]....
        /*0114*/ 	.word	0xffffffff


	//   ....[39]....
        /*0118*/ 	.word	0xffffffff


	//   ....[40]....
        /*011c*/ 	.word	0xffffffff


	//   ....[41]....
        /*0120*/ 	.word	0xffffffff


	//   ....[42]....
        /*0124*/ 	.word	0xffffffff


	//   ....[43]....
        /*0128*/ 	.word	0xffffffff


	//   ....[44]....
        /*012c*/ 	.word	0xffffffff


	//----- nvinfo : EIATTR_COOP_GROUP_INSTR_OFFSETS
	.align		4
.L_906:
        /*0130*/ 	.byte	0x04, 0x28
        /*0132*/ 	.short	(.L_908 - .L_907)


	//   ....[0]....
.L_907:
        /*0134*/ 	.word	0x000007d0


	//   ....[1]....
        /*0138*/ 	.word	0x000007e0


	//   ....[2]....
        /*013c*/ 	.word	0x000007f0


	//   ....[3]....
        /*0140*/ 	.word	0x00000940


	//   ....[4]....
        /*0144*/ 	.word	0x00000970


	//   ....[5]....
        /*0148*/ 	.word	0x000009a0


	//   ....[6]....
        /*014c*/ 	.word	0x00000ac0


	//   ....[7]....
        /*0150*/ 	.word	0x00000ae0


	//   ....[8]....
        /*0154*/ 	.word	0x00000af0


	//   ....[9]....
        /*0158*/ 	.word	0x00000c10


	//   ....[10]....
        /*015c*/ 	.word	0x00000c30


	//   ....[11]....
        /*0160*/ 	.word	0x00000c40


	//   ....[12]....
        /*0164*/ 	.word	0x00000d60


	//   ....[13]....
        /*0168*/ 	.word	0x00000d80


	//   ....[14]....
        /*016c*/ 	.word	0x00000d90


	//   ....[15]....
        /*0170*/ 	.word	0x00001520


	//   ....[16]....
        /*0174*/ 	.word	0x000015b0


	//   ....[17]....
        /*0178*/ 	.word	0x000015e0


	//   ....[18]....
        /*017c*/ 	.word	0x00001700


	//   ....[19]....
        /*0180*/ 	.word	0x00001730


	//   ....[20]....
        /*0184*/ 	.word	0x00001740


	//   ....[21]....
        /*0188*/ 	.word	0x00001860


	//   ....[22]....
        /*018c*/ 	.word	0x00001880


	//   ....[23]....
        /*0190*/ 	.word	0x00001890


	//   ....[24]....
        /*0194*/ 	.word	0x000019b0


	//   ....[25]....
        /*0198*/ 	.word	0x000019d0


	//   ....[26]....
        /*019c*/ 	.word	0x000019e0


	//   ....[27]....
        /*01a0*/ 	.word	0x00001b00


	//   ....[28]....
        /*01a4*/ 	.word	0x00001b20


	//   ....[29]....
        /*01a8*/ 	.word	0x00001b30


	//   ....[30]....
        /*01ac*/ 	.word	0x000031b0


	//   ....[31]....
        /*01b0*/ 	.word	0x000031c0


	//   ....[32]....
        /*01b4*/ 	.word	0x000031d0


	//   ....[33]....
        /*01b8*/ 	.word	0x00003320


	//   ....[34]....
        /*01bc*/ 	.word	0x00003350


	//   ....[35]....
        /*01c0*/ 	.word	0x00003380


	//   ....[36]....
        /*01c4*/ 	.word	0x000034a0


	//   ....[37]....
        /*01c8*/ 	.word	0x000034c0


	//   ....[38]....
        /*01cc*/ 	.word	0x000034d0


	//   ....[39]....
        /*01d0*/ 	.word	0x000035f0


	//   ....[40]....
        /*01d4*/ 	.word	0x00003610


	//   ....[41]....
        /*01d8*/ 	.word	0x00003620


	//   ....[42]....
        /*01dc*/ 	.word	0x00003740


	//   ....[43]....
        /*01e0*/ 	.word	0x00003760


	//   ....[44]....
        /*01e4*/ 	.word	0x00003770


	//----- nvinfo : EIATTR_VRC_CTA_INIT_COUNT
	.align		4
.L_908:
        /*01e8*/ 	.byte	0x02, 0x4a
	.zero		1
	.zero		1


	//----- nvinfo : EIATTR_EXIT_INSTR_OFFSETS
	.align		4
        /*01ec*/ 	.byte	0x04, 0x1c
        /*01ee*/ 	.short	(.L_910 - .L_909)


	//   ....[0]....
.L_909:
        /*01f0*/ 	.word	0x00000080


	//   ....[1]....
        /*01f4*/ 	.word	0x000000d0


	//   ....[2]....
        /*01f8*/ 	.word	0x00003e80


	//   ....[3]....
        /*01fc*/ 	.word	0x00003f70


	//----- nvinfo : EIATTR_MAX_THREADS
	.align		4
.L_910:
        /*0200*/ 	.byte	0x04, 0x05
        /*0202*/ 	.short	(.L_912 - .L_911)
.L_911:
        /*0204*/ 	.word	0x00000100
        /*0208*/ 	.word	0x00000001
        /*020c*/ 	.word	0x00000001


	//----- nvinfo : EIATTR_CRS_STACK_SIZE
	.align		4
.L_912:
        /*0210*/ 	.byte	0x04, 0x1e
        /*0212*/ 	.short	(.L_914 - .L_913)
.L_913:
        /*0214*/ 	.word	0x00000000


	//----- nvinfo : EIATTR_CBANK_PARAM_SIZE
	.align		4
.L_914:
        /*0218*/ 	.byte	0x03, 0x19
        /*021a*/ 	.short	0x0029


	//----- nvinfo : EIATTR_PARAM_CBANK
	.align		4
        /*021c*/ 	.byte	0x04, 0x0a
        /*021e*/ 	.short	(.L_916 - .L_915)
	.align		4
.L_915:
        /*0220*/ 	.word	index@(.nv.constant0._ZN3cub18CUB_300001_SM_10006detail6reduce28DeviceReduceSingleTileKernelINS2_10policy_hubIN4cuda3std3__45tupleIJblEEEyN6thrust24THRUST_300001_SM_1000_NS8cuda_cub9__find_if7functorIS9_EEE10Policy1000EPS9_SI_iSF_S9_S9_NS7_10__identityEEEvT0_T1_T2_T3_T4_T6_)
        /*0224*/ 	.short	0x0380
        /*0226*/ 	.short	0x0029


	//----- nvinfo : EIATTR_SW_WAR
	.align		4
.L_916:
        /*0228*/ 	.byte	0x04, 0x36
        /*022a*/ 	.short	(.L_918 - .L_917)
.L_917:
        /*022c*/ 	.word	0x00000008
.L_918:


//--------------------- .nv.info._ZN3cub18CUB_300001_SM_10006detail6reduce18DeviceReduceKernelINS2_10policy_hubIN4cuda3std3__45tupleIJblEEEyN6thrust24THRUST_300001_SM_1000_NS8cuda_cub9__find_if7functorIS9_EEE10Policy1000ENSB_12zip_iteratorINS8_IJNSD_26transform_input_iterator_tIbNSC_6detail35transform_pair_of_input_iterators_tIbNSB_6detail15normal_iteratorINSB_10device_ptrIfEEEESQ_NS7_8equal_toIfEEEENS7_10__not_fn_tINS7_10__identityEEEEENSB_17counting_iteratorIlNSB_11use_defaultESZ_SZ_EEEEEEEySF_S9_SV_EEvT0_PT3_T1_NS0_13GridEvenShareIS16_EET2_T4_ --------------------------
	.section	.nv.info._ZN3cub18CUB_300001_SM_10006detail6reduce18DeviceReduceKernelINS2_10policy_hubIN4cuda3std3__45tupleIJblEEEyN6thrust24THRUST_300001_SM_1000_NS8cuda_cub9__find_if7functorIS9_EEE10Policy1000ENSB_12zip_iteratorINS8_IJNSD_26transform_input_iterator_tIbNSC_6detail35transform_pair_of_input_iterators_tIbNSB_6detail15normal_iteratorINSB_10device_ptrIfEEEESQ_NS7_8equal_toIfEEEENS7_10__not_fn_tINS7_10__identityEEEEENSB_17counting_iteratorIlNSB_11use_defaultESZ_SZ_EEEEEEEySF_S9_SV_EEvT0_PT3_T1_NS0_13GridEvenShareIS16_EET2_T4_,"",@"SHT_CUDA_INFO"
	.sectionflags	@""
	.align	4


	//----- nvinfo : EIATTR_CUDA_API_VERSION
	.align		4
        /*0000*/ 	.byte	0x04, 0x37
        /*0002*/ 	.short	(.L_920 - .L_919)
.L_919:
        /*0004*/ 	.word	0x00000082


	//----- nvinfo : EIATTR_KPARAM_INFO
	.align		4
.L_920:
        /*0008*/ 	.byte	0x04, 0x17
        /*000a*/ 	.short	(.L_922 - .L_921)
.L_921:
        /*000c*/ 	.word	0x00000000
        /*0010*/ 	.short	0x0005
        /*0012*/ 	.short	0x0081
        /*0014*/ 	.byte	0x00, 0xf0, 0x05, 0x00


	//----- nvinfo : EIATTR_KPARAM_INFO
	.align		4
.L_922:
        /*0018*/ 	.byte	0x04, 0x17
        /*001a*/ 	.short	(.L_924 - .L_923)
.L_923:
        /*001c*/ 	.word	0x00000000
        /*0020*/ 	.short	0x0004
        /*0022*/ 	.short	0x0080
        /*0024*/ 	.byte	0x00, 0xf0, 0x05, 0x00


	//----- nvinfo : EIATTR_KPARAM_INFO
	.align		4
.L_924:
        /*0028*/ 	.byte	0x04, 0x17
        /*002a*/ 	.short	(.L_926 - .L_925)
.L_925:
        /*002c*/ 	.word	0x00000000
        /*0030*/ 	.short	0x0003
        /*0032*/ 	.short	0x0038
        /*0034*/ 	.byte	0x00, 0xf0, 0x21, 0x01


	//----- nvinfo : EIATTR_KPARAM_INFO
	.align		4
.L_926:
        /*0038*/ 	.byte	0x04, 0x17
        /*003a*/ 	.short	(.L_928 - .L_927)
.L_927:
        /*003c*/ 	.word	0x00000000
        /*0040*/ 	.short	0x0002
        /*0042*/ 	.short	0x0030
        /*0044*/ 	.byte	0x00, 0xf0, 0x21, 0x00


	//----- nvinfo : EIATTR_KPARAM_INFO
	.align		4
.L_928:
        /*0048*/ 	.byte	0x04, 0x17
        /*004a*/ 	.short	(.L_930 - .L_929)
.L_929:
        /*004c*/ 	.word	0x00000000
        /*0050*/ 	.short	0x0001
        /*0052*/ 	.short	0x0028
        /*0054*/ 	.byte	0x00, 0xf5, 0x21, 0x00


	//----- nvinfo : EIATTR_KPARAM_INFO
	.align		4
.L_930:
        /*0058*/ 	.byte	0x04, 0x17
        /*005a*/ 	.short	(.L_932 - .L_931)
.L_931:
        /*005c*/ 	.word	0x00000000
        /*0060*/ 	.short	0x0000
        /*0062*/ 	.short	0x0000
        /*0064*/ 	.byte	0x00, 0xf0, 0xa1, 0x00


	//----- nvinfo : EIATTR_SPARSE_MMA_MASK
	.align		4
.L_932:
        /*0068*/ 	.byte	0x03, 0x50
        /*006a*/ 	.short	0x0000


	//----- nvinfo : EIATTR_MAXREG_COUNT
	.align		4
        /*006c*/ 	.byte	0x03, 0x1b
        /*006e*/ 	.short	0x00ff


	//----- nvinfo : EIATTR_NUM_BARRIERS
	.align		4
        /*0070*/ 	.byte	0x02, 0x4c
        /*0072*/ 	.byte	0x01
	.zero		1


	//----- nvinfo : EIATTR_MERCURY_ISA_VERSION
	.align		4
        /*0074*/ 	.byte	0x03, 0x5f
        /*0076*/ 	.short	0x0101


	//----- nvinfo : EIATTR_COOP_GROUP_MASK_REGIDS
	.align		4
        /*0078*/ 	.byte	0x04, 0x29
        /*007a*/ 	.short	(.L_934 - .L_933)


	//   ....[0]....
.L_933:
        /*007c*/ 	.word	0xffffffff


	//   ....[1]....
        /*0080*/ 	.word	0xffffffff


	//   ....[2]....
        /*0084*/ 	.word	0xffffffff


	//   ....[3]....
        /*0088*/ 	.word	0xffffffff


	//   ....[4]....
        /*008c*/ 	.word	0xffffffff


	//   ....[5]....
        /*0090*/ 	.word	0xffffffff


	//   ....[6]....
        /*0094*/ 	.word	0xffffffff


	//   ....[7]....
        /*0098*/ 	.word	0xffffffff


	//   ....[8]....
        /*009c*/ 	.word	0xffffffff


	//   ....[9]....
        /*00a0*/ 	.word	0xffffffff


	//   ....[10]....
        /*00a4*/ 	.word	0xffffffff


	//   ....[11]....
        /*00a8*/ 	.word	0xffffffff


	//   ....[12]....
        /*00ac*/ 	.word	0xffffffff


	//   ....[13]....
        /*00b0*/ 	.word	0xffffffff


	//   ....[14]....
        /*00b4*/ 	.word	0xffffffff


	//   ....[15]....
        /*00b8*/ 	.word	0xffffffff


	//   ....[16]....
        /*00bc*/ 	.word	0xffffffff


	//   ....[17]....
        /*00c0*/ 	.word	0xffffffff


	//   ....[18]....
        /*00c4*/ 	.word	0xffffffff


	//   ....[19]....
        /*00c8*/ 	.word	0xffffffff


	//   ....[20]....
        /*00cc*/ 	.word	0xffffffff


	//   ....[21]....
        /*00d0*/ 	.word	0xffffffff


	//   ....[22]....
        /*00d4*/ 	.word	0xffffffff


	//   ....[23]....
        /*00d8*/ 	.word	0xffffffff


	//   ....[24]....
        /*00dc*/ 	.word	0xffffffff


	//   ....[25]....
        /*00e0*/ 	.word	0xffffffff


	//   ....[26]....
        /*00e4*/ 	.word	0xffffffff


	//   ....[27]....
        /*00e8*/ 	.word	0xffffffff


	//   ....[28]....
        /*00ec*/ 	.word	0xffffffff


	//   ....[29]....
        /*00f0*/ 	.word	0xffffffff


	//   ....[30]....
        /*00f4*/ 	.word	0xffffffff


	//   ....[31]....
        /*00f8*/ 	.word	0xffffffff


	//   ....[32]....
        /*00fc*/ 	.word	0xffffffff


	//   ....[33]....
        /*0100*/ 	.word	0xffffffff


	//   ....[34]....
        /*0104*/ 	.word	0xffffffff


	//   ....[35]....
        /*0108*/ 	.word	0xffffffff


	//   ....[36]....
        /*010c*/ 	.word	0xffffffff


	//   ....[37]....
        /*0110*/ 	.word	0xffffffff


	//   ....[38]....
        /*0114*/ 	.word	0xffffffff


	//   ....[39]....
        /*0118*/ 	.word	0xffffffff


	//   ....[40]....
        /*011c*/ 	.word	0xffffffff


	//   ....[41]....
        /*0120*/ 	.word	0xffffffff


	//   ....[42]....
        /*0124*/ 	.word	0xffffffff


	//   ....[43]....
        /*0128*/ 	.word	0xffffffff


	//   ....[44]....
        /*012c*/ 	.word	0xffffffff


	//----- nvinfo : EIATTR_COOP_GROUP_INSTR_OFFSETS
	.align		4
.L_934:
        /*0130*/ 	.byte	0x04, 0x28
        /*0132*/ 	.short	(.L_936 - .L_935)


	//   ....[0]....
.L_935:
        /*0134*/ 	.word	0x00001720


	//   ....[1]....
        /*0138*/ 	.word	0x00001730


	//   ....[2]....
        /*013c*/ 	.word	0x00001740


	//   ....[3]....
        /*0140*/ 	.word	0x00001890


	//   ....[4]....
        /*0144*/ 	.word	0x000018c0


	//   ....[5]....
        /*0148*/ 	.word	0x000018f0


	//   ....[6]....
        /*014c*/ 	.word	0x00001a10


	//   ....[7]....
        /*0150*/ 	.word	0x00001a30


	//   ....[8]....
        /*0154*/ 	.word	0x00001a40


	//   ....[9]....
        /*0158*/ 	.word	0x00001b60


	//   ....[10]....
        /*015c*/ 	.word	0x00001b80


	//   ....[11]....
        /*0160*/ 	.word	0x00001b90


	//   ....[12]....
        /*0164*/ 	.word	0x00001cb0


	//   ....[13]....
        /*0168*/ 	.word	0x00001cd0


	//   ....[14]....
        /*016c*/ 	.word	0x00001ce0


	//   ....[15]....
        /*0170*/ 	.word	0x00002470


	//   ....[16]....
        /*0174*/ 	.word	0x00002500


	//   ....[17]....
        /*0178*/ 	.word	0x00002530


	//   ....[18]....
        /*017c*/ 	.word	0x00002650


	//   ....[19]....
        /*0180*/ 	.word	0x00002680


	//   ....[20]....
        /*0184*/ 	.word	0x00002690


	//   ....[21]....
        /*0188*/ 	.word	0x000027b0


	//   ....[22]....
        /*018c*/ 	.word	0x000027d0


	//   ....[23]....
        /*0190*/ 	.word	0x000027e0


	//   ....[24]....
        /*0194*/ 	.word	0x00002900


	//   ....[25]....
        /*0198*/ 	.word	0x00002920


	//   ....[26]....
        /*019c*/ 	.word	0x00002930


	//   ....[27]....
        /*01a0*/ 	.word	0x00002a50


	//   ....[28]....
        /*01a4*/ 	.word	0x00002a70


	//   ....[29]....
        /*01a8*/ 	.word	0x00002a80


	//   ....[30]....
        /*01ac*/ 	.word	0x00005120


	//   ....[31]....
        /*01b0*/ 	.word	0x00005130


	//   ....[32]....
        /*01b4*/ 	.word	0x00005140


	//   ....[33]....
        /*01b8*/ 	.word	0x00005290


	//   ....[34]....
        /*01bc*/ 	.word	0x000052c0


	//   ....[35]....
        /*01c0*/ 	.word	0x000052f0


	//   ....[36]....
        /*01c4*/ 	.word	0x00005410


	//   ....[37]....
        /*01c8*/ 	.word	0x00005430


	//   ....[38]....
        /*01cc*/ 	.word	0x00005440


	//   ....[39]....
        /*01d0*/ 	.word	0x00005560


	//   ....[40]....
        /*01d4*/ 	.word	0x00005580


	//   ....[41]....
        /*01d8*/ 	.word	0x00005590


	//   ....[42]....
        /*01dc*/ 	.word	0x000056b0


	//   ....[43]....
        /*01e0*/ 	.word	0x000056d0


	//   ....[44]....
        /*01e4*/ 	.word	0x000056e0


	//----- nvinfo : EIATTR_VRC_CTA_INIT_COUNT
	.align		4
.L_936:
        /*01e8*/ 	.byte	0x02, 0x4a
	.zero		1
	.zero		1


	//----- nvinfo : EIATTR_EXIT_INSTR_OFFSETS
	.align		4
        /*01ec*/ 	.byte	0x04, 0x1c
        /*01ee*/ 	.short	(.L_938 - .L_937)


	//   ....[0]....
.L_937:
        /*01f0*/ 	.word	0x00005df0


	//   ....[1]....
        /*01f4*/ 	.word	0x00005e40


	//----- nvinfo : EIATTR_MAX_THREADS
	.align		4
.L_938:
        /*01f8*/ 	.byte	0x04, 0x05
        /*01fa*/ 	.short	(.L_940 - .L_939)
.L_939:
        /*01fc*/ 	.word	0x00000100
        /*0200*/ 	.word	0x00000001
        /*0204*/ 	.word	0x00000001


	//----- nvinfo : EIATTR_CRS_STACK_SIZE
	.align		4
.L_940:
        /*0208*/ 	.byte	0x04, 0x1e
        /*020a*/ 	.short	(.L_942 - .L_941)
.L_941:
        /*020c*/ 	.word	0x00000000


	//----- nvinfo : EIATTR_CBANK_PARAM_SIZE
	.align		4
.L_942:
        /*0210*/ 	.byte	0x03, 0x19
        /*0212*/ 	.short	0x0082


	//----- nvinfo : EIATTR_PARAM_CBANK
	.align		4
        /*0214*/ 	.byte	0x04, 0x0a
        /*0216*/ 	.short	(.L_944 - .L_943)
	.align		4
.L_943:
        /*0218*/ 	.word	index@(.nv.constant0._ZN3cub18CUB_300001_SM_10006detail6reduce18DeviceReduceKernelINS2_10policy_hubIN4cuda3std3__45tupleIJblEEEyN6thrust24THRUST_300001_SM_1000_NS8cuda_cub9__find_if7functorIS9_EEE10Policy1000ENSB_12zip_iteratorINS8_IJNSD_26transform_input_iterator_tIbNSC_6detail35transform_pair_of_input_iterators_tIbNSB_6detail15normal_iteratorINSB_10device_ptrIfEEEESQ_NS7_8equal_toIfEEEENS7_10__not_fn_tINS7_10__identityEEEEENSB_17counting_iteratorIlNSB_11use_defaultESZ_SZ_EEEEEEEySF_S9_SV_EEvT0_PT3_T1_NS0_13GridEvenShareIS16_EET2_T4_)
        /*021c*/ 	.short	0x0380
        /*021e*/ 	.short	0x0082


	//----- nvinfo : EIATTR_SW_WAR
	.align		4
.L_944:
        /*0220*/ 	.byte	0x04, 0x36
        /*0222*/ 	.short	(.L_946 - .L_945)
.L_945:
        /*0224*/ 	.word	0x00000008
.L_946:


//--------------------- .nv.info._ZN3cub18CUB_300001_SM_10006detail6reduce28DeviceReduceSingleTileKernelINS2_10policy_hubIN4cuda3std3__45tupleIJblEEEyN6thrust24THRUST_300001_SM_1000_NS8cuda_cub9__find_if7functorIS9_EEE10Policy1000ENSB_12zip_iteratorINS8_IJNSD_26transform_input_iterator_tIbNSC_6detail35transform_pair_of_input_iterators_tIbNSB_6detail15normal_iteratorINSB_10device_ptrIfEEEESQ_NS7_8equal_toIfEEEENS7_10__not_fn_tINS7_10__identityEEEEENSB_17counting_iteratorIlNSB_11use_defaultESZ_SZ_EEEEEEEPS9_ySF_S9_S9_SV_EEvT0_T1_T2_T3_T4_T6_ --------------------------
	.section	.nv.info._ZN3cub18CUB_300001_SM_10006detail6reduce28DeviceReduceSingleTileKernelINS2_10policy_hubIN4cuda3std3__45tupleIJblEEEyN6thrust24THRUST_300001_SM_1000_NS8cuda_cub9__find_if7functorIS9_EEE10Policy1000ENSB_12zip_iteratorINS8_IJNSD_26transform_input_iterator_tIbNSC_6detail35transform_pair_of_input_iterators_tIbNSB_6detail15normal_iteratorINSB_10device_ptrIfEEEESQ_NS7_8equal_toIfEEEENS7_10__not_fn_tINS7_10__identityEEEEENSB_17counting_iteratorIlNSB_11use_defaultESZ_SZ_EEEEEEEPS9_ySF_S9_S9_SV_EEvT0_T1_T2_T3_T4_T6_,"",@"SHT_CUDA_INFO"
	.sectionflags	@""
	.align	4


	//----- nvinfo : EIATTR_CUDA_API_VERSION
	.align		4
        /*0000*/ 	.byte	0x04, 0x37
        /*0002*/ 	.short	(.L_948 - .L_947)
.L_947:
        /*0004*/ 	.word	0x00000082


	//----- nvinfo : EIATTR_KPARAM_INFO
	.align		4
.L_948:
        /*0008*/ 	.byte	0x04, 0x17
        /*000a*/ 	.short	(.L_950 - .L_949)
.L_949:
        /*000c*/ 	.word	0x00000000
        /*0010*/ 	.short	0x0005
        /*0012*/ 	.short	0x0050
        /*0014*/ 	.byte	0x00, 0xf0, 0x05, 0x00


	//----- nvinfo : EIATTR_KPARAM_INFO
	.align		4
.L_950:
        /*0018*/ 	.byte	0x04, 0x17
        /*001a*/ 	.short	(.L_952 - .L_951)
.L_951:
        /*001c*/ 	.word	0x00000000
        /*0020*/ 	.short	0x0004
        /*0022*/ 	.short	0x0040
        /*0024*/ 	.byte	0x00, 0xf0, 0x41, 0x00


	//----- nvinfo : EIATTR_KPARAM_INFO
	.align		4
.L_952:
        /*0028*/ 	.byte	0x04, 0x17
        /*002a*/ 	.short	(.L_954 - .L_953)
.L_953:
        /*002c*/ 	.word	0x00000000
        /*0030*/ 	.short	0x0003
        /*0032*/ 	.short	0x0038
        /*0034*/ 	.byte	0x00, 0xf0, 0x05, 0x00


	//----- nvinfo : EIATTR_KPARAM_INFO
	.align		4
.L_954:
        /*0038*/ 	.byte	0x04, 0x17
        /*003a*/ 	.short	(.L_956 - .L_955)
.L_955:
        /*003c*/ 	.word	0x00000000
        /*0040*/ 	.short	0x0002
        /*0042*/ 	.short	0x0030
        /*0044*/ 	.byte	0x00, 0xf0, 0x21, 0x00


	//----- nvinfo : EIATTR_KPARAM_INFO
	.align		4
.L_956:
        /*0048*/ 	.byte	0x04, 0x17
        /*004a*/ 	.short	(.L_958 - .L_957)
.L_957:
        /*004c*/ 	.word	0x00000000
        /*0050*/ 	.short	0x0001
        /*0052*/ 	.short	0x0028
        /*0054*/ 	.byte	0x00, 0xf5, 0x21, 0x00


	//----- nvinfo : EIATTR_KPARAM_INFO
	.align		4
.L_958:
        /*0058*/ 	.byte	0x04, 0x17
        /*005a*/ 	.short	(.L_960 - .L_959)
.L_959:
        /*005c*/ 	.word	0x00000000
        /*0060*/ 	.short	0x0000
        /*0062*/ 	.short	0x0000
        /*0064*/ 	.byte	0x00, 0xf0, 0xa1, 0x00


	//----- nvinfo : EIATTR_SPARSE_MMA_MASK
	.align		4
.L_960:
        /*0068*/ 	.byte	0x03, 0x50
        /*006a*/ 	.short	0x0000


	//----- nvinfo : EIATTR_MAXREG_COUNT
	.align		4
        /*006c*/ 	.byte	0x03, 0x1b
        /*006e*/ 	.short	0x00ff


	//----- nvinfo : EIATTR_NUM_BARRIERS
	.align		4
        /*0070*/ 	.byte	0x02, 0x4c
        /*0072*/ 	.byte	0x01
	.zero		1


	//----- nvinfo : EIATTR_MERCURY_ISA_VERSION
	.align		4
        /*0074*/ 	.byte	0x03, 0x5f
        /*0076*/ 	.short	0x0101


	//----- nvinfo : EIATTR_COOP_GROUP_MASK_REGIDS
	.align		4
        /*0078*/ 	.byte	0x04, 0x29
        /*007a*/ 	.short	(.L_962 - .L_961)


	//   ....[0]....
.L_961:
        /*007c*/ 	.word	0xffffffff


	//   ....[1]....
        /*0080*/ 	.word	0xffffffff


	//   ....[2]....
        /*0084*/ 	.word	0xffffffff


	//   ....[3]....
        /*0088*/ 	.word	0xffffffff


	//   ....[4]....
        /*008c*/ 	.word	0xffffffff


	//   ....[5]....
        /*0090*/ 	.word	0xffffffff


	//   ....[6]....
        /*0094*/ 	.word	0xffffffff


	//   ....[7]....
        /*0098*/ 	.word	0xffffffff


	//   ....[8]....
        /*009c*/ 	.word	0xffffffff


	//   ....[9]....
        /*00a0*/ 	.word	0xffffffff


	//   ....[10]....
        /*00a4*/ 	.word	0xffffffff


	//   ....[11]....
        /*00a8*/ 	.word	0xffffffff


	//   ....[12]....
        /*00ac*/ 	.word	0xffffffff


	//   ....[13]....
        /*00b0*/ 	.word	0xffffffff


	//   ....[14]....
        /*00b4*/ 	.word	0xffffffff


	//   ....[15]....
        /*00b8*/ 	.word	0xffffffff


	//   ....[16]....
        /*00bc*/ 	.word	0xffffffff


	//   ....[17]....
        /*00c0*/ 	.word	0xffffffff


	//   ....[18]....
        /*00c4*/ 	.word	0xffffffff


	//   ....[19]....
        /*00c8*/ 	.word	0xffffffff


	//   ....[20]....
        /*00cc*/ 	.word	0xffffffff


	//   ....[21]....
        /*00d0*/ 	.word	0xffffffff


	//   ....[22]....
        /*00d4*/ 	.word	0xffffffff


	//   ....[23]....
        /*00d8*/ 	.word	0xffffffff


	//   ....[24]....
        /*00dc*/ 	.word	0xffffffff


	//   ....[25]....
        /*00e0*/ 	.word	0xffffffff


	//   ....[26]....
        /*00e4*/ 	.word	0xffffffff


	//   ....[27]....
        /*00e8*/ 	.word	0xffffffff


	//   ....[28]....
        /*00ec*/ 	.word	0xffffffff


	//   ....[29]....
        /*00f0*/ 	.word	0xffffffff


	//   ....[30]....
        /*00f4*/ 	.word	0xffffffff


	//   ....[31]....
        /*00f8*/ 	.word	0xffffffff


	//   ....[32]....
        /*00fc*/ 	.word	0xffffffff


	//   ....[33]....
        /*0100*/ 	.word	0xffffffff


	//   ....[34]....
        /*0104*/ 	.word	0xffffffff


	//   ....[35]....
        /*0108*/ 	.word	0xffffffff


	//   ....[36]....
        /*010c*/ 	.word	0xffffffff


	//   ....[37]....
        /*0110*/ 	.word	0xffffffff


	//   ....[38]....
        /*0114*/ 	.word	0xffffffff


	//   ....[39]....
        /*0118*/ 	.word	0xffffffff


	//   ....[40]....
        /*011c*/ 	.word	0xffffffff


	//   ....[41]....
        /*0120*/ 	.word	0xffffffff


	//   ....[42]....
        /*0124*/ 	.word	0xffffffff


	//   ....[43]....
        /*0128*/ 	.word	0xffffffff


	//   ....[44]....
        /*012c*/ 	.word	0xffffffff


	//----- nvinfo : EIATTR_COOP_GROUP_INSTR_OFFSETS
	.align		4
.L_962:
        /*0130*/ 	.byte	0x04, 0x28
        /*0132*/ 	.short	(.L_964 - .L_963)


	//   ....[0]....
.L_963:
        /*0134*/ 	.word	0x00001490


	//   ....[1]....
        /*0138*/ 	.word	0x000014a0


	//   ....[2]....
        /*013c*/ 	.word	0x000014b0


	//   ....[3]....
        /*0140*/ 	.word	0x00001600


	//   ....[4]....
        /*0144*/ 	.word	0x00001630


	//   ....[5]....
        /*0148*/ 	.word	0x00001660


	//   ....[6]....
        /*014c*/ 	.word	0x00001780


	//   ....[7]....
        /*0150*/ 	.word	0x000017a0


	//   ....[8]....
        /*0154*/ 	.word	0x000017b0


	//   ....[9]....
        /*0158*/ 	.word	0x000018d0


	//   ....[10]....
        /*015c*/ 	.word	0x000018f0


	//   ....[11]....
        /*0160*/ 	.word	0x00001900


	//   ....[12]....
        /*0164*/ 	.word	0x00001a20


	//   ....[13]....
        /*0168*/ 	.word	0x00001a40


	//   ....[14]....
        /*016c*/ 	.word	0x00001a50


	//   ....[15]....
        /*0170*/ 	.word	0x000021d0


	//   ....[16]....
        /*0174*/ 	.word	0x00002260


	//   ....[17]....
        /*0178*/ 	.word	0x00002290


	//   ....[18]....
        /*017c*/ 	.word	0x000023b0


	//   ....[19]....
        /*0180*/ 	.word	0x000023e0


	//   ....[20]....
        /*0184*/ 	.word	0x000023f0


	//   ....[21]....
        /*0188*/ 	.word	0x00002510


	//   ....[22]....
        /*018c*/ 	.word	0x00002530


	//   ....[23]....
        /*0190*/ 	.word	0x00002540


	//   ....[24]....
        /*0194*/ 	.word	0x00002660


	//   ....[25]....
        /*0198*/ 	.word	0x00002680


	//   ....[26]....
        /*019c*/ 	.word	0x00002690


	//   ....[27]....
        /*01a0*/ 	.word	0x000027b0


	//   ....[28]....
        /*01a4*/ 	.word	0x000027d0


	//   ....[29]....
        /*01a8*/ 	.word	0x000027e0


	//   ....[30]....
        /*01ac*/ 	.word	0x00004d70


	//   ....[31]....
        /*01b0*/ 	.word	0x00004d80


	//   ....[32]....
        /*01b4*/ 	.word	0x00004d90


	//   ....[33]....
        /*01b8*/ 	.word	0x00004ee0


	//   ....[34]....
        /*01bc*/ 	.word	0x00004f10


	//   ....[35]....
        /*01c0*/ 	.word	0x00004f40


	//   ....[36]....
        /*01c4*/ 	.word	0x00005060


	//   ....[37]....
        /*01c8*/ 	.word	0x00005080


	//   ....[38]....
        /*01cc*/ 	.word	0x00005090


	//   ....[39]....
        /*01d0*/ 	.word	0x000051b0


	//   ....[40]....
        /*01d4*/ 	.word	0x000051d0


	//   ....[41]....
        /*01d8*/ 	.word	0x000051e0


	//   ....[42]....
        /*01dc*/ 	.word	0x00005300


	//   ....[43]....
        /*01e0*/ 	.word	0x00005320


	//   ....[44]....
        /*01e4*/ 	.word	0x00005330


	//----- nvinfo : EIATTR_VRC_CTA_INIT_COUNT
	.align		4
.L_964:
        /*01e8*/ 	.byte	0x02, 0x4a
	.zero		1
	.zero		1


	//----- nvinfo : EIATTR_EXIT_INSTR_OFFSETS
	.align		4
        /*01ec*/ 	.byte	0x04, 0x1c
        /*01ee*/ 	.short	(.L_966 - .L_965)


	//   ....[0]....
.L_965:
        /*01f0*/ 	.word	0x00000090


	//   ....[1]....
        /*01f4*/ 	.word	0x000000e0


	//   ....[2]....
        /*01f8*/ 	.word	0x00005a30


	//   ....[3]....
        /*01fc*/ 	.word	0x00005b20


	//----- nvinfo : EIATTR_MAX_THREADS
	.align		4
.L_966:
        /*0200*/ 	.byte	0x04, 0x05
        /*0202*/ 	.short	(.L_968 - .L_967)
.L_967:
        /*0204*/ 	.word	0x00000100
        /*0208*/ 	.word	0x00000001
        /*020c*/ 	.word	0x00000001


	//----- nvinfo : EIATTR_CRS_STACK_SIZE
	.align		4
.L_968:
        /*0210*/ 	.byte	0x04, 0x1e
        /*0212*/ 	.short	(.L_970 - .L_969)
.L_969:
        /*0214*/ 	.word	0x00000000


	//----- nvinfo : EIATTR_CBANK_PARAM_SIZE
	.align		4
.L_970:
        /*0218*/ 	.byte	0x03, 0x19
        /*021a*/ 	.short	0x0051


	//----- nvinfo : EIATTR_PARAM_CBANK
	.align		4
        /*021c*/ 	.byte	0x04, 0x0a
        /*021e*/ 	.short	(.L_972 - .L_971)
	.align		4
.L_971:
        /*0220*/ 	.word	index@(.nv.constant0._ZN3cub18CUB_300001_SM_10006detail6reduce28DeviceReduceSingleTileKernelINS2_10policy_hubIN4cuda3std3__45tupleIJblEEEyN6thrust24THRUST_300001_SM_1000_NS8cuda_cub9__find_if7functorIS9_EEE10Policy1000ENSB_12zip_iteratorINS8_IJNSD_26transform_input_iterator_tIbNSC_6detail35transform_pair_of_input_iterators_tIbNSB_6detail15normal_iteratorINSB_10device_ptrIfEEEESQ_NS7_8equal_toIfEEEENS7_10__not_fn_tINS7_10__identityEEEEENSB_17counting_iteratorIlNSB_11use_defaultESZ_SZ_EEEEEEEPS9_ySF_S9_S9_SV_EEvT0_T1_T2_T3_T4_T6_)
        /*0224*/ 	.short	0x0380
        /*0226*/ 	.short	0x0051


	//----- nvinfo : EIATTR_SW_WAR
	.align		4
.L_972:
        /*0228*/ 	.byte	0x04, 0x36
        /*022a*/ 	.short	(.L_974 - .L_973)
.L_973:
        /*022c*/ 	.word	0x00000008
.L_974:


//--------------------- .nv.info._ZN3cub18CUB_300001_SM_10006detail6reduce28DeviceReduceSingleTileKernelINS2_10policy_hubIN4cuda3std3__45tupleIJblEEEjN6thrust24THRUST_300001_SM_1000_NS8cuda_cub9__find_if7functorIS9_EEE10Policy1000EPS9_SI_iSF_S9_S9_NS7_10__identityEEEvT0_T1_T2_T3_T4_T6_ --------------------------
	.section	.nv.info._ZN3cub18CUB_300001_SM_10006detail6reduce28DeviceReduceSingleTileKernelINS2_10policy_hubIN4cuda3std3__45tupleIJblEEEjN6thrust24THRUST_300001_SM_1000_NS8cuda_cub9__find_if7functorIS9_EEE10Policy1000EPS9_SI_iSF_S9_S9_NS7_10__identityEEEvT0_T1_T2_T3_T4_T6_,"",@"SHT_CUDA_INFO"
	.sectionflags	@""
	.align	4


	//----- nvinfo : EIATTR_CUDA_API_VERSION
	.align		4
        /*0000*/ 	.byte	0x04, 0x37
        /*0002*/ 	.short	(.L_976 - .L_975)
.L_975:
        /*0004*/ 	.word	0x00000082


	//----- nvinfo : EIATTR_KPARAM_INFO
	.align		4
.L_976:
        /*0008*/ 	.byte	0x04, 0x17
        /*000a*/ 	.short	(.L_978 - .L_977)
.L_977:
        /*000c*/ 	.word	0x00000000
        /*0010*/ 	.short	0x0005
        /*0012*/ 	.short	0x0028
        /*0014*/ 	.byte	0x00, 0xf0, 0x05, 0x00


	//----- nvinfo : EIATTR_KPARAM_INFO
	.align		4
.L_978:
        /*0018*/ 	.byte	0x04, 0x17
        /*001a*/ 	.short	(.L_980 - .L_979)
.L_979:
        /*001c*/ 	.word	0x00000000
        /*0020*/ 	.short	0x0004
        /*0022*/ 	.short	0x0018
        /*0024*/ 	.byte	0x00, 0xf0, 0x41, 0x00


	//----- nvinfo : EIATTR_KPARAM_INFO
	.align		4
.L_980:
        /*0028*/ 	.byte	0x04, 0x17
        /*002a*/ 	.short	(.L_982 - .L_981)
.L_981:
        /*002c*/ 	.word	0x00000000
        /*0030*/ 	.short	0x0003
        /*0032*/ 	.short	0x0014
        /*0034*/ 	.byte	0x00, 0xf0, 0x05, 0x00


	//----- nvinfo : EIATTR_KPARAM_INFO
	.align		4
.L_982:
        /*0038*/ 	.byte	0x04, 0x17
        /*003a*/ 	.short	(.L_984 - .L_983)
.L_983:
        /*003c*/ 	.word	0x00000000
        /*0040*/ 	.short	0x0002
        /*0042*/ 	.short	0x0010
        /*0044*/ 	.byte	0x00, 0xf0, 0x11, 0x00


	//----- nvinfo : EIATTR_KPARAM_INFO
	.align		4
.L_984:
        /*0048*/ 	.byte	0x04, 0x17
        /*004a*/ 	.short	(.L_986 - .L_985)
.L_985:
        /*004c*/ 	.word	0x00000000
        /*0050*/ 	.short	0x0001
        /*0052*/ 	.short	0x0008
        /*0054*/ 	.byte	0x00, 0xf5, 0x21, 0x00


	//----- nvinfo : EIATTR_KPARAM_INFO
	.align		4
.L_986:
        /*0058*/ 	.byte	0x04, 0x17
        /*005a*/ 	.short	(.L_988 - .L_987)
.L_987:
        /*005c*/ 	.word	0x00000000
        /*0060*/ 	.short	0x0000
        /*0062*/ 	.short	0x0000
        /*0064*/ 	.byte	0x00, 0xf5, 0x21, 0x00


	//----- nvinfo : EIATTR_SPARSE_MMA_MASK
	.align		4
.L_988:
        /*0068*/ 	.byte	0x03, 0x50
        /*006a*/ 	.short	0x0000


	//----- nvinfo : EIATTR_MAXREG_COUNT
	.align		4
        /*006c*/ 	.byte	0x03, 0x1b
        /*006e*/ 	.short	0x00ff


	//----- nvinfo : EIATTR_NUM_BARRIERS
	.align		4
        /*0070*/ 	.byte	0x02, 0x4c
        /*0072*/ 	.byte	0x01
	.zero		1


	//----- nvinfo : EIATTR_MERCURY_ISA_VERSION
	.align		4
        /*0074*/ 	.byte	0x03, 0x5f
        /*0076*/ 	.short	0x0101


	//----- nvinfo : EIATTR_COOP_GROUP_MASK_REGIDS
	.align		4
        /*0078*/ 	.byte	0x04, 0x29
        /*007a*/ 	.short	(.L_990 - .L_989)


	//   ....[0]....
.L_989:
        /*007c*/ 	.word	0xffffffff


	//   ....[1]....
        /*0080*/ 	.word	0xffffffff


	//   ....[2]....
        /*0084*/ 	.word	0xffffffff


	//   ....[3]....
        /*0088*/ 	.word	0xffffffff


	//   ....[4]....
        /*008c*/ 	.word	0xffffffff


	//   ....[5]....
        /*0090*/ 	.word	0xffffffff


	//   ....[6]....
        /*0094*/ 	.word	0xffffffff


	//   ....[7]....
        /*0098*/ 	.word	0xffffffff


	//   ....[8]....
        /*009c*/ 	.word	0xffffffff


	//   ....[9]....
        /*00a0*/ 	.word	0xffffffff


	//   ....[10]....
        /*00a4*/ 	.word	0xffffffff


	//   ....[11]....
        /*00a8*/ 	.word	0xffffffff


	//   ....[12]....
        /*00ac*/ 	.word	0xffffffff


	//   ....[13]....
        /*00b0*/ 	.word	0xffffffff


	//   ....[14]....
        /*00b4*/ 	.word	0xffffffff


	//   ....[15]....
        /*00b8*/ 	.word	0xffffffff


	//   ....[16]....
        /*00bc*/ 	.word	0xffffffff


	//   ....[17]....
        /*00c0*/ 	.word	0xffffffff


	//   ....[18]....
        /*00c4*/ 	.word	0xffffffff


	//   ....[19]....
        /*00c8*/ 	.word	0xffffffff


	//   ....[20]....
        /*00cc*/ 	.word	0xffffffff


	//   ....[21]....
        /*00d0*/ 	.word	0xffffffff


	//   ....[22]....
        /*00d4*/ 	.word	0xffffffff


	//   ....[23]....
        /*00d8*/ 	.word	0xffffffff


	//   ....[24]....
        /*00dc*/ 	.word	0xffffffff


	//   ....[25]....
        /*00e0*/ 	.word	0xffffffff


	//   ....[26]....
        /*00e4*/ 	.word	0xffffffff


	//   ....[27]....
        /*00e8*/ 	.word	0xffffffff


	//   ....[28]....
        /*00ec*/ 	.word	0xffffffff


	//   ....[29]....
        /*00f0*/ 	.word	0xffffffff


	//   ....[30]....
        /*00f4*/ 	.word	0xffffffff


	//   ....[31]....
        /*00f8*/ 	.word	0xffffffff


	//   ....[32]....
        /*00fc*/ 	.word	0xffffffff


	//   ....[33]....
        /*0100*/ 	.word	0xffffffff


	//   ....[34]....
        /*0104*/ 	.word	0xffffffff


	//   ....[35]....
        /*0108*/ 	.word	0xffffffff


	//   ....[36]....
        /*010c*/ 	.word	0xffffffff


	//   ....[37]....
        /*0110*/ 	.word	0xffffffff


	//   ....[38]....
        /*0114*/ 	.word	0xffffffff


	//   ....[39]....
        /*0118*/ 	.word	0xffffffff


	//   ....[40]....
        /*011c*/ 	.word	0xffffffff


	//   ....[41]....
        /*0120*/ 	.word	0xffffffff


	//   ....[42]....
        /*0124*/ 	.word	0xffffffff


	//   ....[43]....
        /*0128*/ 	.word	0xffffffff


	//   ....[44]....
        /*012c*/ 	.word	0xffffffff


	//----- nvinfo : EIATTR_COOP_GROUP_INSTR_OFFSETS
	.align		4
.L_990:
        /*0130*/ 	.byte	0x04, 0x28
        /*0132*/ 	.short	(.L_992 - .L_991)


	//   ....[0]....
.L_991:
        /*0134*/ 	.word	0x000007d0


	//   ....[1]....
        /*0138*/ 	.word	0x000007e0


	//   ....[2]....
        /*013c*/ 	.word	0x000007f0


	//   ....[3]....
        /*0140*/ 	.word	0x00000940


	//   ....[4]....
        /*0144*/ 	.word	0x00000970


	//   ....[5]....
        /*0148*/ 	.word	0x000009a0


	//   ....[6]....
        /*014c*/ 	.word	0x00000ac0


	//   ....[7]....
        /*0150*/ 	.word	0x00000ae0


	//   ....[8]....
        /*0154*/ 	.word	0x00000af0


	//   ....[9]....
        /*0158*/ 	.word	0x00000c10


	//   ....[10]....
        /*015c*/ 	.word	0x00000c30


	//   ....[11]....
        /*0160*/ 	.word	0x00000c40


	//   ....[12]....
        /*0164*/ 	.word	0x00000d60


	//   ....[13]....
        /*0168*/ 	.word	0x00000d80


	//   ....[14]....
        /*016c*/ 	.word	0x00000d90


	//   ....[15]....
        /*0170*/ 	.word	0x00001520


	//   ....[16]....
        /*0174*/ 	.word	0x000015b0


	//   ....[17]....
        /*0178*/ 	.word	0x000015e0


	//   ....[18]....
        /*017c*/ 	.word	0x00001700


	//   ....[19]....
        /*0180*/ 	.word	0x00001730


	//   ....[20]....
        /*0184*/ 	.word	0x00001740


	//   ....[21]....
        /*0188*/ 	.word	0x00001860


	//   ....[22]....
        /*018c*/ 	.word	0x00001880


	//   ....[23]....
        /*0190*/ 	.word	0x00001890


	//   ....[24]....
        /*0194*/ 	.word	0x000019b0


	//   ....[25]....
        /*0198*/ 	.word	0x000019d0


	//   ....[26]....
        /*019c*/ 	.word	0x000019e0


	//   ....[27]....
        /*01a0*/ 	.word	0x00001b00


	//   ....[28]....
        /*01a4*/ 	.word	0x00001b20


	//   ....[29]....
        /*01a8*/ 	.word	0x00001b30


	//   ....[30]....
        /*01ac*/ 	.word	0x000031b0


	//   ....[31]....
        /*01b0*/ 	.word	0x000031c0


	//   ....[32]....
        /*01b4*/ 	.word	0x000031d0


	//   ....[33]....
        /*01b8*/ 	.word	0x00003320


	//   ....[34]....
        /*01bc*/ 	.word	0x00003350


	//   ....[35]....
        /*01c0*/ 	.word	0x00003380


	//   ....[36]....
        /*01c4*/ 	.word	0x000034a0


	//   ....[37]....
        /*01c8*/ 	.word	0x000034c0


	//   ....[38]....
        /*01cc*/ 	.word	0x000034d0


	//   ....[39]....
        /*01d0*/ 	.word	0x000035f0


	//   ....[40]....
        /*01d4*/ 	.word	0x00003610


	//   ....[41]....
        /*01d8*/ 	.word	0x00003620


	//   ....[42]....
        /*01dc*/ 	.word	0x00003740


	//   ....[43]....
        /*01e0*/ 	.word	0x00003760


	//   ....[44]....
        /*01e4*/ 	.word	0x00003770


	//----- nvinfo : EIATTR_VRC_CTA_INIT_COUNT
	.align		4
.L_992:
        /*01e8*/ 	.byte	0x02, 0x4a
	.zero		1
	.zero		1


	//----- nvinfo : EIATTR_EXIT_INSTR_OFFSETS
	.align		4
        /*01ec*/ 	.byte	0x04, 0x1c
        /*01ee*/ 	.short	(.L_994 - .L_993)


	//   ....[0]....
.L_993:
        /*01f0*/ 	.word	0x00000080


	//   ....[1]....
        /*01f4*/ 	.word	0x000000d0


	//   ....[2]....
        /*01f8*/ 	.word	0x00003e80


	//   ....[3]....
        /*01fc*/ 	.word	0x00003f70


	//----- nvinfo : EIATTR_MAX_THREADS
	.align		4
.L_994:
        /*0200*/ 	.byte	0x04, 0x05
        /*0202*/ 	.short	(.L_996 - .L_995)
.L_995:
        /*0204*/ 	.word	0x00000100
        /*0208*/ 	.word	0x00000001
        /*020c*/ 	.word	0x00000001


	//----- nvinfo : EIATTR_CRS_STACK_SIZE
	.align		4
.L_996:
        /*0210*/ 	.byte	0x04, 0x1e
        /*0212*/ 	.short	(.L_998 - .L_997)
.L_997:
        /*0214*/ 	.word	0x00000000


	//----- nvinfo : EIATTR_CBANK_PARAM_SIZE
	.align		4
.L_998:
        /*0218*/ 	.byte	0x03, 0x19
        /*021a*/ 	.short	0x0029


	//----- nvinfo : EIATTR_PARAM_CBANK
	.align		4
        /*021c*/ 	.byte	0x04, 0x0a
        /*021e*/ 	.short	(.L_1000 - .L_999)
	.align		4
.L_999:
        /*0220*/ 	.word	index@(.nv.constant0._ZN3cub18CUB_300001_SM_10006detail6reduce28DeviceReduceSingleTileKernelINS2_10policy_hubIN4cuda3std3__45tupleIJblEEEjN6thrust24THRUST_300001_SM_1000_NS8cuda_cub9__find_if7functorIS9_EEE10Policy1000EPS9_SI_iSF_S9_S9_NS7_10__identityEEEvT0_T1_T2_T3_T4_T6_)
        /*0224*/ 	.short	0x0380
        /*0226*/ 	.short	0x0029


	//----- nvinfo : EIATTR_SW_WAR
	.align		4
.L_1000:
        /*0228*/ 	.byte	0x04, 0x36
        /*022a*/ 	.short	(.L_1002 - .L_1001)
.L_1001:
        /*022c*/ 	.word	0x00000008
.L_1002:


//--------------------- .nv.info._ZN3cub18CUB_300001_SM_10006detail6reduce18DeviceReduceKernelINS2_10policy_hubIN4cuda3std3__45tupleIJblEEEjN6thrust24THRUST_300001_SM_1000_NS8cuda_cub9__find_if7functorIS9_EEE10Policy1000ENSB_12zip_iteratorINS8_IJNSD_26transform_input_iterator_tIbNSC_6detail35transform_pair_of_input_iterators_tIbNSB_6detail15normal_iteratorINSB_10device_ptrIfEEEESQ_NS7_8equal_toIfEEEENS7_10__not_fn_tINS7_10__identityEEEEENSB_17counting_iteratorIlNSB_11use_defaultESZ_SZ_EEEEEEEjSF_S9_SV_EEvT0_PT3_T1_NS0_13GridEvenShareIS16_EET2_T4_ --------------------------
	.section	.nv.info._ZN3cub18CUB_300001_SM_10006detail6reduce18DeviceReduceKernelINS2_10policy_hubIN4cuda3std3__45tupleIJblEEEjN6thrust24THRUST_300001_SM_1000_NS8cuda_cub9__find_if7functorIS9_EEE10Policy1000ENSB_12zip_iteratorINS8_IJNSD_26transform_input_iterator_tIbNSC_6detail35transform_pair_of_input_iterators_tIbNSB_6detail15normal_iteratorINSB_10device_ptrIfEEEESQ_NS7_8equal_toIfEEEENS7_10__not_fn_tINS7_10__identityEEEEENSB_17counting_iteratorIlNSB_11use_defaultESZ_SZ_EEEEEEEjSF_S9_SV_EEvT0_PT3_T1_NS0_13GridEvenShareIS16_EET2_T4_,"",@"SHT_CUDA_INFO"
	.sectionflags	@""
	.align	4


	//----- nvinfo : EIATTR_CUDA_API_VERSION
	.align		4
        /*0000*/ 	.byte	0x04, 0x37
        /*0002*/ 	.short	(.L_1004 - .L_1003)
.L_1003:
        /*0004*/ 	.word	0x00000082


	//----- nvinfo : EIATTR_KPARAM_INFO
	.align		4
.L_1004:
        /*0008*/ 	.byte	0x04, 0x17
        /*000a*/ 	.short	(.L_1006 - .L_1005)
.L_1005:
        /*000c*/ 	.word	0x00000000
        /*0010*/ 	.short	0x0005
        /*0012*/ 	.short	0x005d
        /*0014*/ 	.byte	0x00, 0xf0, 0x05, 0x00


	//----- nvinfo : EIATTR_KPARAM_INFO
	.align		4
.L_1006:
        /*0018*/ 	.byte	0x04, 0x17
        /*001a*/ 	.short	(.L_1008 - .L_1007)
.L_1007:
        /*001c*/ 	.word	0x00000000
        /*0020*/ 	.short	0x0004
        /*0022*/ 	.short	0x005c
        /*0024*/ 	.byte	0x00, 0xf0, 0x05, 0x00


	//----- nvinfo : EIATTR_KPARAM_INFO
	.align		4
.L_1008:
        /*0028*/ 	.byte	0x04, 0x17
        /*002a*/ 	.short	(.L_1010 - .L_1009)
.L_1009:
        /*002c*/ 	.word	0x00000000
        /*0030*/ 	.short	0x0003
        /*0032*/ 	.short	0x0034
        /*0034*/ 	.byte	0x00, 0xf0, 0xa1, 0x00


	//----- nvinfo : EIATTR_KPARAM_INFO
	.align		4
.L_1010:
        /*0038*/ 	.byte	0x04, 0x17
        /*003a*/ 	.short	(.L_1012 - .L_1011)
.L_1011:
        /*003c*/ 	.word	0x00000000
        /*0040*/ 	.short	0x0002
        /*0042*/ 	.short	0x0030
        /*0044*/ 	.byte	0x00, 0xf0, 0x11, 0x00


	//----- nvinfo : EIATTR_KPARAM_INFO
	.align		4
.L_1012:
        /*0048*/ 	.byte	0x04, 0x17
        /*004a*/ 	.short	(.L_1014 - .L_1013)
.L_1013:
        /*004c*/ 	.word	0x00000000
        /*0050*/ 	.short	0x0001
        /*0052*/ 	.short	0x0028
        /*0054*/ 	.byte	0x00, 0xf5, 0x21, 0x00


	//----- nvinfo : EIATTR_KPARAM_INFO
	.align		4
.L_1014:
        /*0058*/ 	.byte	0x04, 0x17
        /*005a*/ 	.short	(.L_1016 - .L_1015)
.L_1015:
        /*005c*/ 	.word	0x00000000
        /*0060*/ 	.short	0x0000
        /*0062*/ 	.short	0x0000
        /*0064*/ 	.byte	0x00, 0xf0, 0xa1, 0x00


	//----- nvinfo : EIATTR_SPARSE_MMA_MASK
	.align		4
.L_1016:
        /*0068*/ 	.byte	0x03, 0x50
        /*006a*/ 	.short	0x0000


	//----- nvinfo : EIATTR_MAXREG_COUNT
	.align		4
        /*006c*/ 	.byte	0x03, 0x1b
        /*006e*/ 	.short	0x00ff


	//----- nvinfo : EIATTR_NUM_BARRIERS
	.align		4
        /*0070*/ 	.byte	0x02, 0x4c
        /*0072*/ 	.byte	0x01
	.zero		1


	//----- nvinfo : EIATTR_MERCURY_ISA_VERSION
	.align		4
        /*0074*/ 	.byte	0x03, 0x5f
        /*0076*/ 	.short	0x0101


	//----- nvinfo : EIATTR_COOP_GROUP_MASK_REGIDS
	.align		4
        /*0078*/ 	.byte	0x04, 0x29
        /*007a*/ 	.short	(.L_1018 - .L_1017)


	//   ....[0]....
.L_1017:
        /*007c*/ 	.word	0xffffffff


	//   ....[1]....
        /*0080*/ 	.word	0xffffffff


	//   ....[2]....
        /*0084*/ 	.word	0xffffffff


	//   ....[3]....
        /*0088*/ 	.word	0xffffffff


	//   ....[4]....
        /*008c*/ 	.word	0xffffffff


	//   ....[5]....
        /*0090*/ 	.word	0xffffffff


	//   ....[6]....
        /*0094*/ 	.word	0xffffffff


	//   ....[7]....
        /*0098*/ 	.word	0xffffffff


	//   ....[8]....
        /*009c*/ 	.word	0xffffffff


	//   ....[9]....
        /*00a0*/ 	.word	0xffffffff


	//   ....[10]....
        /*00a4*/ 	.word	0xffffffff


	//   ....[11]....
        /*00a8*/ 	.word	0xffffffff


	//   ....[12]....
        /*00ac*/ 	.word	0xffffffff


	//   ....[13]....
        /*00b0*/ 	.word	0xffffffff


	//   ....[14]....
        /*00b4*/ 	.word	0xffffffff


	//   ....[15]....
        /*00b8*/ 	.word	0xffffffff


	//   ....[16]....
        /*00bc*/ 	.word	0xffffffff


	//   ....[17]....
        /*00c0*/ 	.word	0xffffffff


	//   ....[18]....
        /*00c4*/ 	.word	0xffffffff


	//   ....[19]....
        /*00c8*/ 	.word	0xffffffff


	//   ....[20]....
        /*00cc*/ 	.word	0xffffffff


	//   ....[21]....
        /*00d0*/ 	.word	0xffffffff


	//   ....[22]....
        /*00d4*/ 	.word	0xffffffff


	//   ....[23]....
        /*00d8*/ 	.word	0xffffffff


	//   ....[24]....
        /*00dc*/ 	.word	0xffffffff


	//   ....[25]....
        /*00e0*/ 	.word	0xffffffff


	//   ....[26]....
        /*00e4*/ 	.word	0xffffffff


	//   ....[27]....
        /*00e8*/ 	.word	0xffffffff


	//   ....[28]....
        /*00ec*/ 	.word	0xffffffff


	//   ....[29]....
        /*00f0*/ 	.word	0xffffffff


	//   ....[30]....
        /*00f4*/ 	.word	0xffffffff


	//   ....[31]....
        /*00f8*/ 	.word	0xffffffff


	//   ....[32]....
        /*00fc*/ 	.word	0xffffffff


	//   ....[33]....
        /*0100*/ 	.word	0xffffffff


	//   ....[34]....
        /*0104*/ 	.word	0xffffffff


	//   ....[35]....
        /*0108*/ 	.word	0xffffffff


	//   ....[36]....
        /*010c*/ 	.word	0xffffffff


	//   ....[37]....
        /*0110*/ 	.word	0xffffffff


	//   ....[38]....
        /*0114*/ 	.word	0xffffffff


	//   ....[39]....
        /*0118*/ 	.word	0xffffffff


	//   ....[40]....
        /*011c*/ 	.word	0xffffffff


	//   ....[41]....
        /*0120*/ 	.word	0xffffffff


	//   ....[42]....
        /*0124*/ 	.word	0xffffffff


	//   ....[43]....
        /*0128*/ 	.word	0xffffffff


	//   ....[44]....
        /*012c*/ 	.word	0xffffffff


	//----- nvinfo : EIATTR_COOP_GROUP_INSTR_OFFSETS
	.align		4
.L_1018:
        /*0130*/ 	.byte	0x04, 0x28
        /*0132*/ 	.short	(.L_1020 - .L_1019)


	//   ....[0]....
.L_1019:
        /*0134*/ 	.word	0x00001680


	//   ....[1]....
        /*0138*/ 	.word	0x00001690


	//   ....[2]....
        /*013c*/ 	.word	0x000016a0


	//   ....[3]....
        /*0140*/ 	.word	0x000017f0


	//   ....[4]....
        /*0144*/ 	.word	0x00001820


	//   ....[5]....
        /*0148*/ 	.word	0x00001850


	//   ....[6]....
        /*014c*/ 	.word	0x00001970


	//   ....[7]....
        /*0150*/ 	.word	0x00001990


	//   ....[8]....
        /*0154*/ 	.word	0x000019a0


	//   ....[9]....
        /*0158*/ 	.word	0x00001ac0


	//   ....[10]....
        /*015c*/ 	.word	0x00001ae0


	//   ....[11]....
        /*0160*/ 	.word	0x00001af0


	//   ....[12]....
        /*0164*/ 	.word	0x00001c10


	//   ....[13]....
        /*0168*/ 	.word	0x00001c30


	//   ....[14]....
        /*016c*/ 	.word	0x00001c40


	//   ....[15]....
        /*0170*/ 	.word	0x000023d0


	//   ....[16]....
        /*0174*/ 	.word	0x00002460


	//   ....[17]....
        /*0178*/ 	.word	0x00002490


	//   ....[18]....
        /*017c*/ 	.word	0x000025b0


	//   ....[19]....
        /*0180*/ 	.word	0x000025e0


	//   ....[20]....
        /*0184*/ 	.word	0x000025f0


	//   ....[21]....
        /*0188*/ 	.word	0x00002710


	//   ....[22]....
        /*018c*/ 	.word	0x00002730


	//   ....[23]....
        /*0190*/ 	.word	0x00002740


	//   ....[24]....
        /*0194*/ 	.word	0x00002860


	//   ....[25]....
        /*0198*/ 	.word	0x00002880


	//   ....[26]....
        /*019c*/ 	.word	0x00002890


	//   ....[27]....
        /*01a0*/ 	.word	0x000029b0


	//   ....[28]....
        /*01a4*/ 	.word	0x000029d0


	//   ....[29]....
        /*01a8*/ 	.word	0x000029e0


	//   ....[30]....
        /*01ac*/ 	.word	0x00005160


	//   ....[31]....
        /*01b0*/ 	.word	0x00005170


	//   ....[32]....
        /*01b4*/ 	.word	0x00005180


	//   ....[33]....
        /*01b8*/ 	.word	0x000052d0


	//   ....[34]....
        /*01bc*/ 	.word	0x00005300


	//   ....[35]....
        /*01c0*/ 	.word	0x00005330


	//   ....[36]....
        /*01c4*/ 	.word	0x00005450


	//   ....[37]....
        /*01c8*/ 	.word	0x00005470


	//   ....[38]....
        /*01cc*/ 	.word	0x00005480


	//   ....[39]....
        /*01d0*/ 	.word	0x000055a0


	//   ....[40]....
        /*01d4*/ 	.word	0x000055c0


	//   ....[41]....
        /*01d8*/ 	.word	0x000055d0


	//   ....[42]....
        /*01dc*/ 	.word	0x000056f0


	//   ....[43]....
        /*01e0*/ 	.word	0x00005710


	//   ....[44]....
        /*01e4*/ 	.word	0x00005720


	//----- nvinfo : EIATTR_VRC_CTA_INIT_COUNT
	.align		4
.L_1020:
        /*01e8*/ 	.byte	0x02, 0x4a
	.zero		1
	.zero		1


	//----- nvinfo : EIATTR_EXIT_INSTR_OFFSETS
	.align		4
        /*01ec*/ 	.byte	0x04, 0x1c
        /*01ee*/ 	.short	(.L_1022 - .L_1021)


	//   ....[0]....
.L_1021:
        /*01f0*/ 	.word	0x00005e30


	//   ....[1]....
        /*01f4*/ 	.word	0x00005e90


	//----- nvinfo : EIATTR_MAX_THREADS
	.align		4
.L_1022:
        /*01f8*/ 	.byte	0x04, 0x05
        /*01fa*/ 	.short	(.L_1024 - .L_1023)
.L_1023:
        /*01fc*/ 	.word	0x00000100
        /*0200*/ 	.word	0x00000001
        /*0204*/ 	.word	0x00000001


	//----- nvinfo : EIATTR_CRS_STACK_SIZE
	.align		4
.L_1024:
        /*0208*/ 	.byte	0x04, 0x1e
        /*020a*/ 	.short	(.L_1026 - .L_1025)
.L_1025:
        /*020c*/ 	.word	0x00000000


	//----- nvinfo : EIATTR_CBANK_PARAM_SIZE
	.align		4
.L_1026:
        /*0210*/ 	.byte	0x03, 0x19
        /*0212*/ 	.short	0x005e


	//----- nvinfo : EIATTR_PARAM_CBANK
	.align		4
        /*0214*/ 	.byte	0x04, 0x0a
        /*0216*/ 	.short	(.L_1028 - .L_1027)
	.align		4
.L_1027:
        /*0218*/ 	.word	index@(.nv.constant0._ZN3cub18CUB_300001_SM_10006detail6reduce18DeviceReduceKernelINS2_10policy_hubIN4cuda3std3__45tupleIJblEEEjN6thrust24THRUST_300001_SM_1000_NS8cuda_cub9__find_if7functorIS9_EEE10Policy1000ENSB_12zip_iteratorINS8_IJNSD_26transform_input_iterator_tIbNSC_6detail35transform_pair_of_input_iterators_tIbNSB_6detail15normal_iteratorINSB_10device_ptrIfEEEESQ_NS7_8equal_toIfEEEENS7_10__not_fn_tINS7_10__identityEEEEENSB_17counting_iteratorIlNSB_11use_defaultESZ_SZ_EEEEEEEjSF_S9_SV_EEvT0_PT3_T1_NS0_13GridEvenShareIS16_EET2_T4_)
        /*021c*/ 	.short	0x0380
        /*021e*/ 	.short	0x005e


	//----- nvinfo : EIATTR_SW_WAR
	.align		4
.L_1028:
        /*0220*/ 	.byte	0x04, 0x36
        /*0222*/ 	.short	(.L_1030 - .L_1029)
.L_1029:
        /*0224*/ 	.word	0x00000008
.L_1030:


//--------------------- .nv.info._ZN3cub18CUB_300001_SM_10006detail6reduce28DeviceReduceSingleTileKernelINS2_10policy_hubIN4cuda3std3__45tupleIJblEEEjN6thrust24THRUST_300001_SM_1000_NS8cuda_cub9__find_if7functorIS9_EEE10Policy1000ENSB_12zip_iteratorINS8_IJNSD_26transform_input_iterator_tIbNSC_6detail35transform_pair_of_input_iterators_tIbNSB_6detail15normal_iteratorINSB_10device_ptrIfEEEESQ_NS7_8equal_toIfEEEENS7_10__not_fn_tINS7_10__identityEEEEENSB_17counting_iteratorIlNSB_11use_defaultESZ_SZ_EEEEEEEPS9_jSF_S9_S9_SV_EEvT0_T1_T2_T3_T4_T6_ --------------------------
	.section	.nv.info._ZN3cub18CUB_300001_SM_10006detail6reduce28DeviceReduceSingleTileKernelINS2_10policy_hubIN4cuda3std3__45tupleIJblEEEjN6thrust24THRUST_300001_SM_1000_NS8cuda_cub9__find_if7functorIS9_EEE10Policy1000ENSB_12zip_iteratorINS8_IJNSD_26transform_input_iterator_tIbNSC_6detail35transform_pair_of_input_iterators_tIbNSB_6detail15normal_iteratorINSB_10device_ptrIfEEEESQ_NS7_8equal_toIfEEEENS7_10__not_fn_tINS7_10__identityEEEEENSB_17counting_iteratorIlNSB_11use_defaultESZ_SZ_EEEEEEEPS9_jSF_S9_S9_SV_EEvT0_T1_T2_T3_T4_T6_,"",@"SHT_CUDA_INFO"
	.sectionflags	@""
	.align	4


	//----- nvinfo : EIATTR_CUDA_API_VERSION
	.align		4
        /*0000*/ 	.byte	0x04, 0x37
        /*0002*/ 	.short	(.L_1032 - .L_1031)
.L_1031:
        /*0004*/ 	.word	0x00000082


	//----- nvinfo : EIATTR_KPARAM_INFO
	.align		4
.L_1032:
        /*0008*/ 	.byte	0x04, 0x17
        /*000a*/ 	.short	(.L_1034 - .L_1033)
.L_1033:
        /*000c*/ 	.word	0x00000000
        /*0010*/ 	.short	0x0005
        /*0012*/ 	.short	0x0048
        /*0014*/ 	.byte	0x00, 0xf0, 0x05, 0x00


	//----- nvinfo : EIATTR_KPARAM_INFO
	.align		4
.L_1034:
        /*0018*/ 	.byte	0x04, 0x17
        /*001a*/ 	.short	(.L_1036 - .L_1035)
.L_1035:
        /*001c*/ 	.word	0x00000000
        /*0020*/ 	.short	0x0004
        /*0022*/ 	.short	0x0038
        /*0024*/ 	.byte	0x00, 0xf0, 0x41, 0x00


	//----- nvinfo : EIATTR_KPARAM_INFO
	.align		4
.L_1036:
        /*0028*/ 	.byte	0x04, 0x17
        /*002a*/ 	.short	(.L_1038 - .L_1037)
.L_1037:
        /*002c*/ 	.word	0x00000000
        /*0030*/ 	.short	0x0003
        /*0032*/ 	.short	0x0034
        /*0034*/ 	.byte	0x00, 0xf0, 0x05, 0x00


	//----- nvinfo : EIATTR_KPARAM_INFO
	.align		4
.L_1038:
        /*0038*/ 	.byte	0x04, 0x17
        /*003a*/ 	.short	(.L_1040 - .L_1039)
.L_1039:
        /*003c*/ 	.word	0x00000000
        /*0040*/ 	.short	0x0002
        /*0042*/ 	.short	0x0030
        /*0044*/ 	.byte	0x00, 0xf0, 0x11, 0x00


	//----- nvinfo : EIATTR_KPARAM_INFO
	.align		4
.L_1040:
        /*0048*/ 	.byte	0x04, 0x17
        /*004a*/ 	.short	(.L_1042 - .L_1041)
.L_1041:
        /*004c*/ 	.word	0x00000000
        /*0050*/ 	.short	0x0001
        /*0052*/ 	.short	0x0028
        /*0054*/ 	.byte	0x00, 0xf5, 0x21, 0x00


	//----- nvinfo : EIATTR_KPARAM_INFO
	.align		4
.L_1042:
        /*0058*/ 	.byte	0x04, 0x17
        /*005a*/ 	.short	(.L_1044 - .L_1043)
.L_1043:
        /*005c*/ 	.word	0x00000000
        /*0060*/ 	.short	0x0000
        /*0062*/ 	.short	0x0000
        /*0064*/ 	.byte	0x00, 0xf0, 0xa1, 0x00


	//----- nvinfo : EIATTR_SPARSE_MMA_MASK
	.align		4
.L_1044:
        /*0068*/ 	.byte	0x03, 0x50
        /*006a*/ 	.short	0x0000


	//----- nvinfo : EIATTR_MAXREG_COUNT
	.align		4
        /*006c*/ 	.byte	0x03, 0x1b
        /*006e*/ 	.short	0x00ff


	//----- nvinfo : EIATTR_NUM_BARRIERS
	.align		4
        /*0070*/ 	.byte	0x02, 0x4c
        /*0072*/ 	.byte	0x01
	.zero		1


	//----- nvinfo : EIATTR_MERCURY_ISA_VERSION
	.align		4
        /*0074*/ 	.byte	0x03, 0x5f
        /*0076*/ 	.short	0x0101


	//----- nvinfo : EIATTR_COOP_GROUP_MASK_REGIDS
	.align		4
        /*0078*/ 	.byte	0x04, 0x29
        /*007a*/ 	.short	(.L_1046 - .L_1045)


	//   ....[0]....
.L_1045:
        /*007c*/ 	.word	0xffffffff


	//   ....[1]....
        /*0080*/ 	.word	0xffffffff


	//   ....[2]....
        /*0084*/ 	.word	0xffffffff


	//   ....[3]....
        /*0088*/ 	.word	0xffffffff


	//   ....[4]....
        /*008c*/ 	.word	0xffffffff


	//   ....[5]....
        /*0090*/ 	.word	0xffffffff


	//   ....[6]....
        /*0094*/ 	.word	0xffffffff


	//   ....[7]....
        /*0098*/ 	.word	0xffffffff


	//   ....[8]....
        /*009c*/ 	.word	0xffffffff


	//   ....[9]....
        /*00a0*/ 	.word	0xffffffff


	//   ....[10]....
        /*00a4*/ 	.word	0xffffffff


	//   ....[11]....
        /*00a8*/ 	.word	0xffffffff


	//   ....[12]....
        /*00ac*/ 	.word	0xffffffff


	//   ....[13]....
        /*00b0*/ 	.word	0xffffffff


	//   ....[14]....
        /*00b4*/ 	.word	0xffffffff


	//   ....[15]....
        /*00b8*/ 	.word	0xffffffff


	//   ....[16]....
        /*00bc*/ 	.word	0xffffffff


	//   ....[17]....
        /*00c0*/ 	.word	0xffffffff


	//   ....[18]....
        /*00c4*/ 	.word	0xffffffff


	//   ....[19]....
        /*00c8*/ 	.word	0xffffffff


	//   ....[20]....
        /*00cc*/ 	.word	0xffffffff


	//   ....[21]....
        /*00d0*/ 	.word	0xffffffff


	//   ....[22]....
        /*00d4*/ 	.word	0xffffffff


	//   ....[23]....
        /*00d8*/ 	.word	0xffffffff


	//   ....[24]....
        /*00dc*/ 	.word	0xffffffff


	//   ....[25]....
        /*00e0*/ 	.word	0xffffffff


	//   ....[26]....
        /*00e4*/ 	.word	0xffffffff


	//   ....[27]....
        /*00e8*/ 	.word	0xffffffff


	//   ....[28]....
        /*00ec*/ 	.word	0xffffffff


	//   ....[29]....
        /*00f0*/ 	.word	0xffffffff


	//   ....[30]....
        /*00f4*/ 	.word	0xffffffff


	//   ....[31]....
        /*00f8*/ 	.word	0xffffffff


	//   ....[32]....
        /*00fc*/ 	.word	0xffffffff


	//   ....[33]....
        /*0100*/ 	.word	0xffffffff


	//   ....[34]....
        /*0104*/ 	.word	0xffffffff


	//   ....[35]....
        /*0108*/ 	.word	0xffffffff


	//   ....[36]....
        /*010c*/ 	.word	0xffffffff


	//   ....[37]....
        /*0110*/ 	.word	0xffffffff


	//   ....[38]....
        /*0114*/ 	.word	0xffffffff


	//   ....[39]....
        /*0118*/ 	.word	0xffffffff


	//   ....[40]....
        /*011c*/ 	.word	0xffffffff


	//   ....[41]....
        /*0120*/ 	.word	0xffffffff


	//   ....[42]....
        /*0124*/ 	.word	0xffffffff


	//   ....[43]....
        /*0128*/ 	.word	0xffffffff


	//   ....[44]....
        /*012c*/ 	.word	0xffffffff


	//----- nvinfo : EIATTR_COOP_GROUP_INSTR_OFFSETS
	.align		4
.L_1046:
        /*0130*/ 	.byte	0x04, 0x28
        /*0132*/ 	.short	(.L_1048 - .L_1047)


	//   ....[0]....
.L_1047:
        /*0134*/ 	.word	0x00001460


	//   ....[1]....
        /*0138*/ 	.word	0x00001470


	//   ....[2]....
        /*013c*/ 	.word	0x00001480


	//   ....[3]....
        /*0140*/ 	.word	0x000015d0


	//   ....[4]....
        /*0144*/ 	.word	0x00001600


	//   ....[5]....
        /*0148*/ 	.word	0x00001630


	//   ....[6]....
        /*014c*/ 	.word	0x00001750


	//   ....[7]....
        /*0150*/ 	.word	0x00001770


	//   ....[8]....
        /*0154*/ 	.word	0x00001780


	//   ....[9]....
        /*0158*/ 	.word	0x000018a0


	//   ....[10]....
        /*015c*/ 	.word	0x000018c0


	//   ....[11]....
        /*0160*/ 	.word	0x000018d0


	//   ....[12]....
        /*0164*/ 	.word	0x000019f0


	//   ....[13]....
        /*0168*/ 	.word	0x00001a10


	//   ....[14]....
        /*016c*/ 	.word	0x00001a20


	//   ....[15]....
        /*0170*/ 	.word	0x000021b0


	//   ....[16]....
        /*0174*/ 	.word	0x00002240


	//   ....[17]....
        /*0178*/ 	.word	0x00002270


	//   ....[18]....
        /*017c*/ 	.word	0x00002390


	//   ....[19]....
        /*0180*/ 	.word	0x000023c0


	//   ....[20]....
        /*0184*/ 	.word	0x000023d0


	//   ....[21]....
        /*0188*/ 	.word	0x000024f0


	//   ....[22]....
        /*018c*/ 	.word	0x00002510


	//   ....[23]....
        /*0190*/ 	.word	0x00002520


	//   ....[24]....
        /*0194*/ 	.word	0x00002640


	//   ....[25]....
        /*0198*/ 	.word	0x00002660


	//   ....[26]....
        /*019c*/ 	.word	0x00002670


	//   ....[27]....
        /*01a0*/ 	.word	0x00002790


	//   ....[28]....
        /*01a4*/ 	.word	0x000027b0


	//   ....[29]....
        /*01a8*/ 	.word	0x000027c0


	//   ....[30]....
        /*01ac*/ 	.word	0x00004d30


	//   ....[31]....
        /*01b0*/ 	.word	0x00004d40


	//   ....[32]....
        /*01b4*/ 	.word	0x00004d50


	//   ....[33]....
        /*01b8*/ 	.word	0x00004ea0


	//   ....[34]....
        /*01bc*/ 	.word	0x00004ed0


	//   ....[35]....
        /*01c0*/ 	.word	0x00004f00


	//   ....[36]....
        /*01c4*/ 	.word	0x00005020


	//   ....[37]....
        /*01c8*/ 	.word	0x00005040


	//   ....[38]....
        /*01cc*/ 	.word	0x00005050


	//   ....[39]....
        /*01d0*/ 	.word	0x00005170


	//   ....[40]....
        /*01d4*/ 	.word	0x00005190


	//   ....[41]....
        /*01d8*/ 	.word	0x000051a0


	//   ....[42]....
        /*01dc*/ 	.word	0x000052c0


	//   ....[43]....
        /*01e0*/ 	.word	0x000052e0


	//   ....[44]....
        /*01e4*/ 	.word	0x000052f0


	//----- nvinfo : EIATTR_VRC_CTA_INIT_COUNT
	.align		4
.L_1048:
        /*01e8*/ 	.byte	0x02, 0x4a
	.zero		1
	.zero		1


	//----- nvinfo : EIATTR_EXIT_INSTR_OFFSETS
	.align		4
        /*01ec*/ 	.byte	0x04, 0x1c
        /*01ee*/ 	.short	(.L_1050 - .L_1049)


	//   ....[0]....
.L_1049:
        /*01f0*/ 	.word	0x00000080


	//   ....[1]....
        /*01f4*/ 	.word	0x000000d0


	//   ....[2]....
        /*01f8*/ 	.word	0x00005a00


	//   ....[3]....
        /*01fc*/ 	.word	0x00005af0


	//----- nvinfo : EIATTR_MAX_THREADS
	.align		4
.L_1050:
        /*0200*/ 	.byte	0x04, 0x05
        /*0202*/ 	.short	(.L_1052 - .L_1051)
.L_1051:
        /*0204*/ 	.word	0x00000100
        /*0208*/ 	.word	0x00000001
        /*020c*/ 	.word	0x00000001


	//----- nvinfo : EIATTR_CRS_STACK_SIZE
	.align		4
.L_1052:
        /*0210*/ 	.byte	0x04, 0x1e
        /*0212*/ 	.short	(.L_1054 - .L_1053)
.L_1053:
        /*0214*/ 	.word	0x00000000


	//----- nvinfo : EIATTR_CBANK_PARAM_SIZE
	.align		4
.L_1054:
        /*0218*/ 	.byte	0x03, 0x19
        /*021a*/ 	.short	0x0049


	//----- nvinfo : EIATTR_PARAM_CBANK
	.align		4
        /*021c*/ 	.byte	0x04, 0x0a
        /*021e*/ 	.short	(.L_1056 - .L_1055)
	.align		4
.L_1055:
        /*0220*/ 	.word	index@(.nv.constant0._ZN3cub18CUB_300001_SM_10006detail6reduce28DeviceReduceSingleTileKernelINS2_10policy_hubIN4cuda3std3__45tupleIJblEEEjN6thrust24THRUST_300001_SM_1000_NS8cuda_cub9__find_if7functorIS9_EEE10Policy1000ENSB_12zip_iteratorINS8_IJNSD_26transform_input_iterator_tIbNSC_6detail35transform_pair_of_input_iterators_tIbNSB_6detail15normal_iteratorINSB_10device_ptrIfEEEESQ_NS7_8equal_toIfEEEENS7_10__not_fn_tINS7_10__identityEEEEENSB_17counting_iteratorIlNSB_11use_defaultESZ_SZ_EEEEEEEPS9_jSF_S9_S9_SV_EEvT0_T1_T2_T3_T4_T6_)
        /*0224*/ 	.short	0x0380
        /*0226*/ 	.short	0x0049


	//----- nvinfo : EIATTR_SW_WAR
	.align		4
.L_1056:
        /*0228*/ 	.byte	0x04, 0x36
        /*022a*/ 	.short	(.L_1058 - .L_1057)
.L_1057:
        /*022c*/ 	.word	0x00000008
.L_1058:


//--------------------- .nv.info._ZN3cub18CUB_300001_SM_10006detail11EmptyKernelIvEEvv --------------------------
	.section	.nv.info._ZN3cub18CUB_300001_SM_10006detail11EmptyKernelIvEEvv,"",@"SHT_CUDA_INFO"
	.sectionflags	@""
	.align	4


	//----- nvinfo : EIATTR_CUDA_API_VERSION
	.align		4
        /*0000*/ 	.byte	0x04, 0x37
        /*0002*/ 	.short	(.L_1060 - .L_1059)
.L_1059:
        /*0004*/ 	.word	0x00000082


	//----- nvinfo : EIATTR_SPARSE_MMA_MASK
	.align		4
.L_1060:
        /*0008*/ 	.byte	0x03, 0x50
        /*000a*/ 	.short	0x0000


	//----- nvinfo : EIATTR_MAXREG_COUNT
	.align		4
        /*000c*/ 	.byte	0x03, 0x1b
        /*000e*/ 	.short	0x00ff


	//----- nvinfo : EIATTR_MERCURY_ISA_VERSION
	.align		4
        /*0010*/ 	.byte	0x03, 0x5f
        /*0012*/ 	.short	0x0101


	//----- nvinfo : EIATTR_VRC_CTA_INIT_COUNT
	.align		4
        /*0014*/ 	.byte	0x02, 0x4a
	.zero		1
	.zero		1


	//----- nvinfo : EIATTR_EXIT_INSTR_OFFSETS
	.align		4
        /*0018*/ 	.byte	0x04, 0x1c
        /*001a*/ 	.short	(.L_1062 - .L_1061)


	//   ....[0]....
.L_1061:
        /*001c*/ 	.word	0x00000010


	//----- nvinfo : EIATTR_SW_WAR
	.align		4
.L_1062:
        /*0020*/ 	.byte	0x04, 0x36
        /*0022*/ 	.short	(.L_1064 - .L_1063)
.L_1063:
        /*0024*/ 	.word	0x00000008
.L_1064:


//--------------------- .nv.callgraph             --------------------------
	.section	.nv.callgraph,"",@"SHT_CUDA_CALLGRAPH"
	.align	4
	.sectionentsize	8
	.align		4
        /*0000*/ 	.word	0x00000000
	.align		4
        /*0004*/ 	.word	0xffffffff
	.align		4
        /*0008*/ 	.word	0x00000000
	.align		4
        /*000c*/ 	.word	0xfffffffe
	.align		4
        /*0010*/ 	.word	0x00000000
	.align		4
        /*0014*/ 	.word	0xfffffffd
	.align		4
        /*0018*/ 	.word	0x00000000
	.align		4
        /*001c*/ 	.word	0xfffffffc


//--------------------- .nv.constant4             --------------------------
	.section	.nv.constant4,"a",@progbits
	.align	8
	.align		8
.nv.constant4:
        /*0000*/ 	.dword	_ZN34_INTERNAL_f11ab1ae_4_k_cu_7fc5be984cuda3std3__45__cpo5beginE
	.align		8
        /*0008*/ 	.dword	_ZN34_INTERNAL_f11ab1ae_4_k_cu_7fc5be984cuda3std3__45__cpo3endE
	.align		8
        /*0010*/ 	.dword	_ZN34_INTERNAL_f11ab1ae_4_k_cu_7fc5be984cuda3std3__45__cpo6cbeginE
	.align		8
        /*0018*/ 	.dword	_ZN34_INTERNAL_f11ab1ae_4_k_cu_7fc5be984cuda3std3__45__cpo4cendE
	.align		8
        /*0020*/ 	.dword	_ZN34_INTERNAL_f11ab1ae_4_k_cu_7fc5be984cuda3std3__45__cpo6rbeginE
	.align		8
        /*0028*/ 	.dword	_ZN34_INTERNAL_f11ab1ae_4_k_cu_7fc5be984cuda3std3__45__cpo4rendE
	.align		8
        /*0030*/ 	.dword	_ZN34_INTERNAL_f11ab1ae_4_k_cu_7fc5be984cuda3std3__45__cpo7crbeginE
	.align		8
        /*0038*/ 	.dword	_ZN34_INTERNAL_f11ab1ae_4_k_cu_7fc5be984cuda3std3__45__cpo5crendE
	.align		8
        /*0040*/ 	.dword	_ZN34_INTERNAL_f11ab1ae_4_k_cu_7fc5be984cuda3std3__436_GLOBAL__N__f11ab1ae_4_k_cu_7fc5be986ignoreE
	.align		8
        /*0048*/ 	.dword	_ZN34_INTERNAL_f11ab1ae_4_k_cu_7fc5be984cuda3std3__419piecewise_constructE
	.align		8
        /*0050*/ 	.dword	_ZN34_INTERNAL_f11ab1ae_4_k_cu_7fc5be984cuda3std3__48in_placeE
	.align		8
        /*0058*/ 	.dword	_ZN34_INTERNAL_f11ab1ae_4_k_cu_7fc5be984cuda3std3__420unreachable_sentinelE
	.align		8
        /*0060*/ 	.dword	_ZN34_INTERNAL_f11ab1ae_4_k_cu_7fc5be984cuda3std3__47nulloptE
	.align		8
        /*0068*/ 	.dword	_ZN34_INTERNAL_f11ab1ae_4_k_cu_7fc5be984cuda3std3__48unexpectE
	.align		8
        /*0070*/ 	.dword	_ZN34_INTERNAL_f11ab1ae_4_k_cu_7fc5be984cuda3std6ranges3__45__cpo4swapE
	.align		8
        /*0078*/ 	.dword	_ZN34_INTERNAL_f11ab1ae_4_k_cu_7fc5be984cuda3std6ranges3__45__cpo9iter_moveE
	.align		8
        /*0080*/ 	.dword	_ZN34_INTERNAL_f11ab1ae_4_k_cu_7fc5be984cuda3std6ranges3__45__cpo5beginE
	.align		8
        /*0088*/ 	.dword	_ZN34_INTERNAL_f11ab1ae_4_k_cu_7fc5be984cuda3std6ranges3__45__cpo3endE
	.align		8
        /*0090*/ 	.dword	_ZN34_INTERNAL_f11ab1ae_4_k_cu_7fc5be984cuda3std6ranges3__45__cpo6cbeginE
	.align		8
        /*0098*/ 	.dword	_ZN34_INTERNAL_f11ab1ae_4_k_cu_7fc5be984cuda3std6ranges3__45__cpo4cendE
	.align		8
        /*00a0*/ 	.dword	_ZN34_INTERNAL_f11ab1ae_4_k_cu_7fc5be984cuda3std6ranges3__45__cpo7advanceE
	.align		8
        /*00a8*/ 	.dword	_ZN34_INTERNAL_f11ab1ae_4_k_cu_7fc5be984cuda3std6ranges3__45__cpo9iter_swapE
	.align		8
        /*00b0*/ 	.dword	_ZN34_INTERNAL_f11ab1ae_4_k_cu_7fc5be984cuda3std6ranges3__45__cpo4nextE
	.align		8
        /*00b8*/ 	.dword	_ZN34_INTERNAL_f11ab1ae_4_k_cu_7fc5be984cuda3std6ranges3__45__cpo4prevE
	.align		8
        /*00c0*/ 	.dword	_ZN34_INTERNAL_f11ab1ae_4_k_cu_7fc5be984cuda3std6ranges3__45__cpo4dataE
	.align		8
        /*00c8*/ 	.dword	_ZN34_INTERNAL_f11ab1ae_4_k_cu_7fc5be984cuda3std6ranges3__45__cpo5cdataE
	.align		8
        /*00d0*/ 	.dword	_ZN34_INTERNAL_f11ab1ae_4_k_cu_7fc5be984cuda3std6ranges3__45__cpo4sizeE
	.align		8
        /*00d8*/ 	.dword	_ZN34_INTERNAL_f11ab1ae_4_k_cu_7fc5be984cuda3std6ranges3__45__cpo5ssizeE
	.align		8
        /*00e0*/ 	.dword	_ZN34_INTERNAL_f11ab1ae_4_k_cu_7fc5be984cuda3std6ranges3__45__cpo8distanceE
	.align		8
        /*00e8*/ 	.dword	_ZN34_INTERNAL_f11ab1ae_4_k_cu_7fc5be986thrust24THRUST_300001_SM_1000_NS8cuda_cub3parE
	.align		8
        /*00f0*/ 	.dword	_ZN34_INTERNAL_f11ab1ae_4_k_cu_7fc5be986thrust24THRUST_300001_SM_1000_NS8cuda_cub10par_nosyncE
	.align		8
        /*00f8*/ 	.dword	_ZN34_INTERNAL_f11ab1ae_4_k_cu_7fc5be986thrust24THRUST_300001_SM_1000_NS6system6detail10sequential3seqE
	.align		8
        /*0100*/ 	.dword	_ZN34_INTERNAL_f11ab1ae_4_k_cu_7fc5be986thrust24THRUST_300001_SM_1000_NS6system3cpp3parE
	.align		8
        /*0108*/ 	.dword	_ZN34_INTERNAL_f11ab1ae_4_k_cu_7fc5be986thrust24THRUST_300001_SM_1000_NS12placeholders2_1E
	.align		8
        /*0110*/ 	.dword	_ZN34_INTERNAL_f11ab1ae_4_k_cu_7fc5be986thrust24THRUST_300001_SM_1000_NS12placeholders2_2E
	.align		8
        /*0118*/ 	.dword	_ZN34_INTERNAL_f11ab1ae_4_k_cu_7fc5be986thrust24THRUST_300001_SM_1000_NS12placeholders2_3E
	.align		8
        /*0120*/ 	.dword	_ZN34_INTERNAL_f11ab1ae_4_k_cu_7fc5be986thrust24THRUST_300001_SM_1000_NS12placeholders2_4E
	.align		8
        /*0128*/ 	.dword	_ZN34_INTERNAL_f11ab1ae_4_k_cu_7fc5be986thrust24THRUST_300001_SM_1000_NS12placeholders2_5E
	.align		8
        /*0130*/ 	.dword	_ZN34_INTERNAL_f11ab1ae_4_k_cu_7fc5be986thrust24THRUST_300001_SM_1000_NS12placeholders2_6E
	.align		8
        /*0138*/ 	.dword	_ZN34_INTERNAL_f11ab1ae_4_k_cu_7fc5be986thrust24THRUST_300001_SM_1000_NS12placeholders2_7E
	.align		8
        /*0140*/ 	.dword	_ZN34_INTERNAL_f11ab1ae_4_k_cu_7fc5be986thrust24THRUST_300001_SM_1000_NS12placeholders2_8E
	.align		8
        /*0148*/ 	.dword	_ZN34_INTERNAL_f11ab1ae_4_k_cu_7fc5be986thrust24THRUST_300001_SM_1000_NS12placeholders2_9E
	.align		8
        /*0150*/ 	.dword	_ZN34_INTERNAL_f11ab1ae_4_k_cu_7fc5be986thrust24THRUST_300001_SM_1000_NS12placeholders3_10E
	.align		8
        /*0158*/ 	.dword	_ZN34_INTERNAL_f11ab1ae_4_k_cu_7fc5be986thrust24THRUST_300001_SM_1000_NS3seqE
	.align		8
        /*0160*/ 	.dword	_ZN34_INTERNAL_f11ab1ae_4_k_cu_7fc5be986thrust24THRUST_300001_SM_1000_NS6deviceE


//--------------------- .text._ZN3cub18CUB_300001_SM_10006detail10radix_sort29DeviceRadixSortOnesweepKernelINS1_5radix10policy_hubIiiyE10Policy1000ELNS0_9SortOrderE0EiiyiiNS1_21identity_decomposer_tEEEvPT5_SB_PT3_PKSC_PT1_PKSG_PT2_PKSK_T4_iiT6_ --------------------------
	.section	.text._ZN3cub18CUB_300001_SM_10006detail10radix_sort29DeviceRadixSortOnesweepKernelINS1_5radix10policy_hubIiiyE10Policy1000ELNS0_9SortOrderE0EiiyiiNS1_21identity_decomposer_tEEEvPT5_SB_PT3_PKSC_PT1_PKSG_PT2_PKSK_T4_iiT6_,"ax",@progbits
	.align	128
        .global         _ZN3cub18CUB_300001_SM_10006detail10radix_sort29DeviceRadixSortOnesweepKernelINS1_5radix10policy_hubIiiyE10Policy1000ELNS0_9SortOrderE0EiiyiiNS1_21identity_decomposer_tEEEvPT5_SB_PT3_PKSC_PT1_PKSG_PT2_PKSK_T4_iiT6_
        .type           _ZN3cub18CUB_300001_SM_10006detail10radix_sort29DeviceRadixSortOnesweepKernelINS1_5radix10policy_hubIiiyE10Policy1000ELNS0_9SortOrderE0EiiyiiNS1_21identity_decomposer_tEEEvPT5_SB_PT3_PKSC_PT1_PKSG_PT2_PKSK_T4_iiT6_,@function
        .size           _ZN3cub18CUB_300001_SM_10006detail10radix_sort29DeviceRadixSortOnesweepKernelINS1_5radix10policy_hubIiiyE10Policy1000ELNS0_9SortOrderE0EiiyiiNS1_21identity_decomposer_tEEEvPT5_SB_PT3_PKSC_PT1_PKSG_PT2_PKSK_T4_iiT6_,(.L_x_1753 - _ZN3cub18CUB_300001_SM_10006detail10radix_sort29DeviceRadixSortOnesweepKernelINS1_5radix10policy_hubIiiyE10Policy1000ELNS0_9SortOrderE0EiiyiiNS1_21identity_decomposer_tEEEvPT5_SB_PT3_PKSC_PT1_PKSG_PT2_PKSK_T4_iiT6_)
        .other          _ZN3cub18CUB_300001_SM_10006detail10radix_sort29DeviceRadixSortOnesweepKernelINS1_5radix10policy_hubIiiyE10Policy1000ELNS0_9SortOrderE0EiiyiiNS1_21identity_decomposer_tEEEvPT5_SB_PT3_PKSC_PT1_PKSG_PT2_PKSK_T4_iiT6_,@"STO_CUDA_ENTRY STV_DEFAULT"
_ZN3cub18CUB_300001_SM_10006detail10radix_sort29DeviceRadixSortOnesweepKernelINS1_5radix10policy_hubIiiyE10Policy1000ELNS0_9SortOrderE0EiiyiiNS1_21identity_decomposer_tEEEvPT5_SB_PT3_PKSC_PT1_PKSG_PT2_PKSK_T4_iiT6_:
.text._ZN3cub18CUB_300001_SM_10006detail10radix_sort29DeviceRadixSortOnesweepKernelINS1_5radix10policy_hubIiiyE10Policy1000ELNS0_9SortOrderE0EiiyiiNS1_21identity_decomposer_tEEEvPT5_SB_PT3_PKSC_PT1_PKSG_PT2_PKSK_T4_iiT6_:
[----:B------:R-:W-:Y:S01]  /*0000*/  LDC R1, c[0x0][0x37c] ;  /* 0x0000df00ff017b82 */ /* 0x000fe20000000800 */
[----:B------:R-:W0:Y:S01]  /*0010*/  S2R R3, SR_TID.X ;  /* 0x0000000000037919 */ /* 0x000e220000002100 */
[----:B------:R-:W-:Y:S01]  /*0020*/  MOV R7, 0x400 ;  /* 0x0000040000077802 */ /* 0x000fe20000000f00 */
[----:B------:R-:W1:Y:S01]  /*0030*/  LDCU.64 UR6, c[0x0][0x358] ;  /* 0x00006b00ff0677ac */ /* 0x000e620008000a00 */
[----:B------:R-:W-:Y:S01]  /*0040*/  BSSY.RECONVERGENT B0, `(.L_x_0) ;  /* 0x000000c000007945 */ /* 0x000fe20003800200 */
[----:B------:R-:W2:Y:S01]  /*0050*/  S2R R0, SR_CgaCtaId ;  /* 0x0000000000007919 */ /* 0x000ea20000008800 */
[----:B0-----:R-:W-:Y:S02]  /*0060*/  ISETP.NE.AND P0, PT, R3, RZ, PT ;  /* 0x000000ff0300720c */ /* 0x001fe40003f05270 */
[----:B--2---:R-:W-:-:S11]  /*0070*/  LEA R7, R0, R7, 0x18 ;  /* 0x0000000700077211 */ /* 0x004fd600078ec0ff */
[----:B-1----:R-:W-:Y:S05]  /*0080*/  @P0 BRA `(.L_x_1) ;  /* 0x00000000001c0947 */ /* 0x002fea0003800000 */
[----:B------:R-:W0:Y:S01]  /*0090*/  LDC.64 R4, c[0x0][0x388] ;  /* 0x0000e200ff047b82 */ /* 0x000e220000000a00 */
[----:B------:R-:W-:-:S05]  /*00a0*/  IMAD.MOV.U32 R9, RZ, RZ, 0x1 ;  /* 0x00000001ff097424 */ /* 0x000fca00078e00ff */
[----:B0-----:R-:W2:Y:S02]  /*00b0*/  ATOMG.E.ADD.STRONG.GPU PT, R4, desc[UR6][R4.64], R9 ;  /* 0x80000009040479a8 */ /* 0x001ea400081ef106 */
[----:B------:R-:W0:Y:S01]  /*00c0*/  S2UR UR5, SR_CgaCtaId ;  /* 0x00000000000579c3 */ /* 0x000e220000008800 */
[----:B------:R-:W-:Y:S02]  /*00d0*/  UMOV UR4, 0x400 ;  /* 0x0000040000047882 */ /* 0x000fe40000000000 */
[----:B0-----:R-:W-:-:S09]  /*00e0*/  ULEA UR4, UR5, UR4, 0x18 ;  /* 0x0000000405047291 */ /* 0x001fd2000f8ec0ff */
[----:B--2---:R0:W-:Y:S03]  /*00f0*/  STS [UR4+0x6600], R4 ;  /* 0x00660004ff007988 */ /* 0x0041e60008000804 */
.L_x_1:
[----:B------:R-:W-:Y:S05]  /*0100*/  BSYNC.RECONVERGENT B0 ;  /* 0x0000000000007941 */ /* 0x000fea0003800200 */
.L_x_0:
[----:B------:R-:W-:Y:S06]  /*0110*/  BAR.SYNC.DEFER_BLOCKING 0x0 ;  /* 0x0000000000007b1d */ /* 0x000fec0000010000 */
[----:B------:R-:W1:Y:S01]  /*0120*/  LDCU UR4, c[0x0][0x3c0] ;  /* 0x00007800ff0477ac */ /* 0x000e620008000800 */
[----:B------:R-:W2:Y:S01]  /*0130*/  S2R R24, SR_LANEID ;  /* 0x0000000000187919 */ /* 0x000ea20000000000 */
[----:B------:R-:W3:Y:S02]  /*0140*/  LDS R42, [R7+0x6600] ;  /* 0x00660000072a7984 */ /* 0x000ee40000000800 */
[----:B---3--:R-:W-:-:S04]  /*0150*/  IMAD R0, R42, 0x1980, RZ ;  /* 0x000019802a007824 */ /* 0x008fc800078e02ff */
[----:B------:R-:W-:Y:S01]  /*0160*/  VIADD R47, R0, 0x1980 ;  /* 0x00001980002f7836 */ /* 0x000fe20000000000 */
[----:B------:R-:W-:-:S04]  /*0170*/  SHF.R.S32.HI R9, RZ, 0x1f, R0 ;  /* 0x0000001fff097819 */ /* 0x000fc80000011400 */
[----:B-1----:R-:W-:-:S13]  /*0180*/  ISETP.GT.AND P0, PT, R47, UR4, PT ;  /* 0x000000042f007c0c */ /* 0x002fda000bf04270 */
[----:B--2---:R-:W-:Y:S05]  /*0190*/  @P0 BRA `(.L_x_2) ;  /* 0x0000000000680947 */ /* 0x004fea0003800000 */
[----:B------:R-:W1:Y:S01]  /*01a0*/  LDCU.64 UR4, c[0x0][0x3a8] ;  /* 0x00007500ff0477ac */ /* 0x000e620008000a00 */
[C---:B0-----:R-:W-:Y:S02]  /*01b0*/  LOP3.LUT R4, R3.reuse, 0x1f, RZ, 0xc0, !PT ;  /* 0x0000001f03047812 */ /* 0x041fe400078ec0ff */
[----:B------:R-:W-:-:S05]  /*01c0*/  LOP3.LUT R41, R3, 0x3e0, RZ, 0xc0, !PT ;  /* 0x000003e003297812 */ /* 0x000fca00078ec0ff */
[----:B------:R-:W-:-:S05]  /*01d0*/  IMAD R5, R41, 0x11, R4 ;  /* 0x0000001129057824 */ /* 0x000fca00078e0204 */
[----:B------:R-:W-:-:S05]  /*01e0*/  IADD3 R5, P0, PT, R0, R5, RZ ;  /* 0x0000000500057210 */ /* 0x000fca0007f1e0ff */
[----:B------:R-:W-:Y:S01]  /*01f0*/  IMAD.X R0, RZ, RZ, R9, P0 ;  /* 0x000000ffff007224 */ /* 0x000fe200000e0609 */
[----:B-1----:R-:W-:-:S04]  /*0200*/  LEA R8, P0, R5, UR4, 0x2 ;  /* 0x0000000405087c11 */ /* 0x002fc8000f8010ff */
[----:B------:R-:W-:-:S05]  /*0210*/  LEA.HI.X R9, R5, UR5, R0, 0x2, P0 ;  /* 0x0000000505097c11 */ /* 0x000fca00080f1400 */
[----:B------:R0:W5:Y:S04]  /*0220*/  LDG.E R28, desc[UR6][R8.64] ;  /* 0x00000006081c7981 */ /* 0x000168000c1e1900 */
        /* <DEDUP_REMOVED lines=15> */
[----:B------:R0:W5:Y:S01]  /*0320*/  LDG.E R46, desc[UR6][R8.64+0x800] ;  /* 0x00080006082e7981 */ /* 0x000162000c1e1900 */
[----:B------:R-:W-:Y:S05]  /*0330*/  BRA `(.L_x_3) ;  /* 0x0000000400307947 */ /* 0x000fea0003800000 */
.L_x_2:
[----:B------:R-:W1:Y:S01]  /*0340*/  LDCU.64 UR8, c[0x0][0x3a8] ;  /* 0x00007500ff0877ac */ /* 0x000e620008000a00 */
[C---:B0-----:R-:W-:Y:S01]  /*0350*/  LOP3.LUT R4, R3.reuse, 0x1f, RZ, 0xc0, !PT ;  /* 0x0000001f03047812 */ /* 0x041fe200078ec0ff */
[----:B------:R-:W-:Y:S01]  /*0360*/  IMAD.MOV.U32 R28, RZ, RZ, 0x7fffffff ;  /* 0x7fffffffff1c7424 */ /* 0x000fe200078e00ff */
[----:B------:R-:W-:Y:S02]  /*0370*/  LOP3.LUT R41, R3, 0x3e0, RZ, 0xc0, !PT ;  /* 0x000003e003297812 */ /* 0x000fe400078ec0ff */
[----:B------:R-:W-:-:S03]  /*0380*/  IADD3 R5, PT, PT, -R0, UR4, RZ ;  /* 0x0000000400057c10 */ /* 0x000fc6000fffe1ff */
[----:B------:R-:W-:-:S04]  /*0390*/  IMAD R10, R41, 0x11, R4 ;  /* 0x00000011290a7824 */ /* 0x000fc800078e0204 */
[----:B------:R-:W-:Y:S01]  /*03a0*/  VIADD R8, R10, 0x40 ;  /* 0x000000400a087836 */ /* 0x000fe20000000000 */
[----:B------:R-:W-:Y:S01]  /*03b0*/  IADD3 R11, P0, PT, R0, R10, RZ ;  /* 0x0000000a000b7210 */ /* 0x000fe20007f1e0ff */
[C---:B------:R-:W-:Y:S01]  /*03c0*/  VIADD R0, R10.reuse, 0x60 ;  /* 0x000000600a007836 */ /* 0x040fe20000000000 */
[CC--:B------:R-:W-:Y:S01]  /*03d0*/  ISETP.GE.AND P2, PT, R10.reuse, R5.reuse, PT ;  /* 0x000000050a00720c */ /* 0x0c0fe20003f46270 */
[----:B------:R-:W-:Y:S01]  /*03e0*/  VIADD R6, R10, 0x20 ;  /* 0x000000200a067836 */ /* 0x000fe20000000000 */
[-C--:B------:R-:W-:Y:S01]  /*03f0*/  ISETP.GE.AND P4, PT, R8, R5.reuse, PT ;  /* 0x000000050800720c */ /* 0x080fe20003f86270 */
[----:B------:R-:W-:Y:S01]  /*0400*/  IMAD.X R12, RZ, RZ, R9, P0 ;  /* 0x000000ffff0c7224 */ /* 0x000fe200000e0609 */
[-C--:B------:R-:W-:Y:S01]  /*0410*/  ISETP.GE.AND P5, PT, R0, R5.reuse, PT ;  /* 0x000000050000720c */ /* 0x080fe20003fa6270 */
[----:B------:R-:W-:Y:S01]  /*0420*/  VIADD R0, R10, 0xa0 ;  /* 0x000000a00a007836 */ /* 0x000fe20000000000 */
[C---:B-1----:R-:W-:Y:S02]  /*0430*/  LEA R8, P0, R11.reuse, UR8, 0x2 ;  /* 0x000000080b087c11 */ /* 0x042fe4000f8010ff */
[----:B------:R-:W-:Y:S01]  /*0440*/  ISETP.GE.AND P3, PT, R6, R5, PT ;  /* 0x000000050600720c */ /* 0x000fe20003f66270 */
[----:B------:R-:W-:Y:S01]  /*0450*/  VIADD R6, R10, 0x80 ;  /* 0x000000800a067836 */ /* 0x000fe20000000000 */
[----:B------:R-:W-:-:S02]  /*0460*/  LEA.HI.X R9, R11, UR9, R12, 0x2, P0 ;  /* 0x000000090b097c11 */ /* 0x000fc400080f140c */
[-C--:B------:R-:W-:Y:S01]  /*0470*/  ISETP.GE.AND P0, PT, R0, R5.reuse, PT ;  /* 0x000000050000720c */ /* 0x080fe20003f06270 */
[----:B------:R-:W-:Y:S01]  /*0480*/  VIADD R0, R10, 0xe0 ;  /* 0x000000e00a007836 */ /* 0x000fe20000000000 */
[-C--:B------:R-:W-:Y:S01]  /*0490*/  ISETP.GE.AND P6, PT, R6, R5.reuse, PT ;  /* 0x000000050600720c */ /* 0x080fe20003fc6270 */
[----:B------:R1:W5:Y:S01]  /*04a0*/  @!P2 LDG.E R28, desc[UR6][R8.64] ;  /* 0x00000006081ca981 */ /* 0x000362000c1e1900 */
[----:B------:R-:W-:Y:S02]  /*04b0*/  IMAD.MOV.U32 R29, RZ, RZ, 0x7fffffff ;  /* 0x7fffffffff1d7424 */ /* 0x000fe400078e00ff */
[-C--:B------:R-:W-:Y:S01]  /*04c0*/  ISETP.GE.AND P2, PT, R0, R5.reuse, PT ;  /* 0x000000050000720c */ /* 0x080fe20003f46270 */
[C---:B------:R-:W-:Y:S02]  /*04d0*/  VIADD R0, R10.reuse, 0x100 ;  /* 0x000001000a007836 */ /* 0x040fe40000000000 */
[----:B------:R-:W-:Y:S01]  /*04e0*/  VIADD R6, R10, 0xc0 ;  /* 0x000000c00a067836 */ /* 0x000fe20000000000 */
[----:B------:R1:W5:Y:S01]  /*04f0*/  @!P3 LDG.E R29, desc[UR6][R8.64+0x80] ;  /* 0x00008006081db981 */ /* 0x000362000c1e1900 */
[----:B------:R-:W-:Y:S01]  /*0500*/  IMAD.MOV.U32 R31, RZ, RZ, 0x7fffffff ;  /* 0x7fffffffff1f7424 */ /* 0x000fe200078e00ff */
[-C--:B------:R-:W-:Y:S01]  /*0510*/  ISETP.GE.AND P3, PT, R0, R5.reuse, PT ;  /* 0x000000050000720c */ /* 0x080fe20003f66270 */
[----:B------:R-:W-:Y:S01]  /*0520*/  VIADD R0, R10, 0x140 ;  /* 0x000001400a007836 */ /* 0x000fe20000000000 */
[----:B------:R-:W-:Y:S01]  /*0530*/  ISETP.GE.AND P1, PT, R6, R5, PT ;  /* 0x000000050600720c */ /* 0x000fe20003f26270 */
[----:B------:R-:W-:-:S02]  /*0540*/  IMAD.MOV.U32 R32, RZ, RZ, 0x7fffffff ;  /* 0x7fffffffff207424 */ /* 0x000fc400078e00ff */
[----:B------:R1:W5:Y:S01]  /*0550*/  @!P5 LDG.E R31, desc[UR6][R8.64+0x180] ;  /* 0x00018006081fd981 */ /* 0x000362000c1e1900 */
[-C--:B------:R-:W-:Y:S01]  /*0560*/  ISETP.GE.AND P5, PT, R0, R5.reuse, PT ;  /* 0x000000050000720c */ /* 0x080fe20003fa6270 */
[C---:B------:R-:W-:Y:S02]  /*0570*/  VIADD R0, R10.reuse, 0x160 ;  /* 0x000001600a007836 */ /* 0x040fe40000000000 */
[----:B------:R-:W-:Y:S01]  /*0580*/  IMAD.MOV.U32 R30, RZ, RZ, 0x7fffffff ;  /* 0x7fffffffff1e7424 */ /* 0x000fe200078e00ff */
[----:B------:R1:W5:Y:S01]  /*0590*/  @!P6 LDG.E R32, desc[UR6][R8.64+0x200] ;  /* 0x000200060820e981 */ /* 0x000362000c1e1900 */
[----:B------:R-:W-:Y:S01]  /*05a0*/  VIADD R6, R10, 0x120 ;  /* 0x000001200a067836 */ /* 0x000fe20000000000 */
[-C--:B------:R-:W-:Y:S01]  /*05b0*/  ISETP.GE.AND P6, PT, R0, R5.reuse, PT ;  /* 0x000000050000720c */ /* 0x080fe20003fc6270 */
[----:B------:R-:W-:Y:S02]  /*05c0*/  IMAD.MOV.U32 R34, RZ, RZ, 0x7fffffff ;  /* 0x7fffffffff227424 */ /* 0x000fe400078e00ff */
[----:B------:R-:W-:Y:S01]  /*05d0*/  VIADD R0, R10, 0x1a0 ;  /* 0x000001a00a007836 */ /* 0x000fe20000000000 */
[----:B------:R1:W5:Y:S01]  /*05e0*/  @!P4 LDG.E R30, desc[UR6][R8.64+0x100] ;  /* 0x00010006081ec981 */ /* 0x000362000c1e1900 */
[----:B------:R-:W-:Y:S01]  /*05f0*/  ISETP.GE.AND P4, PT, R6, R5, PT ;  /* 0x000000050600720c */ /* 0x000fe20003f86270 */
[----:B------:R-:W-:-:S02]  /*0600*/  IMAD.MOV.U32 R33, RZ, RZ, 0x7fffffff ;  /* 0x7fffffffff217424 */ /* 0x000fc400078e00ff */
[----:B------:R1:W5:Y:S01]  /*0610*/  @!P1 LDG.E R34, desc[UR6][R8.64+0x300] ;  /* 0x0003000608229981 */ /* 0x000362000c1e1900 */
[----:B------:R-:W-:Y:S01]  /*0620*/  IMAD.MOV.U32 R35, RZ, RZ, 0x7fffffff ;  /* 0x7fffffffff237424 */ /* 0x000fe200078e00ff */
[-C--:B------:R-:W-:Y:S01]  /*0630*/  ISETP.GE.AND P1, PT, R0, R5.reuse, PT ;  /* 0x000000050000720c */ /* 0x080fe20003f26270 */
[C---:B------:R-:W-:Y:S01]  /*0640*/  VIADD R6, R10.reuse, 0x180 ;  /* 0x000001800a067836 */ /* 0x040fe20000000000 */
[----:B------:R1:W5:Y:S01]  /*0650*/  @!P0 LDG.E R33, desc[UR6][R8.64+0x280] ;  /* 0x0002800608218981 */ /* 0x000362000c1e1900 */
[----:B------:R-:W-:Y:S02]  /*0660*/  VIADD R0, R10, 0x1c0 ;  /* 0x000001c00a007836 */ /* 0x000fe40000000000 */
[----:B------:R-:W-:Y:S01]  /*0670*/  IMAD.MOV.U32 R36, RZ, RZ, 0x7fffffff ;  /* 0x7fffffffff247424 */ /* 0x000fe200078e00ff */
[----:B------:R1:W5:Y:S01]  /*0680*/  @!P2 LDG.E R35, desc[UR6][R8.64+0x380] ;  /* 0x000380060823a981 */ /* 0x000362000c1e1900 */
[----:B------:R-:W-:Y:S01]  /*0690*/  IMAD.MOV.U32 R37, RZ, RZ, 0x7fffffff ;  /* 0x7fffffffff257424 */ /* 0x000fe200078e00ff */
[-C--:B------:R-:W-:Y:S01]  /*06a0*/  ISETP.GE.AND P0, PT, R6, R5.reuse, PT ;  /* 0x000000050600720c */ /* 0x080fe20003f06270 */
[----:B------:R-:W-:Y:S01]  /*06b0*/  VIADD R6, R10, 0x1e0 ;  /* 0x000001e00a067836 */ /* 0x000fe20000000000 */
[-C--:B------:R-:W-:Y:S01]  /*06c0*/  ISETP.GE.AND P2, PT, R0, R5.reuse, PT ;  /* 0x000000050000720c */ /* 0x080fe20003f46270 */
[----:B------:R-:W-:Y:S01]  /*06d0*/  VIADD R0, R10, 0x200 ;  /* 0x000002000a007836 */ /* 0x000fe20000000000 */
[----:B------:R1:W5:Y:S02]  /*06e0*/  @!P3 LDG.E R36, desc[UR6][R8.64+0x400] ;  /* 0x000400060824b981 */ /* 0x000364000c1e1900 */
[----:B------:R-:W-:-:S02]  /*06f0*/  ISETP.GE.AND P3, PT, R6, R5, PT ;  /* 0x000000050600720c */ /* 0x000fc40003f66270 */
[----:B------:R1:W5:Y:S01]  /*0700*/  @!P4 LDG.E R37, desc[UR6][R8.64+0x480] ;  /* 0x000480060825c981 */ /* 0x000362000c1e1900 */
[----:B------:R-:W-:Y:S01]  /*0710*/  ISETP.GE.AND P4, PT, R0, R5, PT ;  /* 0x000000050000720c */ /* 0x000fe20003f86270 */
[----:B------:R-:W-:Y:S02]  /*0720*/  IMAD.MOV.U32 R38, RZ, RZ, 0x7fffffff ;  /* 0x7fffffffff267424 */ /* 0x000fe400078e00ff */
[----:B------:R-:W-:Y:S02]  /*0730*/  IMAD.MOV.U32 R39, RZ, RZ, 0x7fffffff ;  /* 0x7fffffffff277424 */ /* 0x000fe400078e00ff */
[----:B------:R-:W-:Y:S02]  /*0740*/  IMAD.MOV.U32 R40, RZ, RZ, 0x7fffffff ;  /* 0x7fffffffff287424 */ /* 0x000fe400078e00ff */
[----:B------:R-:W-:Y:S01]  /*0750*/  IMAD.MOV.U32 R43, RZ, RZ, 0x7fffffff ;  /* 0x7fffffffff2b7424 */ /* 0x000fe200078e00ff */
[----:B------:R1:W5:Y:S01]  /*0760*/  @!P5 LDG.E R38, desc[UR6][R8.64+0x500] ;  /* 0x000500060826d981 */ /* 0x000362000c1e1900 */
[----:B------:R-:W-:-:S02]  /*0770*/  IMAD.MOV.U32 R44, RZ, RZ, 0x7fffffff ;  /* 0x7fffffffff2c7424 */ /* 0x000fc400078e00ff */
[----:B------:R-:W-:Y:S01]  /*0780*/  IMAD.MOV.U32 R45, RZ, RZ, 0x7fffffff ;  /* 0x7fffffffff2d7424 */ /* 0x000fe200078e00ff */
[----:B------:R1:W5:Y:S01]  /*0790*/  @!P6 LDG.E R39, desc[UR6][R8.64+0x580] ;  /* 0x000580060827e981 */ /* 0x000362000c1e1900 */
[----:B------:R-:W-:-:S03]  /*07a0*/  IMAD.MOV.U32 R46, RZ, RZ, 0x7fffffff ;  /* 0x7fffffffff2e7424 */ /* 0x000fc600078e00ff */
[----:B------:R1:W5:Y:S04]  /*07b0*/  @!P0 LDG.E R40, desc[UR6][R8.64+0x600] ;  /* 0x0006000608288981 */ /* 0x000368000c1e1900 */
[----:B------:R1:W5:Y:S04]  /*07c0*/  @!P1 LDG.E R43, desc[UR6][R8.64+0x680] ;  /* 0x00068006082b9981 */ /* 0x000368000c1e1900 */
[----:B------:R1:W5:Y:S04]  /*07d0*/  @!P2 LDG.E R44, desc[UR6][R8.64+0x700] ;  /* 0x00070006082ca981 */ /* 0x000368000c1e1900 */
[----:B------:R1:W5:Y:S04]  /*07e0*/  @!P3 LDG.E R45, desc[UR6][R8.64+0x780] ;  /* 0x00078006082db981 */ /* 0x000368000c1e1900 */
[----:B------:R1:W5:Y:S02]  /*07f0*/  @!P4 LDG.E R46, desc[UR6][R8.64+0x800] ;  /* 0x00080006082ec981 */ /* 0x000364000c1e1900 */
.L_x_3:
[----:B------:R-:W-:Y:S01]  /*0800*/  VIMNMX R5, PT, PT, R24, 0xe0, !PT ;  /* 0x000000e018057848 */ /* 0x000fe20007fe0100 */
[----:B------:R-:W2:Y:S01]  /*0810*/  LDCU UR4, c[0x0][0x3c8] ;  /* 0x00007900ff0477ac */ /* 0x000ea20008000800 */
[----:B------:R-:W-:Y:S01]  /*0820*/  SHF.R.U32.HI R0, RZ, 0x5, R3 ;  /* 0x00000005ff007819 */ /* 0x000fe20000011603 */
[----:B------:R-:W-:Y:S01]  /*0830*/  BSSY.RECONVERGENT B0, `(.L_x_4) ;  /* 0x0000025000007945 */ /* 0x000fe20003800200 */
[--C-:B------:R-:W-:Y:S01]  /*0840*/  IADD3 R5, PT, PT, R5, 0x1f, -R24.reuse ;  /* 0x0000001f05057810 */ /* 0x100fe20007ffe818 */
[----:B------:R-:W-:Y:S01]  /*0850*/  UMOV UR5, 0xffffffff ;  /* 0xffffffff00057882 */ /* 0x000fe20000000000 */
[----:B01----:R-:W-:Y:S02]  /*0860*/  IMAD.MOV.U32 R8, RZ, RZ, R24 ;  /* 0x000000ffff087224 */ /* 0x003fe400078e0018 */
[C---:B------:R-:W-:Y:S01]  /*0870*/  ISETP.GE.U32.AND P0, PT, R5.reuse, 0x1e0, PT ;  /* 0x000001e00500780c */ /* 0x040fe20003f06070 */
[----:B------:R-:W-:Y:S01]  /*0880*/  IMAD.SHL.U32 R0, R0, 0x400, RZ ;  /* 0x0000040000007824 */ /* 0x000fe200078e00ff */
[----:B------:R-:W-:-:S04]  /*0890*/  LEA.HI R6, R5, 0x1, RZ, 0x1b ;  /* 0x0000000105067811 */ /* 0x000fc800078fd8ff */
[----:B------:R-:W-:-:S04]  /*08a0*/  LOP3.LUT R9, R6, 0xf, RZ, 0xc0, !PT ;  /* 0x0000000f06097812 */ /* 0x000fc800078ec0ff */
[----:B------:R-:W-:Y:S01]  /*08b0*/  ISETP.NE.AND P1, PT, R9, RZ, PT ;  /* 0x000000ff0900720c */ /* 0x000fe20003f25270 */
[----:B--2---:R-:W-:Y:S02]  /*08c0*/  USHF.L.U32 UR4, UR5, UR4, URZ ;  /* 0x0000000405047299 */ /* 0x004fe400080006ff */
[----:B------:R-:W-:Y:S10]  /*08d0*/  @!P0 BRA `(.L_x_5) ;  /* 0x0000000000688947 */ /* 0x000ff40003800000 */
[----:B------:R-:W-:Y:S01]  /*08e0*/  IMAD R10, R24, 0x4, R0 ;  /* 0x00000004180a7824 */ /* 0x000fe200078e0200 */
[----:B------:R-:W-:Y:S01]  /*08f0*/  LOP3.LUT R5, R6, 0xffffff0, RZ, 0xc0, !PT ;  /* 0x0ffffff006057812 */ /* 0x000fe200078ec0ff */
[----:B------:R-:W-:-:S03]  /*0900*/  IMAD.MOV.U32 R8, RZ, RZ, R24 ;  /* 0x000000ffff087224 */ /* 0x000fc600078e0018 */
[----:B------:R-:W-:Y:S01]  /*0910*/  IADD3 R10, PT, PT, R10, 0x400, R7 ;  /* 0x000004000a0a7810 */ /* 0x000fe20007ffe007 */
[----:B------:R-:W-:-:S07]  /*0920*/  IMAD.MOV R5, RZ, RZ, -R5 ;  /* 0x000000ffff057224 */ /* 0x000fce00078e0a05 */
.L_x_6:
[----:B------:R-:W-:Y:S01]  /*0930*/  VIADD R5, R5, 0x10 ;  /* 0x0000001005057836 */ /* 0x000fe20000000000 */
[----:B------:R-:W-:Y:S01]  /*0940*/  STS [R10+-0x400], RZ ;  /* 0xfffc00ff0a007388 */ /* 0x000fe20000000800 */
[----:B------:R-:W-:-:S03]  /*0950*/  VIADD R8, R8, 0x200 ;  /* 0x0000020008087836 */ /* 0x000fc60000000000 */
[----:B------:R-:W-:Y:S01]  /*0960*/  ISETP.NE.AND P0, PT, R5, RZ, PT ;  /* 0x000000ff0500720c */ /* 0x000fe20003f05270 */
[----:B------:R-:W-:Y:S04]  /*0970*/  STS [R10+-0x380], RZ ;  /* 0xfffc80ff0a007388 */ /* 0x000fe80000000800 */
[----:B------:R-:W-:Y:S04]  /*0980*/  STS [R10+-0x300], RZ ;  /* 0xfffd00ff0a007388 */ /* 0x000fe80000000800 */
[----:B------:R-:W-:Y:S04]  /*0990*/  STS [R10+-0x280], RZ ;  /* 0xfffd80ff0a007388 */ /* 0x000fe80000000800 */
[----:B------:R-:W-:Y:S04]  /*09a0*/  STS [R10+-0x200], RZ ;  /* 0xfffe00ff0a007388 */ /* 0x000fe80000000800 */
[----:B------:R-:W-:Y:S04]  /*09b0*/  STS [R10+-0x180], RZ ;  /* 0xfffe80ff0a007388 */ /* 0x000fe80000000800 */
[----:B------:R-:W-:Y:S04]  /*09c0*/  STS [R10+-0x100], RZ ;  /* 0xffff00ff0a007388 */ /* 0x000fe80000000800 */
[----:B------:R-:W-:Y:S04]  /*09d0*/  STS [R10+-0x80], RZ ;  /* 0xffff80ff0a007388 */ /* 0x000fe80000000800 */
[----:B------:R-:W-:Y:S04]  /*09e0*/  STS [R10], RZ ;  /* 0x000000ff0a007388 */ /* 0x000fe80000000800 */
[----:B------:R-:W-:Y:S04]  /*09f0*/  STS [R10+0x80], RZ ;  /* 0x000080ff0a007388 */ /* 0x000fe80000000800 */
[----:B------:R-:W-:Y:S04]  /*0a00*/  STS [R10+0x100], RZ ;  /* 0x000100ff0a007388 */ /* 0x000fe80000000800 */
[----:B------:R-:W-:Y:S04]  /*0a10*/  STS [R10+0x180], RZ ;  /* 0x000180ff0a007388 */ /* 0x000fe80000000800 */
[----:B------:R-:W-:Y:S04]  /*0a20*/  STS [R10+0x200], RZ ;  /* 0x000200ff0a007388 */ /* 0x000fe80000000800 */
[----:B------:R-:W-:Y:S04]  /*0a30*/  STS [R10+0x280], RZ ;  /* 0x000280ff0a007388 */ /* 0x000fe80000000800 */
[----:B------:R-:W-:Y:S04]  /*0a40*/  STS [R10+0x300], RZ ;  /* 0x000300ff0a007388 */ /* 0x000fe80000000800 */
[----:B------:R0:W-:Y:S02]  /*0a50*/  STS [R10+0x380], RZ ;  /* 0x000380ff0a007388 */ /* 0x0001e40000000800 */
[----:B0-----:R-:W-:Y:S01]  /*0a60*/  VIADD R10, R10, 0x800 ;  /* 0x000008000a0a7836 */ /* 0x001fe20000000000 */
[----:B------:R-:W-:Y:S06]  /*0a70*/  @P0 BRA `(.L_x_6) ;  /* 0xfffffffc00ac0947 */ /* 0x000fec000383ffff */
.L_x_5:
[----:B------:R-:W-:Y:S05]  /*0a80*/  BSYNC.RECONVERGENT B0 ;  /* 0x0000000000007941 */ /* 0x000fea0003800200 */
.L_x_4:
[----:B------:R-:W-:Y:S01]  /*0a90*/  BSSY.RECONVERGENT B0, `(.L_x_7) ;  /* 0x0000026000007945 */ /* 0x000fe20003800200 */
[----:B------:R-:W-:-:S03]  /*0aa0*/  IMAD.IADD R5, R7, 0x1, R0 ;  /* 0x0000000107057824 */ /* 0x000fc600078e0200 */
[----:B------:R-:W-:Y:S05]  /*0ab0*/  @!P1 BRA `(.L_x_8) ;  /* 0x00000000008c9947 */ /* 0x000fea0003800000 */
[----:B------:R-:W-:Y:S01]  /*0ac0*/  ISETP.GE.U32.AND P0, PT, R9, 0x8, PT ;  /* 0x000000080900780c */ /* 0x000fe20003f06070 */
[----:B------:R-:W-:Y:S01]  /*0ad0*/  BSSY.RECONVERGENT B1, `(.L_x_9) ;  /* 0x000000e000017945 */ /* 0x000fe20003800200 */
[----:B------:R-:W-:-:S04]  /*0ae0*/  LOP3.LUT R10, R6, 0x7, RZ, 0xc0, !PT ;  /* 0x00000007060a7812 */ /* 0x000fc800078ec0ff */
[----:B------:R-:W-:-:S07]  /*0af0*/  ISETP.NE.AND P1, PT, R10, RZ, PT ;  /* 0x000000ff0a00720c */ /* 0x000fce0003f25270 */
[----:B------:R-:W-:Y:S06]  /*0b00*/  @!P0 BRA `(.L_x_10) ;  /* 0x0000000000288947 */ /* 0x000fec0003800000 */
[C---:B------:R-:W-:Y:S02]  /*0b10*/  IMAD R9, R8.reuse, 0x4, R5 ;  /* 0x0000000408097824 */ /* 0x040fe400078e0205 */
[----:B------:R-:W-:-:S03]  /*0b20*/  VIADD R8, R8, 0x100 ;  /* 0x0000010008087836 */ /* 0x000fc60000000000 */
[----:B------:R0:W-:Y:S04]  /*0b30*/  STS [R9], RZ ;  /* 0x000000ff09007388 */ /* 0x0001e80000000800 */
[----:B------:R0:W-:Y:S04]  /*0b40*/  STS [R9+0x80], RZ ;  /* 0x000080ff09007388 */ /* 0x0001e80000000800 */
[----:B------:R0:W-:Y:S04]  /*0b50*/  STS [R9+0x100], RZ ;  /* 0x000100ff09007388 */ /* 0x0001e80000000800 */
[----:B------:R0:W-:Y:S04]  /*0b60*/  STS [R9+0x180], RZ ;  /* 0x000180ff09007388 */ /* 0x0001e80000000800 */
[----:B------:R0:W-:Y:S04]  /*0b70*/  STS [R9+0x200], RZ ;  /* 0x000200ff09007388 */ /* 0x0001e80000000800 */
[----:B------:R0:W-:Y:S04]  /*0b80*/  STS [R9+0x280], RZ ;  /* 0x000280ff09007388 */ /* 0x0001e80000000800 */
[----:B------:R0:W-:Y:S04]  /*0b90*/  STS [R9+0x300], RZ ;  /* 0x000300ff09007388 */ /* 0x0001e80000000800 */
[----:B------:R0:W-:Y:S02]  /*0ba0*/  STS [R9+0x380], RZ ;  /* 0x000380ff09007388 */ /* 0x0001e40000000800 */
.L_x_10:
[----:B------:R-:W-:Y:S05]  /*0bb0*/  BSYNC.RECONVERGENT B1 ;  /* 0x0000000000017941 */ /* 0x000fea0003800200 */
.L_x_9:
[----:B------:R-:W-:Y:S05]  /*0bc0*/  @!P1 BRA `(.L_x_8) ;  /* 0x0000000000489947 */ /* 0x000fea0003800000 */
[----:B------:R-:W-:Y:S02]  /*0bd0*/  ISETP.GE.U32.AND P0, PT, R10, 0x4, PT ;  /* 0x000000040a00780c */ /* 0x000fe40003f06070 */
[----:B------:R-:W-:-:S04]  /*0be0*/  LOP3.LUT R6, R6, 0x3, RZ, 0xc0, !PT ;  /* 0x0000000306067812 */ /* 0x000fc800078ec0ff */
[----:B------:R-:W-:-:S07]  /*0bf0*/  ISETP.NE.AND P1, PT, R6, RZ, PT ;  /* 0x000000ff0600720c */ /* 0x000fce0003f25270 */
[C---:B0-----:R-:W-:Y:S02]  /*0c00*/  @P0 IMAD R9, R8.reuse, 0x4, R5 ;  /* 0x0000000408090824 */ /* 0x041fe400078e0205 */
[----:B------:R-:W-:-:S03]  /*0c10*/  @P0 VIADD R8, R8, 0x80 ;  /* 0x0000008008080836 */ /* 0x000fc60000000000 */
[----:B------:R1:W-:Y:S04]  /*0c20*/  @P0 STS [R9], RZ ;  /* 0x000000ff09000388 */ /* 0x0003e80000000800 */
[----:B------:R1:W-:Y:S04]  /*0c30*/  @P0 STS [R9+0x80], RZ ;  /* 0x000080ff09000388 */ /* 0x0003e80000000800 */
[----:B------:R1:W-:Y:S04]  /*0c40*/  @P0 STS [R9+0x100], RZ ;  /* 0x000100ff09000388 */ /* 0x0003e80000000800 */
[----:B------:R1:W-:Y:S01]  /*0c50*/  @P0 STS [R9+0x180], RZ ;  /* 0x000180ff09000388 */ /* 0x0003e20000000800 */
[----:B------:R-:W-:Y:S05]  /*0c60*/  @!P1 BRA `(.L_x_8) ;  /* 0x0000000000209947 */ /* 0x000fea0003800000 */
[----:B------:R-:W-:Y:S02]  /*0c70*/  IMAD R0, R8, 0x4, R0 ;  /* 0x0000000408007824 */ /* 0x000fe400078e0200 */
[----:B------:R-:W-:Y:S02]  /*0c80*/  IMAD.MOV R6, RZ, RZ, -R6 ;  /* 0x000000ffff067224 */ /* 0x000fe400078e0a06 */
[----:B------:R-:W-:-:S07]  /*0c90*/  IMAD.IADD R0, R7, 0x1, R0 ;  /* 0x0000000107007824 */ /* 0x000fce00078e0200 */
.L_x_11:
[----:B------:R-:W-:Y:S01]  /*0ca0*/  VIADD R6, R6, 0x1 ;  /* 0x0000000106067836 */ /* 0x000fe20000000000 */
[----:B------:R0:W-:Y:S04]  /*0cb0*/  STS [R0], RZ ;  /* 0x000000ff00007388 */ /* 0x0001e80000000800 */
[----:B------:R-:W-:Y:S01]  /*0cc0*/  ISETP.NE.AND P0, PT, R6, RZ, PT ;  /* 0x000000ff0600720c */ /* 0x000fe20003f05270 */
[----:B0-----:R-:W-:-:S12]  /*0cd0*/  VIADD R0, R0, 0x80 ;  /* 0x0000008000007836 */ /* 0x001fd80000000000 */
[----:B------:R-:W-:Y:S05]  /*0ce0*/  @P0 BRA `(.L_x_11) ;  /* 0xfffffffc00ec0947 */ /* 0x000fea000383ffff */
.L_x_8:
[----:B------:R-:W-:Y:S05]  /*0cf0*/  BSYNC.RECONVERGENT B0 ;  /* 0x0000000000007941 */ /* 0x000fea0003800200 */
.L_x_7:
[----:B------:R-:W2:Y:S01]  /*0d00*/  LDCU UR5, c[0x0][0x3c4] ;  /* 0x00007880ff0577ac */ /* 0x000ea20008000800 */
[----:B-----5:R-:W-:Y:S01]  /*0d10*/  LOP3.LUT R27, R28, 0x80000000, RZ, 0x3c, !PT ;  /* 0x800000001c1b7812 */ /* 0x020fe200078e3cff */
[----:B------:R-:W-:Y:S01]  /*0d20*/  BSSY.RECONVERGENT B0, `(.L_x_12) ;  /* 0x0000080000007945 */ /* 0x000fe20003800200 */
[----:B------:R-:W-:Y:S02]  /*0d30*/  LOP3.LUT R22, R29, 0x80000000, RZ, 0x3c, !PT ;  /* 0x800000001d167812 */ /* 0x000fe400078e3cff */
[----:B------:R-:W-:Y:S02]  /*0d40*/  LOP3.LUT R21, R30, 0x80000000, RZ, 0x3c, !PT ;  /* 0x800000001e157812 */ /* 0x000fe400078e3cff */
[----:B------:R-:W-:Y:S02]  /*0d50*/  LOP3.LUT R18, R31, 0x80000000, RZ, 0x3c, !PT ;  /* 0x800000001f127812 */ /* 0x000fe400078e3cff */
[----:B------:R-:W-:Y:S02]  /*0d60*/  LOP3.LUT R20, R33, 0x80000000, RZ, 0x3c, !PT ;  /* 0x8000000021147812 */ /* 0x000fe400078e3cff */
[----:B------:R-:W-:-:S02]  /*0d70*/  LOP3.LUT R23, R32, 0x80000000, RZ, 0x3c, !PT ;  /* 0x8000000020177812 */ /* 0x000fc400078e3cff */
[----:B------:R-:W-:Y:S02]  /*0d80*/  LOP3.LUT R25, R34, 0x80000000, RZ, 0x3c, !PT ;  /* 0x8000000022197812 */ /* 0x000fe400078e3cff */
[----:B------:R-:W-:Y:S02]  /*0d90*/  LOP3.LUT R17, R36, 0x80000000, RZ, 0x3c, !PT ;  /* 0x8000000024117812 */ /* 0x000fe400078e3cff */
[----:B------:R-:W-:Y:S02]  /*0da0*/  LOP3.LUT R19, R38, 0x80000000, RZ, 0x3c, !PT ;  /* 0x8000000026137812 */ /* 0x000fe400078e3cff */
[----:B--2---:R-:W-:Y:S02]  /*0db0*/  SHF.R.U32.HI R49, RZ, UR5, R27 ;  /* 0x00000005ff317c19 */ /* 0x004fe4000801161b */
[----:B------:R-:W-:Y:S02]  /*0dc0*/  SHF.R.U32.HI R52, RZ, UR5, R22 ;  /* 0x00000005ff347c19 */ /* 0x000fe40008011616 */
[----:B------:R-:W-:-:S02]  /*0dd0*/  LOP3.LUT R49, R49, UR4, RZ, 0x30, !PT ;  /* 0x0000000431317c12 */ /* 0x000fc4000f8e30ff */
[----:B------:R-:W-:Y:S02]  /*0de0*/  LOP3.LUT R52, R52, UR4, RZ, 0x30, !PT ;  /* 0x0000000434347c12 */ /* 0x000fe4000f8e30ff */
[----:B------:R-:W-:Y:S01]  /*0df0*/  SHF.R.U32.HI R56, RZ, UR5, R21 ;  /* 0x00000005ff387c19 */ /* 0x000fe20008011615 */
[--C-:B------:R-:W-:Y:S01]  /*0e00*/  IMAD R0, R49, 0x4, R5.reuse ;  /* 0x0000000431007824 */ /* 0x100fe200078e0205 */
[----:B------:R-:W-:Y:S01]  /*0e10*/  SHF.R.U32.HI R48, RZ, UR5, R18 ;  /* 0x00000005ff307c19 */ /* 0x000fe20008011612 */
[----:B------:R-:W-:Y:S01]  /*0e20*/  IMAD R6, R52, 0x4, R5 ;  /* 0x0000000434067824 */ /* 0x000fe200078e0205 */
[----:B------:R-:W-:Y:S01]  /*0e30*/  LOP3.LUT R56, R56, UR4, RZ, 0x30, !PT ;  /* 0x0000000438387c12 */ /* 0x000fe2000f8e30ff */
[----:B------:R-:W-:Y:S01]  /*0e40*/  NOP ;  /* 0x0000000000007918 */ /* 0x000fe20000000000 */
[----:B01----:R-:W-:Y:S01]  /*0e50*/  SHF.R.U32.HI R9, RZ, UR5, R20 ;  /* 0x00000005ff097c19 */ /* 0x003fe20008011614 */
[----:B------:R0:W-:Y:S01]  /*0e60*/  ATOMS.POPC.INC.32 RZ, [R0+URZ] ;  /* 0x0000000000ff7f8c */ /* 0x0001e2000d8000ff */
[----:B------:R-:W-:-:S02]  /*0e70*/  LOP3.LUT R48, R48, UR4, RZ, 0x30, !PT ;  /* 0x0000000430307c12 */ /* 0x000fc4000f8e30ff */
[----:B------:R-:W-:Y:S01]  /*0e80*/  SHF.R.U32.HI R8, RZ, UR5, R23 ;  /* 0x00000005ff087c19 */ /* 0x000fe20008011617 */
[----:B------:R1:W-:Y:S01]  /*0e90*/  ATOMS.POPC.INC.32 RZ, [R6+URZ] ;  /* 0x0000000006ff7f8c */ /* 0x0003e2000d8000ff */
[----:B------:R-:W-:Y:S02]  /*0ea0*/  SHF.R.U32.HI R11, RZ, UR5, R25 ;  /* 0x00000005ff0b7c19 */ /* 0x000fe40008011619 */
[----:B------:R-:W-:Y:S01]  /*0eb0*/  LOP3.LUT R10, R9, UR4, RZ, 0x30, !PT ;  /* 0x00000004090a7c12 */ /* 0x000fe2000f8e30ff */
[--C-:B0-----:R-:W-:Y:S01]  /*0ec0*/  IMAD R0, R56, 0x4, R5.reuse ;  /* 0x0000000438007824 */ /* 0x101fe200078e0205 */
[----:B------:R-:W-:Y:S02]  /*0ed0*/  LOP3.LUT R8, R8, UR4, RZ, 0x30, !PT ;  /* 0x0000000408087c12 */ /* 0x000fe4000f8e30ff */
[----:B------:R-:W-:Y:S01]  /*0ee0*/  LOP3.LUT R12, R11, UR4, RZ, 0x30, !PT ;  /* 0x000000040b0c7c12 */ /* 0x000fe2000f8e30ff */
[--C-:B-1----:R-:W-:Y:S01]  /*0ef0*/  IMAD R6, R48, 0x4, R5.reuse ;  /* 0x0000000430067824 */ /* 0x102fe200078e0205 */
[----:B------:R0:W-:Y:S01]  /*0f00*/  ATOMS.POPC.INC.32 RZ, [R0+URZ] ;  /* 0x0000000000ff7f8c */ /* 0x0001e2000d8000ff */
[--C-:B------:R-:W-:Y:S01]  /*0f10*/  IMAD R9, R10, 0x4, R5.reuse ;  /* 0x000000040a097824 */ /* 0x100fe200078e0205 */
[----:B------:R-:W-:Y:S01]  /*0f20*/  LOP3.LUT R10, R35, 0x80000000, RZ, 0x3c, !PT ;  /* 0x80000000230a7812 */ /* 0x000fe200078e3cff */
[--C-:B------:R-:W-:Y:S01]  /*0f30*/  IMAD R8, R8, 0x4, R5.reuse ;  /* 0x0000000408087824 */ /* 0x100fe200078e0205 */
[----:B------:R1:W-:Y:S01]  /*0f40*/  ATOMS.POPC.INC.32 RZ, [R6+URZ] ;  /* 0x0000000006ff7f8c */ /* 0x0003e2000d8000ff */
[----:B------:R-:W-:Y:S01]  /*0f50*/  IMAD R11, R12, 0x4, R5 ;  /* 0x000000040c0b7824 */ /* 0x000fe200078e0205 */
[----:B------:R-:W-:-:S02]  /*0f60*/  LOP3.LUT R12, R37, 0x80000000, RZ, 0x3c, !PT ;  /* 0x80000000250c7812 */ /* 0x000fc400078e3cff */
[----:B------:R-:W-:Y:S01]  /*0f70*/  LOP3.LUT R16, R39, 0x80000000, RZ, 0x3c, !PT ;  /* 0x8000000027107812 */ /* 0x000fe200078e3cff */
[----:B------:R-:W-:Y:S01]  /*0f80*/  ATOMS.POPC.INC.32 RZ, [R8+URZ] ;  /* 0x0000000008ff7f8c */ /* 0x000fe2000d8000ff */
[----:B0-----:R-:W-:Y:S02]  /*0f90*/  SHF.R.U32.HI R0, RZ, UR5, R10 ;  /* 0x00000005ff007c19 */ /* 0x001fe4000801160a */
[----:B-1----:R-:W-:Y:S01]  /*0fa0*/  SHF.R.U32.HI R6, RZ, UR5, R17 ;  /* 0x00000005ff067c19 */ /* 0x002fe20008011611 */
[----:B------:R0:W-:Y:S01]  /*0fb0*/  ATOMS.POPC.INC.32 RZ, [R9+URZ] ;  /* 0x0000000009ff7f8c */ /* 0x0001e2000d8000ff */
[----:B------:R-:W-:Y:S02]  /*0fc0*/  SHF.R.U32.HI R14, RZ, UR5, R19 ;  /* 0x00000005ff0e7c19 */ /* 0x000fe40008011613 */
[----:B------:R-:W-:Y:S01]  /*0fd0*/  LOP3.LUT R6, R6, UR4, RZ, 0x30, !PT ;  /* 0x0000000406067c12 */ /* 0x000fe2000f8e30ff */
[----:B------:R1:W-:Y:S01]  /*0fe0*/  ATOMS.POPC.INC.32 RZ, [R11+URZ] ;  /* 0x000000000bff7f8c */ /* 0x0003e2000d8000ff */
[----:B------:R-:W-:-:S02]  /*0ff0*/  SHF.R.U32.HI R13, RZ, UR5, R12 ;  /* 0x00000005ff0d7c19 */ /* 0x000fc4000801160c */
[----:B------:R-:W-:Y:S02]  /*1000*/  LOP3.LUT R0, R0, UR4, RZ, 0x30, !PT ;  /* 0x0000000400007c12 */ /* 0x000fe4000f8e30ff */
[----:B0-----:R-:W-:Y:S02]  /*1010*/  SHF.R.U32.HI R9, RZ, UR5, R16 ;  /* 0x00000005ff097c19 */ /* 0x001fe40008011610 */
[----:B------:R-:W-:Y:S01]  /*1020*/  LOP3.LUT R50, R14, UR4, RZ, 0x30, !PT ;  /* 0x000000040e327c12 */ /* 0x000fe2000f8e30ff */
[--C-:B------:R-:W-:Y:S01]  /*1030*/  IMAD R14, R6, 0x4, R5.reuse ;  /* 0x00000004060e7824 */ /* 0x100fe200078e0205 */
[----:B------:R-:W-:Y:S01]  /*1040*/  LOP3.LUT R8, R13, UR4, RZ, 0x30, !PT ;  /* 0x000000040d087c12 */ /* 0x000fe2000f8e30ff */
[--C-:B------:R-:W-:Y:S01]  /*1050*/  IMAD R0, R0, 0x4, R5.reuse ;  /* 0x0000000400007824 */ /* 0x100fe200078e0205 */
[----:B------:R-:W-:Y:S01]  /*1060*/  LOP3.LUT R6, R9, UR4, RZ, 0x30, !PT ;  /* 0x0000000409067c12 */ /* 0x000fe2000f8e30ff */
[--C-:B------:R-:W-:Y:S01]  /*1070*/  IMAD R50, R50, 0x4, R5.reuse ;  /* 0x0000000432327824 */ /* 0x100fe200078e0205 */
[----:B------:R-:W-:Y:S01]  /*1080*/  LOP3.LUT R9, R40, 0x80000000, RZ, 0x3c, !PT ;  /* 0x8000000028097812 */ /* 0x000fe200078e3cff */
[--C-:B------:R-:W-:Y:S01]  /*1090*/  IMAD R26, R8, 0x4, R5.reuse ;  /* 0x00000004081a7824 */ /* 0x100fe200078e0205 */
[----:B------:R0:W-:Y:S01]  /*10a0*/  ATOMS.POPC.INC.32 RZ, [R0+URZ] ;  /* 0x0000000000ff7f8c */ /* 0x0001e2000d8000ff */
[----:B------:R-:W-:Y:S01]  /*10b0*/  IMAD R51, R6, 0x4, R5 ;  /* 0x0000000406337824 */ /* 0x000fe200078e0205 */
[----:B------:R-:W-:-:S02]  /*10c0*/  LOP3.LUT R6, R43, 0x80000000, RZ, 0x3c, !PT ;  /* 0x800000002b067812 */ /* 0x000fc400078e3cff */
[----:B-1----:R-:W-:Y:S01]  /*10d0*/  LOP3.LUT R11, R44, 0x80000000, RZ, 0x3c, !PT ;  /* 0x800000002c0b7812 */ /* 0x002fe200078e3cff */
[----:B------:R1:W-:Y:S01]  /*10e0*/  ATOMS.POPC.INC.32 RZ, [R14+URZ] ;  /* 0x000000000eff7f8c */ /* 0x0003e2000d8000ff */
[----:B------:R-:W-:Y:S02]  /*10f0*/  LOP3.LUT R8, R45, 0x80000000, RZ, 0x3c, !PT ;  /* 0x800000002d087812 */ /* 0x000fe400078e3cff */
[----:B------:R-:W-:Y:S01]  /*1100*/  LOP3.LUT R13, R46, 0x80000000, RZ, 0x3c, !PT ;  /* 0x800000002e0d7812 */ /* 0x000fe200078e3cff */
[----:B------:R2:W-:Y:S01]  /*1110*/  ATOMS.POPC.INC.32 RZ, [R26+URZ] ;  /* 0x000000001aff7f8c */ /* 0x0005e2000d8000ff */
[----:B0-----:R-:W-:Y:S02]  /*1120*/  SHF.R.U32.HI R0, RZ, UR5, R9 ;  /* 0x00000005ff007c19 */ /* 0x001fe40008011609 */
[----:B------:R-:W-:Y:S01]  /*1130*/  SHF.R.U32.HI R53, RZ, UR5, R11 ;  /* 0x00000005ff357c19 */ /* 0x000fe2000801160b */
[----:B-1----:R-:W0:Y:S01]  /*1140*/  LDC.64 R14, c[0x0][0x380] ;  /* 0x0000e000ff0e7b82 */ /* 0x002e220000000a00 */
[----:B------:R-:W-:Y:S01]  /*1150*/  SHF.R.U32.HI R55, RZ, UR5, R8 ;  /* 0x00000005ff377c19 */ /* 0x000fe20008011608 */
[----:B------:R1:W-:Y:S01]  /*1160*/  ATOMS.POPC.INC.32 RZ, [R50+URZ] ;  /* 0x0000000032ff7f8c */ /* 0x0003e2000d8000ff */
[----:B------:R-:W-:-:S02]  /*1170*/  SHF.R.U32.HI R57, RZ, UR5, R13 ;  /* 0x00000005ff397c19 */ /* 0x000fc4000801160d */
[----:B--2---:R-:W-:Y:S01]  /*1180*/  SHF.R.U32.HI R26, RZ, UR5, R6 ;  /* 0x00000005ff1a7c19 */ /* 0x004fe20008011606 */
[----:B------:R2:W-:Y:S01]  /*1190*/  ATOMS.POPC.INC.32 RZ, [R51+URZ] ;  /* 0x0000000033ff7f8c */ /* 0x0005e2000d8000ff */
[----:B------:R-:W-:Y:S02]  /*11a0*/  LOP3.LUT R0, R0, UR4, RZ, 0x30, !PT ;  /* 0x0000000400007c12 */ /* 0x000fe4000f8e30ff */
[----:B------:R-:W-:Y:S02]  /*11b0*/  LOP3.LUT R54, R26, UR4, RZ, 0x30, !PT ;  /* 0x000000041a367c12 */ /* 0x000fe4000f8e30ff */
[----:B------:R-:W-:Y:S01]  /*11c0*/  LOP3.LUT R58, R53, UR4, RZ, 0x30, !PT ;  /* 0x00000004353a7c12 */ /* 0x000fe2000f8e30ff */
[--C-:B------:R-:W-:Y:S01]  /*11d0*/  IMAD R53, R0, 0x4, R5.reuse ;  /* 0x0000000400357824 */ /* 0x100fe200078e0205 */
[----:B------:R-:W-:Y:S01]  /*11e0*/  ISETP.GT.U32.AND P2, PT, R3, 0xff, PT ;  /* 0x000000ff0300780c */ /* 0x000fe20003f44070 */
[--C-:B------:R-:W-:Y:S01]  /*11f0*/  IMAD R54, R54, 0x4, R5.reuse ;  /* 0x0000000436367824 */ /* 0x100fe200078e0205 */
[----:B------:R-:W-:Y:S01]  /*1200*/  LOP3.LUT R60, R55, UR4, RZ, 0x30, !PT ;  /* 0x00000004373c7c12 */ /* 0x000fe2000f8e30ff */
[--C-:B------:R-:W-:Y:S01]  /*1210*/  IMAD R58, R58, 0x4, R5.reuse ;  /* 0x000000043a3a7824 */ /* 0x100fe200078e0205 */
[----:B------:R-:W-:Y:S01]  /*1220*/  LOP3.LUT R26, R57, UR4, RZ, 0x30, !PT ;  /* 0x00000004391a7c12 */ /* 0x000fe2000f8e30ff */
[----:B------:R3:W-:Y:S01]  /*1230*/  ATOMS.POPC.INC.32 RZ, [R53+URZ] ;  /* 0x0000000035ff7f8c */ /* 0x0007e2000d8000ff */
[----:B-1----:R-:W-:Y:S01]  /*1240*/  P2R R50, PR, RZ, 0x4 ;  /* 0x00000004ff327803 */ /* 0x002fe20000000000 */
[----:B------:R-:W-:-:S02]  /*1250*/  IMAD R60, R60, 0x4, R5 ;  /* 0x000000043c3c7824 */ /* 0x000fc400078e0205 */
[----:B------:R-:W-:Y:S01]  /*1260*/  IMAD R5, R26, 0x4, R5 ;  /* 0x000000041a057824 */ /* 0x000fe200078e0205 */
[----:B------:R3:W-:Y:S01]  /*1270*/  ATOMS.POPC.INC.32 RZ, [R54+URZ] ;  /* 0x0000000036ff7f8c */ /* 0x0007e2000d8000ff */
[----:B--2---:R-:W-:Y:S02]  /*1280*/  IMAD R51, R3, 0x4, R7 ;  /* 0x0000000403337824 */ /* 0x004fe400078e0207 */
[----:B------:R-:W-:Y:S01]  /*1290*/  IMAD.MOV.U32 R0, RZ, RZ, RZ ;  /* 0x000000ffff007224 */ /* 0x000fe200078e00ff */
[----:B------:R3:W-:Y:S04]  /*12a0*/  ATOMS.POPC.INC.32 RZ, [R58+URZ] ;  /* 0x000000003aff7f8c */ /* 0x0007e8000d8000ff */
[----:B------:R3:W-:Y:S04]  /*12b0*/  ATOMS.POPC.INC.32 RZ, [R60+URZ] ;  /* 0x000000003cff7f8c */ /* 0x0007e8000d8000ff */
[----:B------:R3:W-:Y:S01]  /*12c0*/  ATOMS.POPC.INC.32 RZ, [R5+URZ] ;  /* 0x0000000005ff7f8c */ /* 0x0007e2000d8000ff */
[----:B------:R-:W-:Y:S06]  /*12d0*/  BAR.SYNC.DEFER_BLOCKING 0x0 ;  /* 0x0000000000007b1d */ /* 0x000fec0000010000 */
[----:B------:R-:W-:Y:S05]  /*12e0*/  @P2 BRA `(.L_x_13) ;  /* 0x00000000008c2947 */ /* 0x000fea0003800000 */
[----:B------:R-:W1:Y:S04]  /*12f0*/  LDS R0, [R51] ;  /* 0x0000000033007984 */ /* 0x000e680000000800 */
[----:B---3--:R-:W2:Y:S04]  /*1300*/  LDS R5, [R51+0x400] ;  /* 0x0004000033057984 */ /* 0x008ea80000000800 */
[----:B------:R-:W3:Y:S04]  /*1310*/  LDS R53, [R51+0x800] ;  /* 0x0008000033357984 */ /* 0x000ee80000000800 */
[----:B------:R-:W4:Y:S04]  /*1320*/  LDS R55, [R51+0xc00] ;  /* 0x000c000033377984 */ /* 0x000f280000000800 */
[----:B------:R-:W5:Y:S04]  /*1330*/  LDS R57, [R51+0x1000] ;  /* 0x0010000033397984 */ /* 0x000f680000000800 */
[----:B------:R-:W0:Y:S04]  /*1340*/  LDS R59, [R51+0x1400] ;  /* 0x00140000333b7984 */ /* 0x000e280000000800 */
[----:B------:R-:W-:Y:S04]  /*1350*/  LDS R61, [R51+0x2000] ;  /* 0x00200000333d7984 */ /* 0x000fe80000000800 */
[----:B------:R-:W-:Y:S04]  /*1360*/  LDS R63, [R51+0x2400] ;  /* 0x00240000333f7984 */ /* 0x000fe80000000800 */
[----:B------:R-:W-:Y:S04]  /*1370*/  LDS R65, [R51+0x2800] ;  /* 0x0028000033417984 */ /* 0x000fe80000000800 */
[----:B------:R-:W-:Y:S04]  /*1380*/  STS [R51], RZ ;  /* 0x000000ff33007388 */ /* 0x000fe80000000800 */
[----:B-1----:R-:W-:Y:S01]  /*1390*/  STS [R51+0x400], R0 ;  /* 0x0004000033007388 */ /* 0x002fe20000000800 */
[----:B--2---:R-:W-:-:S03]  /*13a0*/  IMAD.IADD R54, R0, 0x1, R5 ;  /* 0x0000000100367824 */ /* 0x004fc600078e0205 */
[----:B------:R-:W1:Y:S01]  /*13b0*/  LDS R5, [R51+0x1800] ;  /* 0x0018000033057984 */ /* 0x000e620000000800 */
[----:B---3--:R-:W-:-:S03]  /*13c0*/  IMAD.IADD R58, R54, 0x1, R53 ;  /* 0x00000001363a7824 */ /* 0x008fc600078e0235 */
[----:B------:R-:W2:Y:S01]  /*13d0*/  LDS R53, [R51+0x1c00] ;  /* 0x001c000033357984 */ /* 0x000ea20000000800 */
[----:B----4-:R-:W-:-:S03]  /*13e0*/  IMAD.IADD R60, R58, 0x1, R55 ;  /* 0x000000013a3c7824 */ /* 0x010fc600078e0237 */
[----:B------:R1:W-:Y:S01]  /*13f0*/  STS [R51+0x800], R54 ;  /* 0x0008003633007388 */ /* 0x0003e20000000800 */
[----:B-----5:R-:W-:-:S03]  /*1400*/  IMAD.IADD R62, R60, 0x1, R57 ;  /* 0x000000013c3e7824 */ /* 0x020fc600078e0239 */
[----:B------:R-:W3:Y:S01]  /*1410*/  LDS R55, [R51+0x2c00] ;  /* 0x002c000033377984 */ /* 0x000ee20000000800 */
[----:B0-----:R-:W-:-:S03]  /*1420*/  IMAD.IADD R64, R62, 0x1, R59 ;  /* 0x000000013e407824 */ /* 0x001fc600078e023b */
[----:B------:R0:W-:Y:S04]  /*1430*/  STS [R51+0xc00], R58 ;  /* 0x000c003a33007388 */ /* 0x0001e80000000800 */
[----:B------:R4:W-:Y:S04]  /*1440*/  STS [R51+0x1000], R60 ;  /* 0x0010003c33007388 */ /* 0x0009e80000000800 */
[----:B------:R4:W-:Y:S04]  /*1450*/  STS [R51+0x1400], R62 ;  /* 0x0014003e33007388 */ /* 0x0009e80000000800 */
[----:B------:R4:W-:Y:S01]  /*1460*/  STS [R51+0x1800], R64 ;  /* 0x0018004033007388 */ /* 0x0009e20000000800 */
[----:B-1----:R-:W-:-:S04]  /*1470*/  IMAD.IADD R54, R64, 0x1, R5 ;  /* 0x0000000140367824 */ /* 0x002fc800078e0205 */
[----:B--2---:R-:W-:Y:S01]  /*1480*/  IMAD.IADD R66, R54, 0x1, R53 ;  /* 0x0000000136427824 */ /* 0x004fe200078e0235 */
[----:B------:R4:W-:Y:S03]  /*1490*/  STS [R51+0x1c00], R54 ;  /* 0x001c003633007388 */ /* 0x0009e60000000800 */
[----:B------:R-:W-:Y:S01]  /*14a0*/  IMAD.IADD R68, R66, 0x1, R61 ;  /* 0x0000000142447824 */ /* 0x000fe200078e023d */
[----:B------:R4:W-:Y:S03]  /*14b0*/  STS [R51+0x2000], R66 ;  /* 0x0020004233007388 */ /* 0x0009e60000000800 */
[----:B------:R-:W-:Y:S01]  /*14c0*/  IMAD.IADD R70, R68, 0x1, R63 ;  /* 0x0000000144467824 */ /* 0x000fe200078e023f */
[----:B------:R4:W-:Y:S03]  /*14d0*/  STS [R51+0x2400], R68 ;  /* 0x0024004433007388 */ /* 0x0009e60000000800 */
[----:B0-----:R-:W-:Y:S01]  /*14e0*/  IMAD.IADD R58, R70, 0x1, R65 ;  /* 0x00000001463a7824 */ /* 0x001fe200078e0241 */
[----:B------:R4:W-:Y:S03]  /*14f0*/  STS [R51+0x2800], R70 ;  /* 0x0028004633007388 */ /* 0x0009e60000000800 */
[----:B---3--:R-:W-:Y:S01]  /*1500*/  IMAD.IADD R0, R58, 0x1, R55 ;  /* 0x000000013a007824 */ /* 0x008fe200078e0237 */
[----:B------:R4:W-:Y:S06]  /*1510*/  STS [R51+0x2c00], R58 ;  /* 0x002c003a33007388 */ /* 0x0009ec0000000800 */
.L_x_13:
[----:B------:R-:W-:Y:S05]  /*1520*/  BSYNC.RECONVERGENT B0 ;  /* 0x0000000000007941 */ /* 0x000fea0003800200 */
.L_x_12:
[----:B------:R-:W-:Y:S01]  /*1530*/  ISETP.NE.AND P0, PT, R0, 0x1980, PT ;  /* 0x000019800000780c */ /* 0x000fe20003f05270 */
[----:B---3--:R-:W-:Y:S01]  /*1540*/  IMAD R5, R42, 0x100, R3 ;  /* 0x000001002a057824 */ /* 0x008fe200078e0203 */
[----:B------:R-:W-:Y:S01]  /*1550*/  @!P2 LOP3.LUT R53, R0, 0x40000000, RZ, 0xfc, !PT ;  /* 0x400000000035a812 */ /* 0x000fe200078efcff */
[----:B------:R-:W-:Y:S01]  /*1560*/  IMAD R41, R41, 0x11, RZ ;  /* 0x0000001129297824 */ /* 0x000fe200078e02ff */
[----:B------:R-:W-:Y:S01]  /*1570*/  ISETP.LT.U32.AND P0, PT, R3, 0x100, !P0 ;  /* 0x000001000300780c */ /* 0x000fe20004701070 */
[----:B0-----:R-:W-:-:S03]  /*1580*/  IMAD.WIDE R14, R5, 0x4, R14 ;  /* 0x00000004050e7825 */ /* 0x001fc600078e020e */
[----:B------:R-:W-:Y:S01]  /*1590*/  LOP3.LUT R57, R41, R4, RZ, 0xfc, !PT ;  /* 0x0000000429397212 */ /* 0x000fe200078efcff */
[----:B----4-:R-:W-:Y:S01]  /*15a0*/  IMAD R54, R42, 0x1980, RZ ;  /* 0x000019802a367824 */ /* 0x010fe200078e02ff */
[----:B------:R0:W-:Y:S07]  /*15b0*/  @!P2 STG.E.STRONG.SYS desc[UR6][R14.64], R53 ;  /* 0x000000350e00a986 */ /* 0x0001ee000c115906 */
[----:B------:R-:W-:Y:S06]  /*15c0*/  BAR.RED.OR.DEFER_BLOCKING 0x0, P0 ;  /* 0x0000000000007b1d */ /* 0x000fec0000014800 */
[----:B------:R-:W1:Y:S01]  /*15d0*/  B2R.RESULT RZ, P0 ;  /* 0x0000000000ff731c */ /* 0x000e620000004000 */
[----:B------:R-:W-:-:S04]  /*15e0*/  IADD3 R4, P1, PT, R54, R57, RZ ;  /* 0x0000003936047210 */ /* 0x000fc80007f3e0ff */
[----:B------:R-:W-:Y:S01]  /*15f0*/  LEA.HI.X.SX32 R55, R54, RZ, 0x1, P1 ;  /* 0x000000ff36377211 */ /* 0x000fe200008f0eff */
[----:B------:R-:W-:-:S03]  /*1600*/  IMAD.SHL.U32 R5, R4, 0x4, RZ ;  /* 0x0000000404057824 */ /* 0x000fc600078e00ff */
[----:B------:R-:W-:Y:S01]  /*1610*/  SHF.L.U64.HI R4, R4, 0x2, R55 ;  /* 0x0000000204047819 */ /* 0x000fe20000010237 */
[----:B01----:R-:W-:Y:S06]  /*1620*/  @!P0 BRA `(.L_x_14) ;  /* 0x0000001000b48947 */ /* 0x003fec0003800000 */
[----:B------:R-:W0:Y:S01]  /*1630*/  LDCU.64 UR8, c[0x0][0x3b8] ;  /* 0x00007700ff0877ac */ /* 0x000e220008000a00 */
[----:B------:R-:W-:Y:S01]  /*1640*/  BSSY B1, `(.L_x_15) ;  /* 0x0000032000017945 */ /* 0x000fe20003800000 */
[----:B------:R-:W-:Y:S01]  /*1650*/  IMAD R13, R3, 0x8, R7 ;  /* 0x00000008030d7824 */ /* 0x000fe200078e0207 */
[----:B0-----:R-:W-:-:S04]  /*1660*/  IADD3 R8, P0, PT, R5, UR8, RZ ;  /* 0x0000000805087c10 */ /* 0x001fc8000ff1e0ff */
[----:B------:R-:W-:Y:S01]  /*1670*/  IADD3.X R9, PT, PT, R4, UR9, RZ, P0, !PT ;  /* 0x0000000904097c10 */ /* 0x000fe200087fe4ff */
[----:B------:R-:W-:Y:S08]  /*1680*/  @P2 BRA `(.L_x_16) ;  /* 0x0000000000b42947 */ /* 0x000ff00003800000 */
[----:B------:R-:W0:Y:S02]  /*1690*/  LDCU.64 UR8, c[0x0][0x398] ;  /* 0x00007300ff0877ac */ /* 0x000e240008000a00 */
[----:B0-----:R-:W-:-:S04]  /*16a0*/  LEA R10, P0, R3, UR8, 0x3 ;  /* 0x00000008030a7c11 */ /* 0x001fc8000f8018ff */
[----:B------:R-:W-:-:S05]  /*16b0*/  LEA.HI.X R11, R3, UR9, RZ, 0x3, P0 ;  /* 0x00000009030b7c11 */ /* 0x000fca00080f1cff */
[----:B------:R-:W2:Y:S01]  /*16c0*/  LDG.E.64 R4, desc[UR6][R10.64] ;  /* 0x000000060a047981 */ /* 0x000ea2000c1e1b00 */
[----:B------:R-:W-:-:S04]  /*16d0*/  ISETP.GT.U32.AND P0, PT, R3, R49, PT ;  /* 0x000000310300720c */ /* 0x000fc80003f04070 */
[----:B------:R-:W-:-:S04]  /*16e0*/  SEL R17, RZ, 0x1980, !P0 ;  /* 0x00001980ff117807 */ /* 0x000fc80004000000 */
[----:B--2---:R-:W-:Y:S01]  /*16f0*/  IADD3 R4, P0, PT, R4, -R17, RZ ;  /* 0x8000001104047210 */ /* 0x004fe20007f1e0ff */
[----:B------:R-:W-:-:S03]  /*1700*/  IMAD.MOV.U32 R17, RZ, RZ, R0 ;  /* 0x000000ffff117224 */ /* 0x000fc600078e0000 */
[----:B------:R-:W-:Y:S02]  /*1710*/  IADD3.X R5, PT, PT, R5, -0x1, RZ, P0, !PT ;  /* 0xffffffff05057810 */ /* 0x000fe400007fe4ff */
[----:B------:R-:W-:-:S03]  /*1720*/  ISETP.GE.AND P0, PT, R42, 0x1, PT ;  /* 0x000000012a00780c */ /* 0x000fc60003f06270 */
[----:B------:R0:W-:Y:S10]  /*1730*/  STS.64 [R13+0x6600], R4 ;  /* 0x006600040d007388 */ /* 0x0001f40000000a00 */
[----:B------:R-:W-:Y:S05]  /*1740*/  @!P0 BRA `(.L_x_17) ;  /* 0x00000000006c8947 */ /* 0x000fea0003800000 */
[----:B------:R-:W-:Y:S01]  /*1750*/  BSSY B0, `(.L_x_18) ;  /* 0x0000019000007945 */ /* 0x000fe20003800000 */
[----:B------:R-:W-:Y:S02]  /*1760*/  IMAD.MOV.U32 R6, RZ, RZ, -0x1 ;  /* 0xffffffffff067424 */ /* 0x000fe400078e00ff */
[----:B------:R-:W-:Y:S02]  /*1770*/  IMAD.MOV.U32 R10, RZ, RZ, R42 ;  /* 0x000000ffff0a7224 */ /* 0x000fe400078e002a */
[----:B------:R-:W-:-:S07]  /*1780*/  IMAD.MOV.U32 R17, RZ, RZ, R0 ;  /* 0x000000ffff117224 */ /* 0x000fce00078e0000 */
.L_x_22:
[----:B0-----:R-:W0:Y:S01]  /*1790*/  LDC.64 R4, c[0x0][0x380] ;  /* 0x0000e000ff047b82 */ /* 0x001e220000000a00 */
[----:B------:R-:W-:Y:S01]  /*17a0*/  VIADD R19, R10, 0xffffffff ;  /* 0xffffffff0a137836 */ /* 0x000fe20000000000 */
[----:B------:R-:W-:Y:S03]  /*17b0*/  BSSY B2, `(.L_x_19) ;  /* 0x0000008000027945 */ /* 0x000fe60003800000 */
[----:B------:R-:W-:-:S04]  /*17c0*/  IMAD R11, R19, 0x100, R3 ;  /* 0x00000100130b7824 */ /* 0x000fc800078e0203 */
[----:B0-----:R-:W-:-:S07]  /*17d0*/  IMAD.WIDE R4, R11, 0x4, R4 ;  /* 0x000000040b047825 */ /* 0x001fce00078e0204 */
.L_x_20:
[----:B------:R-:W-:Y:S05]  /*17e0*/  YIELD ;  /* 0x0000000000007946 */ /* 0x000fea0003800000 */
[----:B------:R0:W-:Y:S06]  /*17f0*/  MEMBAR.SC.CTA ;  /* 0x0000000000007992 */ /* 0x0001ec0000000000 */
[----:B0-----:R-:W2:Y:S02]  /*1800*/  LDG.E.STRONG.SYS R11, desc[UR6][R4.64] ;  /* 0x00000006040b7981 */ /* 0x001ea4000c1f5900 */
[----:B--2---:R-:W-:-:S13]  /*1810*/  ISETP.NE.AND P0, PT, R11, RZ, PT ;  /* 0x000000ff0b00720c */ /* 0x004fda0003f05270 */
[----:B------:R-:W-:Y:S05]  /*1820*/  @!P0 BRA `(.L_x_20) ;  /* 0xfffffffc00ec8947 */ /* 0x000fea000383ffff */
[----:B------:R-:W-:Y:S05]  /*1830*/  BSYNC B2 ;  /* 0x0000000000027941 */ /* 0x000fea0003800000 */
.L_x_19:
[----:B------:R-:W-:Y:S01]  /*1840*/  BSSY.RECONVERGENT B2, `(.L_x_21) ;  /* 0x0000006000027945 */ /* 0x000fe20003800200 */
[C---:B------:R-:W-:Y:S02]  /*1850*/  ISETP.GT.AND P0, PT, R11.reuse, -0x1, PT ;  /* 0xffffffff0b00780c */ /* 0x040fe40003f04270 */
[----:B------:R-:W-:Y:S01]  /*1860*/  LOP3.LUT R4, R11, 0x3fffffff, RZ, 0xc0, !PT ;  /* 0x3fffffff0b047812 */ /* 0x000fe200078ec0ff */
[----:B------:R-:W-:Y:S05]  /*1870*/  WARPSYNC.EXCLUSIVE R6 ;  /* 0x0000000006007348 */ /* 0x000fea0003a00000 */
[----:B------:R-:W-:-:S05]  /*1880*/  IMAD.IADD R17, R4, 0x1, R17 ;  /* 0x0000000104117824 */ /* 0x000fca00078e0211 */
[----:B------:R-:W-:-:S07]  /*1890*/  VOTE.ANY R6, PT, P0 ;  /* 0x0000000000067806 */ /* 0x000fce00000e0100 */
[----:B------:R-:W-:Y:S05]  /*18a0*/  BSYNC.RECONVERGENT B2 ;  /* 0x0000000000027941 */ /* 0x000fea0003800200 */
.L_x_21:
[----:B------:R-:W-:Y:S01]  /*18b0*/  ISETP.GT.U32.AND P1, PT, R10, 0x1, PT ;  /* 0x000000010a00780c */ /* 0x000fe20003f24070 */
[----:B------:R-:W-:-:S12]  /*18c0*/  IMAD.MOV.U32 R10, RZ, RZ, R19 ;  /* 0x000000ffff0a7224 */ /* 0x000fd800078e0013 */
[----:B------:R-:W-:Y:S05]  /*18d0*/  @P0 BRA P1, `(.L_x_22) ;  /* 0xfffffffc00ac0947 */ /* 0x000fea000083ffff */
[----:B------:R-:W-:Y:S05]  /*18e0*/  BSYNC B0 ;  /* 0x0000000000007941 */ /* 0x000fea0003800000 */
.L_x_18:
[----:B------:R1:W2:Y:S02]  /*18f0*/  LDS.64 R4, [R13+0x6600] ;  /* 0x006600000d047984 */ /* 0x0002a40000000a00 */
.L_x_17:
[C---:B------:R-:W-:Y:S01]  /*1900*/  IMAD.IADD R19, R17.reuse, 0x1, -R0 ;  /* 0x0000000111137824 */ /* 0x040fe200078e0a00 */
[----:B------:R-:W-:-:S04]  /*1910*/  LOP3.LUT R11, R17, 0x80000000, RZ, 0xfc, !PT ;  /* 0x80000000110b7812 */ /* 0x000fc800078efcff */
[C---:B0-2---:R-:W-:Y:S01]  /*1920*/  IADD3 R4, P0, PT, R19.reuse, R4, RZ ;  /* 0x0000000413047210 */ /* 0x045fe20007f1e0ff */
[----:B------:R0:W-:Y:S03]  /*1930*/  STG.E.STRONG.SYS desc[UR6][R14.64], R11 ;  /* 0x0000000b0e007986 */ /* 0x0001e6000c115906 */
[----:B------:R-:W-:-:S05]  /*1940*/  LEA.HI.X.SX32 R5, R19, R5, 0x1, P0 ;  /* 0x0000000513057211 */ /* 0x000fca00000f0eff */
[----:B------:R0:W-:Y:S04]  /*1950*/  STS.64 [R13+0x6600], R4 ;  /* 0x006600040d007388 */ /* 0x0001e80000000a00 */
.L_x_16:
[----:B------:R-:W-:Y:S05]  /*1960*/  BSYNC B1 ;  /* 0x0000000000017941 */ /* 0x000fea0003800000 */
.L_x_15:
[----:B0-----:R-:W0:Y:S01]  /*1970*/  LDC R5, c[0x0][0x3c0] ;  /* 0x0000f000ff057b82 */ /* 0x001e220000000800 */
[----:B------:R-:W-:-:S07]  /*1980*/  IMAD R4, R49, 0x8, R7 ;  /* 0x0000000831047824 */ /* 0x000fce00078e0207 */
[----:B------:R-:W2:Y:S01]  /*1990*/  LDC.64 R16, c[0x0][0x390] ;  /* 0x0000e400ff107b82 */ /* 0x000ea20000000a00 */
[----:B0-----:R-:W-:Y:S02]  /*19a0*/  ISETP.GE.AND P0, PT, R47, R5, PT ;  /* 0x000000052f00720c */ /* 0x001fe40003f06270 */
[----:B--2---:R-:W-:-:S04]  /*19b0*/  ISETP.EQ.U32.AND P1, PT, R16, RZ, PT ;  /* 0x000000ff1000720c */ /* 0x004fc80003f22070 */
[----:B------:R-:W-:-:S04]  /*19c0*/  ISETP.EQ.OR.EX P0, PT, R17, RZ, !P0, P1 ;  /* 0x000000ff1100720c */ /* 0x000fc80004702710 */
[----:B------:R-:W-:-:S13]  /*19d0*/  ISETP.GT.U32.OR P0, PT, R3, 0xff, P0 ;  /* 0x000000ff0300780c */ /* 0x000fda0000704470 */
[----:B------:R-:W-:Y:S05]  /*19e0*/  @P0 BRA `(.L_x_23) ;  /* 0x0000000000240947 */ /* 0x000fea0003800000 */
[----:B------:R-:W0:Y:S01]  /*19f0*/  LDS.64 R10, [R13+0x6600] ;  /* 0x006600000d0a7984 */ /* 0x000e220000000a00 */
[C---:B------:R-:W-:Y:S02]  /*1a00*/  ISETP.GT.U32.AND P0, PT, R3.reuse, R49, PT ;  /* 0x000000310300720c */ /* 0x040fe40003f04070 */
[C---:B------:R-:W-:Y:S02]  /*1a10*/  LEA R6, P2, R3.reuse, R16, 0x3 ;  /* 0x0000001003067211 */ /* 0x040fe400078418ff */
[----:B------:R-:W-:Y:S02]  /*1a20*/  SEL R7, RZ, 0x1980, !P0 ;  /* 0x00001980ff077807 */ /* 0x000fe40004000000 */
[--C-:B------:R-:W-:Y:S02]  /*1a30*/  SHF.R.S32.HI R15, RZ, 0x1f, R0.reuse ;  /* 0x0000001fff0f7819 */ /* 0x100fe40000011400 */
[----:B0-----:R-:W-:Y:S02]  /*1a40*/  IADD3 R2, P0, P1, R10, R7, R0 ;  /* 0x000000070a027210 */ /* 0x001fe4000791e000 */
[----:B------:R-:W-:-:S02]  /*1a50*/  LEA.HI.X R7, R3, R17, RZ, 0x3, P2 ;  /* 0x0000001103077211 */ /* 0x000fc400010f1cff */
[----:B------:R-:W-:-:S05]  /*1a60*/  IADD3.X R3, PT, PT, R11, RZ, R15, P0, P1 ;  /* 0x000000ff0b037210 */ /* 0x000fca00007e240f */
[----:B------:R0:W-:Y:S04]  /*1a70*/  STG.E.64 desc[UR6][R6.64], R2 ;  /* 0x0000000206007986 */ /* 0x0001e8000c101b06 */
.L_x_23:
[----:B------:R-:W-:Y:S05]  /*1a80*/  WARPSYNC.ALL ;  /* 0x0000000000007948 */ /* 0x000fea0003800000 */
[----:B------:R-:W-:Y:S01]  /*1a90*/  BAR.SYNC.DEFER_BLOCKING 0x0 ;  /* 0x0000000000007b1d */ /* 0x000fe20000010000 */
[----:B------:R-:W-:-:S05]  /*1aa0*/  ISETP.GT.AND P0, PT, R47, R5, PT ;  /* 0x000000052f00720c */ /* 0x000fca0003f04270 */
[----:B0-----:R0:W2:Y:S08]  /*1ab0*/  LDS.64 R2, [R4+0x6600] ;  /* 0x0066000004027984 */ /* 0x0010b00000000a00 */
[----:B0-----:R-:W-:Y:S05]  /*1ac0*/  @P0 BRA `(.L_x_24) ;  /* 0x00000000005c0947 */ /* 0x001fea0003800000 */
[----:B------:R-:W0:Y:S01]  /*1ad0*/  LDCU.64 UR4, c[0x0][0x3a0] ;  /* 0x00007400ff0477ac */ /* 0x000e220008000a00 */
[----:B--2---:R-:W-:-:S05]  /*1ae0*/  IADD3 R0, P1, PT, R57, R2, RZ ;  /* 0x0000000239007210 */ /* 0x004fca0007f3e0ff */
[----:B------:R-:W-:Y:S01]  /*1af0*/  IMAD.X R7, RZ, RZ, R3, P1 ;  /* 0x000000ffff077224 */ /* 0x000fe200008e0603 */
[----:B0-----:R-:W-:-:S04]  /*1b00*/  LEA R2, P1, R0, UR4, 0x2 ;  /* 0x0000000400027c11 */ /* 0x001fc8000f8210ff */
[----:B------:R-:W-:-:S05]  /*1b10*/  LEA.HI.X R3, R0, UR5, R7, 0x2, P1 ;  /* 0x0000000500037c11 */ /* 0x000fca00088f1407 */
[----:B------:R2:W-:Y:S04]  /*1b20*/  STG.E desc[UR6][R2.64], R28 ;  /* 0x0000001c02007986 */ /* 0x0005e8000c101906 */
        /* <DEDUP_REMOVED lines=15> */
[----:B------:R2:W-:Y:S01]  /*1c20*/  STG.E desc[UR6][R2.64+0x800], R46 ;  /* 0x0008002e02007986 */ /* 0x0005e2000c101906 */
[----:B------:R-:W-:Y:S05]  /*1c30*/  BRA `(.L_x_25) ;  /* 0x0000000000e07947 */ /* 0x000fea0003800000 */
.L_x_24:
[----:B------:R-:W0:Y:S01]  /*1c40*/  LDCU.64 UR4, c[0x0][0x3a0] ;  /* 0x00007400ff0477ac */ /* 0x000e220008000a00 */
[----:B------:R-:W-:Y:S01]  /*1c50*/  IMAD R4, R42, -0x1980, R5 ;  /* 0xffffe6802a047824 */ /* 0x000fe200078e0205 */
[C---:B--2---:R-:W-:Y:S01]  /*1c60*/  IADD3 R0, P1, PT, R57.reuse, R2, RZ ;  /* 0x0000000239007210 */ /* 0x044fe20007f3e0ff */
[C---:B------:R-:W-:Y:S02]  /*1c70*/  VIADD R11, R57.reuse, 0x20 ;  /* 0x00000020390b7836 */ /* 0x040fe40000000000 */
[C---:B-1----:R-:W-:Y:S01]  /*1c80*/  VIADD R13, R57.reuse, 0x40 ;  /* 0x00000040390d7836 */ /* 0x042fe20000000000 */
[-C--:B------:R-:W-:Y:S01]  /*1c90*/  ISETP.GE.AND P5, PT, R57, R4.reuse, PT ;  /* 0x000000043900720c */ /* 0x080fe20003fa6270 */
[----:B------:R-:W-:Y:S01]  /*1ca0*/  IMAD.X R7, RZ, RZ, R3, P1 ;  /* 0x000000ffff077224 */ /* 0x000fe200008e0603 */
[-C--:B------:R-:W-:Y:S01]  /*1cb0*/  ISETP.GE.AND P4, PT, R11, R4.reuse, PT ;  /* 0x000000040b00720c */ /* 0x080fe20003f86270 */
[----:B------:R-:W-:Y:S01]  /*1cc0*/  VIADD R11, R57, 0x60 ;  /* 0x00000060390b7836 */ /* 0x000fe20000000000 */
[----:B------:R-:W-:Y:S01]  /*1cd0*/  ISETP.GE.AND P3, PT, R13, R4, PT ;  /* 0x000000040d00720c */ /* 0x000fe20003f66270 */
[----:B------:R-:W-:-:S02]  /*1ce0*/  VIADD R13, R57, 0x80 ;  /* 0x00000080390d7836 */ /* 0x000fc40000000000 */
[----:B------:R-:W-:Y:S01]  /*1cf0*/  VIADD R15, R57, 0xa0 ;  /* 0x000000a0390f7836 */ /* 0x000fe20000000000 */
[-C--:B------:R-:W-:Y:S01]  /*1d00*/  ISETP.GE.AND P2, PT, R11, R4.reuse, PT ;  /* 0x000000040b00720c */ /* 0x080fe20003f46270 */
[----:B------:R-:W-:Y:S01]  /*1d10*/  VIADD R11, R57, 0xc0 ;  /* 0x000000c0390b7836 */ /* 0x000fe20000000000 */
[C---:B0-----:R-:W-:Y:S02]  /*1d20*/  LEA R2, P1, R0.reuse, UR4, 0x2 ;  /* 0x0000000400027c11 */ /* 0x041fe4000f8210ff */
[-C--:B------:R-:W-:Y:S02]  /*1d30*/  ISETP.GE.AND P6, PT, R15, R4.reuse, PT ;  /* 0x000000040f00720c */ /* 0x080fe40003fc6270 */
[----:B------:R-:W-:Y:S02]  /*1d40*/  LEA.HI.X R3, R0, UR5, R7, 0x2, P1 ;  /* 0x0000000500037c11 */ /* 0x000fe400088f1407 */
[----:B------:R-:W-:Y:S01]  /*1d50*/  ISETP.GE.AND P1, PT, R13, R4, PT ;  /* 0x000000040d00720c */ /* 0x000fe20003f26270 */
[----:B------:R-:W-:-:S02]  /*1d60*/  VIADD R13, R57, 0xe0 ;  /* 0x000000e0390d7836 */ /* 0x000fc40000000000 */
[----:B------:R0:W-:Y:S01]  /*1d70*/  @!P5 STG.E desc[UR6][R2.64], R28 ;  /* 0x0000001c0200d986 */ /* 0x0001e2000c101906 */
[-C--:B------:R-:W-:Y:S01]  /*1d80*/  ISETP.GE.AND P5, PT, R11, R4.reuse, PT ;  /* 0x000000040b00720c */ /* 0x080fe20003fa6270 */
[----:B------:R-:W-:Y:S02]  /*1d90*/  VIADD R11, R57, 0x100 ;  /* 0x00000100390b7836 */ /* 0x000fe40000000000 */
[----:B------:R0:W-:Y:S01]  /*1da0*/  @!P4 STG.E desc[UR6][R2.64+0x80], R29 ;  /* 0x0000801d0200c986 */ /* 0x0001e2000c101906 */
[-C--:B------:R-:W-:Y:S01]  /*1db0*/  ISETP.GE.AND P4, PT, R13, R4.reuse, PT ;  /* 0x000000040d00720c */ /* 0x080fe20003f86270 */
[----:B------:R-:W-:Y:S02]  /*1dc0*/  VIADD R13, R57, 0x120 ;  /* 0x00000120390d7836 */ /* 0x000fe40000000000 */
[----:B------:R0:W-:Y:S01]  /*1dd0*/  @!P3 STG.E desc[UR6][R2.64+0x100], R30 ;  /* 0x0001001e0200b986 */ /* 0x0001e2000c101906 */
        /* <DEDUP_REMOVED lines=21> */
[----:B------:R-:W-:-:S03]  /*1f30*/  ISETP.GE.AND P2, PT, R13, R4, PT ;  /* 0x000000040d00720c */ /* 0x000fc60003f46270 */
[----:B------:R0:W-:Y:S01]  /*1f40*/  @!P1 STG.E desc[UR6][R2.64+0x500], R38 ;  /* 0x0005002602009986 */ /* 0x0001e2000c101906 */
[----:B------:R-:W-:-:S03]  /*1f50*/  ISETP.GE.AND P1, PT, R11, R4, PT ;  /* 0x000000040b00720c */ /* 0x000fc60003f26270 */
[----:B------:R0:W-:Y:S04]  /*1f60*/  @!P6 STG.E desc[UR6][R2.64+0x580], R39 ;  /* 0x000580270200e986 */ /* 0x0001e8000c101906 */
[----:B------:R0:W-:Y:S04]  /*1f70*/  @!P5 STG.E desc[UR6][R2.64+0x600], R40 ;  /* 0x000600280200d986 */ /* 0x0001e8000c101906 */
[----:B------:R0:W-:Y:S04]  /*1f80*/  @!P4 STG.E desc[UR6][R2.64+0x680], R43 ;  /* 0x0006802b0200c986 */ /* 0x0001e8000c101906 */
[----:B------:R0:W-:Y:S04]  /*1f90*/  @!P3 STG.E desc[UR6][R2.64+0x700], R44 ;  /* 0x0007002c0200b986 */ /* 0x0001e8000c101906 */
[----:B------:R0:W-:Y:S04]  /*1fa0*/  @!P2 STG.E desc[UR6][R2.64+0x780], R45 ;  /* 0x0007802d0200a986 */ /* 0x0001e8000c101906 */
[----:B------:R0:W-:Y:S02]  /*1fb0*/  @!P1 STG.E desc[UR6][R2.64+0x800], R46 ;  /* 0x0008002e02009986 */ /* 0x0001e4000c101906 */
.L_x_25:
[----:B------:R-:W-:Y:S05]  /*1fc0*/  @P0 BRA `(.L_x_26) ;  /* 0x0000000000480947 */ /* 0x000fea0003800000 */
[----:B------:R3:W5:Y:S04]  /*1fd0*/  LDG.E R11, desc[UR6][R8.64] ;  /* 0x00000006080b7981 */ /* 0x000768000c1e1900 */
[----:B-1----:R3:W5:Y:S04]  /*1fe0*/  LDG.E R13, desc[UR6][R8.64+0x80] ;  /* 0x00008006080d7981 */ /* 0x002768000c1e1900 */
[----:B------:R3:W5:Y:S04]  /*1ff0*/  LDG.E R15, desc[UR6][R8.64+0x100] ;  /* 0x00010006080f7981 */ /* 0x000768000c1e1900 */
[----:B------:R3:W5:Y:S04]  /*2000*/  LDG.E R17, desc[UR6][R8.64+0x180] ;  /* 0x0001800608117981 */ /* 0x000768000c1e1900 */
[----:B------:R3:W5:Y:S04]  /*2010*/  LDG.E R19, desc[UR6][R8.64+0x200] ;  /* 0x0002000608137981 */ /* 0x000768000c1e1900 */
[----:B------:R3:W5:Y:S04]  /*2020*/  LDG.E R21, desc[UR6][R8.64+0x280] ;  /* 0x0002800608157981 */ /* 0x000768000c1e1900 */
[----:B------:R3:W5:Y:S04]  /*2030*/  LDG.E R23, desc[UR6][R8.64+0x300] ;  /* 0x0003000608177981 */ /* 0x000768000c1e1900 */
[----:B------:R3:W5:Y:S04]  /*2040*/  LDG.E R25, desc[UR6][R8.64+0x380] ;  /* 0x0003800608197981 */ /* 0x000768000c1e1900 */
[----:B------:R3:W5:Y:S04]  /*2050*/  LDG.E R27, desc[UR6][R8.64+0x400] ;  /* 0x00040006081b7981 */ /* 0x000768000c1e1900 */
[----:B0-2---:R3:W5:Y:S04]  /*2060*/  LDG.E R29, desc[UR6][R8.64+0x480] ;  /* 0x00048006081d7981 */ /* 0x005768000c1e1900 */
        /* <DEDUP_REMOVED lines=8> */
.L_x_26:
[----:B------:R-:W-:Y:S02]  /*20f0*/  IMAD.IADD R54, R5, 0x1, -R54 ;  /* 0x0000000105367824 */ /* 0x000fe400078e0a36 */
[C---:B0-2---:R-:W-:Y:S02]  /*2100*/  VIADD R3, R57.reuse, 0x20 ;  /* 0x0000002039037836 */ /* 0x045fe40000000000 */
[C---:B------:R-:W-:Y:S01]  /*2110*/  VIADD R45, R57.reuse, 0x40 ;  /* 0x00000040392d7836 */ /* 0x040fe20000000000 */
[CC--:B------:R-:W-:Y:S01]  /*2120*/  ISETP.GE.AND P5, PT, R57.reuse, R54.reuse, PT ;  /* 0x000000363900720c */ /* 0x0c0fe20003fa6270 */
[----:B------:R-:W-:Y:S01]  /*2130*/  VIADD R47, R57, 0x80 ;  /* 0x00000080392f7836 */ /* 0x000fe20000000000 */
[-C--:B------:R-:W-:Y:S01]  /*2140*/  ISETP.GE.AND P4, PT, R3, R54.reuse, PT ;  /* 0x000000360300720c */ /* 0x080fe20003f86270 */
[----:B------:R-:W-:Y:S01]  /*2150*/  VIADD R3, R57, 0x60 ;  /* 0x0000006039037836 */ /* 0x000fe20000000000 */
[-C--:B------:R-:W-:Y:S01]  /*2160*/  ISETP.GE.AND P3, PT, R45, R54.reuse, PT ;  /* 0x000000362d00720c */ /* 0x080fe20003f66270 */
[----:B------:R-:W-:Y:S01]  /*2170*/  VIADD R45, R57, 0xa0 ;  /* 0x000000a0392d7836 */ /* 0x000fe20000000000 */
[----:B------:R-:W-:-:S02]  /*2180*/  ISETP.GE.AND P1, PT, R47, R54, PT ;  /* 0x000000362f00720c */ /* 0x000fc40003f26270 */
[-C--:B------:R-:W-:Y:S01]  /*2190*/  ISETP.GE.AND P2, PT, R3, R54.reuse, PT ;  /* 0x000000360300720c */ /* 0x080fe20003f46270 */
[----:B------:R-:W-:Y:S01]  /*21a0*/  VIADD R3, R57, 0xc0 ;  /* 0x000000c039037836 */ /* 0x000fe20000000000 */
[-C--:B------:R-:W-:Y:S01]  /*21b0*/  ISETP.GE.AND P6, PT, R45, R54.reuse, PT ;  /* 0x000000362d00720c */ /* 0x080fe20003fc6270 */
[----:B------:R-:W-:Y:S02]  /*21c0*/  VIADD R45, R57, 0xe0 ;  /* 0x000000e0392d7836 */ /* 0x000fe40000000000 */
[----:B------:R0:W5:Y:S01]  /*21d0*/  @!P5 LDG.E R11, desc[UR6][R8.64] ;  /* 0x00000006080bd981 */ /* 0x000162000c1e1900 */
[-C--:B------:R-:W-:Y:S01]  /*21e0*/  ISETP.GE.AND P5, PT, R3, R54.reuse, PT ;  /* 0x000000360300720c */ /* 0x080fe20003fa6270 */
[----:B------:R-:W-:Y:S02]  /*21f0*/  VIADD R3, R57, 0x100 ;  /* 0x0000010039037836 */ /* 0x000fe40000000000 */
[----:B-1----:R0:W5:Y:S01]  /*2200*/  @!P4 LDG.E R13, desc[UR6][R8.64+0x80] ;  /* 0x00008006080dc981 */ /* 0x002162000c1e1900 */
[----:B------:R-:W-:Y:S01]  /*2210*/  ISETP.GE.AND P4, PT, R45, R54, PT ;  /* 0x000000362d00720c */ /* 0x000fe20003f86270 */
[----:B------:R-:W-:-:S02]  /*2220*/  VIADD R45, R57, 0x120 ;  /* 0x00000120392d7836 */ /* 0x000fc40000000000 */
[----:B------:R0:W5:Y:S01]  /*2230*/  @!P3 LDG.E R15, desc[UR6][R8.64+0x100] ;  /* 0x00010006080fb981 */ /* 0x000162000c1e1900 */
[-C--:B------:R-:W-:Y:S01]  /*2240*/  ISETP.GE.AND P3, PT, R3, R54.reuse, PT ;  /* 0x000000360300720c */ /* 0x080fe20003f66270 */
[----:B------:R-:W-:Y:S02]  /*2250*/  VIADD R3, R57, 0x140 ;  /* 0x0000014039037836 */ /* 0x000fe40000000000 */
[----:B------:R0:W5:Y:S01]  /*2260*/  @!P2 LDG.E R17, desc[UR6][R8.64+0x180] ;  /* 0x000180060811a981 */ /* 0x000162000c1e1900 */
[-C--:B------:R-:W-:Y:S01]  /*2270*/  ISETP.GE.AND P2, PT, R45, R54.reuse, PT ;  /* 0x000000362d00720c */ /* 0x080fe20003f46270 */
[----:B------:R-:W-:Y:S02]  /*2280*/  VIADD R45, R57, 0x160 ;  /* 0x00000160392d7836 */ /* 0x000fe40000000000 */
[----:B------:R0:W5:Y:S01]  /*2290*/  @!P1 LDG.E R19, desc[UR6][R8.64+0x200] ;  /* 0x0002000608139981 */ /* 0x000162000c1e1900 */
        /* <DEDUP_REMOVED lines=15> */
[----:B------:R-:W-:-:S03]  /*2390*/  ISETP.GE.AND P2, PT, R45, R54, PT ;  /* 0x000000362d00720c */ /* 0x000fc60003f46270 */
[----:B------:R0:W5:Y:S01]  /*23a0*/  @!P1 LDG.E R31, desc[UR6][R8.64+0x500] ;  /* 0x00050006081f9981 */ /* 0x000162000c1e1900 */
[----:B------:R-:W-:-:S03]  /*23b0*/  ISETP.GE.AND P1, PT, R3, R54, PT ;  /* 0x000000360300720c */ /* 0x000fc60003f26270 */
[----:B------:R0:W5:Y:S04]  /*23c0*/  @!P6 LDG.E R33, desc[UR6][R8.64+0x580] ;  /* 0x000580060821e981 */ /* 0x000168000c1e1900 */
[----:B------:R0:W5:Y:S04]  /*23d0*/  @!P5 LDG.E R35, desc[UR6][R8.64+0x600] ;  /* 0x000600060823d981 */ /* 0x000168000c1e1900 */
[----:B------:R0:W5:Y:S04]  /*23e0*/  @!P4 LDG.E R37, desc[UR6][R8.64+0x680] ;  /* 0x000680060825c981 */ /* 0x000168000c1e1900 */
[----:B------:R0:W5:Y:S04]  /*23f0*/  @!P3 LDG.E R39, desc[UR6][R8.64+0x700] ;  /* 0x000700060827b981 */ /* 0x000168000c1e1900 */
[----:B------:R0:W5:Y:S04]  /*2400*/  @!P2 LDG.E R41, desc[UR6][R8.64+0x780] ;  /* 0x000780060829a981 */ /* 0x000168000c1e1900 */
[----:B------:R0:W5:Y:S02]  /*2410*/  @!P1 LDG.E R43, desc[UR6][R8.64+0x800] ;  /* 0x00080006082b9981 */ /* 0x000164000c1e1900 */
.L_x_27:
[----:B------:R-:W-:Y:S05]  /*2420*/  @P0 BRA `(.L_x_28) ;  /* 0x0000000000540947 */ /* 0x000fea0003800000 */
[----:B------:R-:W1:Y:S02]  /*2430*/  LDCU.64 UR4, c[0x0][0x3b0] ;  /* 0x00007600ff0477ac */ /* 0x000e640008000a00 */
[----:B-1----:R-:W-:-:S04]  /*2440*/  LEA R2, P0, R0, UR4, 0x2 ;  /* 0x0000000400027c11 */ /* 0x002fc8000f8010ff */
[----:B------:R-:W-:-:S05]  /*2450*/  LEA.HI.X R3, R0, UR5, R7, 0x2, P0 ;  /* 0x0000000500037c11 */ /* 0x000fca00080f1407 */
[----:B-----5:R-:W-:Y:S04]  /*2460*/  STG.E desc[UR6][R2.64], R11 ;  /* 0x0000000b02007986 */ /* 0x020fe8000c101906 */
[----:B------:R-:W-:Y:S04]  /*2470*/  STG.E desc[UR6][R2.64+0x80], R13 ;  /* 0x0000800d02007986 */ /* 0x000fe8000c101906 */
        /* <DEDUP_REMOVED lines=14> */
[----:B------:R-:W-:Y:S01]  /*2560*/  STG.E desc[UR6][R2.64+0x800], R43 ;  /* 0x0008002b02007986 */ /* 0x000fe2000c101906 */
[----:B------:R-:W-:Y:S05]  /*2570*/  EXIT ;  /* 0x000000000000794d */ /* 0x000fea0003800000 */
.L_x_28:
[----:B------:R-:W1:Y:S01]  /*2580*/  LDCU.64 UR4, c[0x0][0x3b0] ;  /* 0x00007600ff0477ac */ /* 0x000e620008000a00 */
[----:B------:R-:W-:Y:S02]  /*2590*/  IMAD R42, R42, -0x1980, R5 ;  /* 0xffffe6802a2a7824 */ /* 0x000fe400078e0205 */
[C---:B------:R-:W-:Y:S02]  /*25a0*/  VIADD R5, R57.reuse, 0x40 ;  /* 0x0000004039057836 */ /* 0x040fe40000000000 */
[C---:B------:R-:W-:Y:S01]  /*25b0*/  VIADD R3, R57.reuse, 0x20 ;  /* 0x0000002039037836 */ /* 0x040fe20000000000 */
[CC--:B------:R-:W-:Y:S01]  /*25c0*/  ISETP.GE.AND P3, PT, R57.reuse, R42.reuse, PT ;  /* 0x0000002a3900720c */ /* 0x0c0fe20003f66270 */
[----:B0--3--:R-:W-:Y:S01]  /*25d0*/  VIADD R9, R57, 0x60 ;  /* 0x0000006039097836 */ /* 0x009fe20000000000 */
[-C--:B------:R-:W-:Y:S01]  /*25e0*/  ISETP.GE.AND P1, PT, R5, R42.reuse, PT ;  /* 0x0000002a0500720c */ /* 0x080fe20003f26270 */
[----:B------:R-:W-:Y:S01]  /*25f0*/  VIADD R5, R57, 0x80 ;  /* 0x0000008039057836 */ /* 0x000fe20000000000 */
[-C--:B------:R-:W-:Y:S01]  /*2600*/  ISETP.GE.AND P2, PT, R3, R42.reuse, PT ;  /* 0x0000002a0300720c */ /* 0x080fe20003f46270 */
[----:B------:R-:W-:Y:S01]  /*2610*/  VIADD R45, R57, 0xc0 ;  /* 0x000000c0392d7836 */ /* 0x000fe20000000000 */
[-C--:B------:R-:W-:Y:S01]  /*2620*/  ISETP.GE.AND P0, PT, R9, R42.reuse, PT ;  /* 0x0000002a0900720c */ /* 0x080fe20003f06270 */
[----:B------:R-:W-:Y:S01]  /*2630*/  VIADD R9, R57, 0xa0 ;  /* 0x000000a039097836 */ /* 0x000fe20000000000 */
[----:B------:R-:W-:Y:S01]  /*2640*/  ISETP.GE.AND P6, PT, R5, R42, PT ;  /* 0x0000002a0500720c */ /* 0x000fe20003fc6270 */
[----:B------:R-:W-:Y:S01]  /*2650*/  VIADD R5, R57, 0xe0 ;  /* 0x000000e039057836 */ /* 0x000fe20000000000 */
[----:B-1----:R-:W-:-:S02]  /*2660*/  LEA R2, P4, R0, UR4, 0x2 ;  /* 0x0000000400027c11 */ /* 0x002fc4000f8810ff */
[-C--:B------:R-:W-:Y:S02]  /*2670*/  ISETP.GE.AND P5, PT, R9, R42.reuse, PT ;  /* 0x0000002a0900720c */ /* 0x080fe40003fa6270 */
[----:B------:R-:W-:Y:S01]  /*2680*/  LEA.HI.X R3, R0, UR5, R7, 0x2, P4 ;  /* 0x0000000500037c11 */ /* 0x000fe2000a0f1407 */
[----:B------:R-:W-:Y:S01]  /*2690*/  VIADD R7, R57, 0x100 ;  /* 0x0000010039077836 */ /* 0x000fe20000000000 */
[----:B------:R-:W-:-:S03]  /*26a0*/  ISETP.GE.AND P4, PT, R45, R42, PT ;  /* 0x0000002a2d00720c */ /* 0x000fc60003f86270 */
[----:B-----5:R0:W-:Y:S01]  /*26b0*/  @!P3 STG.E desc[UR6][R2.64], R11 ;  /* 0x0000000b0200b986 */ /* 0x0201e2000c101906 */
        /* <DEDUP_REMOVED lines=19> */
[C---:B------:R-:W-:Y:S02]  /*27f0*/  VIADD R5, R57.reuse, 0x1e0 ;  /* 0x000001e039057836 */ /* 0x040fe40000000000 */
[----:B------:R-:W-:Y:S01]  /*2800*/  VIADD R57, R57, 0x200 ;  /* 0x0000020039397836 */ /* 0x000fe20000000000 */
[----:B------:R0:W-:Y:S01]  /*2810*/  @!P3 STG.E desc[UR6][R2.64+0x380], R25 ;  /* 0x000380190200b986 */ /* 0x0001e2000c101906 */
[----:B------:R-:W-:-:S03]  /*2820*/  ISETP.GE.AND P3, PT, R7, R42, PT ;  /* 0x0000002a0700720c */ /* 0x000fc60003f66270 */
        /* <DEDUP_REMOVED lines=9> */
[----:B------:R0:W-:Y:S01]  /*28c0*/  @!P2 STG.E desc[UR6][R2.64+0x780], R41 ;  /* 0x000780290200a986 */ /* 0x0001e2000c101906 */
[----:B------:R-:W-:Y:S05]  /*28d0*/  @P1 EXIT ;  /* 0x000000000000194d */ /* 0x000fea0003800000 */
[----:B------:R-:W-:Y:S01]  /*28e0*/  STG.E desc[UR6][R2.64+0x800], R43 ;  /* 0x0008002b02007986 */ /* 0x000fe2000c101906 */
[----:B------:R-:W-:Y:S05]  /*28f0*/  EXIT ;  /* 0x000000000000794d */ /* 0x000fea0003800000 */
.L_x_14:
[----:B------:R-:W-:Y:S01]  /*2900*/  IMAD.MOV.U32 R2, RZ, RZ, RZ ;  /* 0x000000ffff027224 */ /* 0x000fe200078e00ff */
[C---:B------:R-:W-:Y:S01]  /*2910*/  ISETP.GT.U32.AND P0, PT, R3.reuse, 0x1f, PT ;  /* 0x0000001f0300780c */ /* 0x040fe20003f04070 */
[----:B------:R-:W-:Y:S05]  /*2920*/  WARPSYNC.ALL ;  /* 0x0000000000007948 */ /* 0x000fea0003800000 */
[----:B------:R-:W-:-:S04]  /*2930*/  IMAD.HI.U32 R14, R3, 0x15555556, R2 ;  /* 0x15555556030e7827 */ /* 0x000fc800078e0002 */
[----:B------:R-:W-:-:S05]  /*2940*/  IMAD R15, R14, 0x4, R7 ;  /* 0x000000040e0f7824 */ /* 0x000fca00078e0207 */
[----:B------:R0:W-:Y:S01]  /*2950*/  STS [R15+0x3410], R0 ;  /* 0x003410000f007388 */ /* 0x0001e20000000800 */
[----:B------:R-:W-:Y:S06]  /*2960*/  BAR.SYNC.DEFER_BLOCKING 0x0 ;  /* 0x0000000000007b1d */ /* 0x000fec0000010000 */
[----:B------:R-:W-:Y:S05]  /*2970*/  @P0 BRA `(.L_x_29) ;  /* 0x0000000000dc0947 */ /* 0x000fea0003800000 */
[----:B------:R-:W-:Y:S01]  /*2980*/  IMAD R14, R3, 0x34, R7 ;  /* 0x00000034030e7824 */ /* 0x000fe200078e0207 */
[----:B------:R-:W-:-:S04]  /*2990*/  UMOV UR8, 0xffffffff ;  /* 0xffffffff00087882 */ /* 0x000fc80000000000 */
[----:B------:R-:W-:Y:S04]  /*29a0*/  LDS R28, [R14+0x3410] ;  /* 0x003410000e1c7984 */ /* 0x000fe80000000800 */
[----:B------:R-:W-:Y:S04]  /*29b0*/  LDS R29, [R14+0x3414] ;  /* 0x003414000e1d7984 */ /* 0x000fe80000000800 */
[----:B------:R-:W1:Y:S04]  /*29c0*/  LDS R30, [R14+0x3418] ;  /* 0x003418000e1e7984 */ /* 0x000e680000000800 */
[----:B------:R-:W-:Y:S04]  /*29d0*/  LDS R31, [R14+0x341c] ;  /* 0x00341c000e1f7984 */ /* 0x000fe80000000800 */
[----:B------:R-:W2:Y:S04]  /*29e0*/  LDS R32, [R14+0x3420] ;  /* 0x003420000e207984 */ /* 0x000ea80000000800 */
[----:B------:R-:W-:Y:S04]  /*29f0*/  LDS R33, [R14+0x3424] ;  /* 0x003424000e217984 */ /* 0x000fe80000000800 */
[----:B------:R-:W3:Y:S04]  /*2a00*/  LDS R34, [R14+0x3428] ;  /* 0x003428000e227984 */ /* 0x000ee80000000800 */
[----:B------:R-:W-:Y:S04]  /*2a10*/  LDS R35, [R14+0x342c] ;  /* 0x00342c000e237984 */ /* 0x000fe80000000800 */
[----:B------:R-:W4:Y:S04]  /*2a20*/  LDS R36, [R14+0x3430] ;  /* 0x003430000e247984 */ /* 0x000f280000000800 */
[----:B------:R-:W-:Y:S04]  /*2a30*/  LDS R37, [R14+0x3434] ;  /* 0x003434000e257984 */ /* 0x000fe80000000800 */
[----:B------:R-:W5:Y:S04]  /*2a40*/  LDS R38, [R14+0x3438] ;  /* 0x003438000e267984 */ /* 0x000f680000000800 */
[----:B------:R-:W0:Y:S01]  /*2a50*/  LDS R39, [R14+0x343c] ;  /* 0x00343c000e277984 */ /* 0x000e220000000800 */
[----:B-1----:R-:W-:-:S04]  /*2a60*/  IADD3 R40, PT, PT, R30, R29, R28 ;  /* 0x0000001d1e287210 */ /* 0x002fc80007ffe01c */
[----:B--2---:R-:W-:-:S04]  /*2a70*/  IADD3 R40, PT, PT, R32, R40, R31 ;  /* 0x0000002820287210 */ /* 0x004fc80007ffe01f */
[----:B---3--:R-:W-:-:S04]  /*2a80*/  IADD3 R40, PT, PT, R34, R40, R33 ;  /* 0x0000002822287210 */ /* 0x008fc80007ffe021 */
[----:B----4-:R-:W-:-:S04]  /*2a90*/  IADD3 R40, PT, PT, R36, R40, R35 ;  /* 0x0000002824287210 */ /* 0x010fc80007ffe023 */
[----:B-----5:R-:W-:-:S05]  /*2aa0*/  IADD3 R40, PT, PT, R38, R40, R37 ;  /* 0x0000002826287210 */ /* 0x020fca0007ffe025 */
[----:B0-----:R-:W-:Y:S01]  /*2ab0*/  IMAD.IADD R39, R39, 0x1, R40 ;  /* 0x0000000127277824 */ /* 0x001fe200078e0228 */
[----:B------:R-:W-:Y:S06]  /*2ac0*/  BRA.DIV UR8, `(.L_x_30) ;  /* 0x0000007a08547947 */ /* 0x000fec000b800000 */
[----:B------:R-:W0:Y:S02]  /*2ad0*/  SHFL.UP P0, R40, R39, 0x1, RZ ;  /* 0x0420000027287989 */ /* 0x000e2400000000ff */
[----:B0-----:R-:W-:-:S05]  /*2ae0*/  @P0 IMAD.IADD R40, R39, 0x1, R40 ;  /* 0x0000000127280824 */ /* 0x001fca00078e0228 */
[----:B------:R-:W0:Y:S02]  /*2af0*/  SHFL.UP P0, R43, R40, 0x2, RZ ;  /* 0x04400000282b7989 */ /* 0x000e2400000000ff */
[----:B0-----:R-:W-:-:S05]  /*2b00*/  @P0 IMAD.IADD R43, R40, 0x1, R43 ;  /* 0x00000001282b0824 */ /* 0x001fca00078e022b */
[----:B------:R-:W0:Y:S02]  /*2b10*/  SHFL.UP P0, R44, R43, 0x4, RZ ;  /* 0x048000002b2c7989 */ /* 0x000e2400000000ff */
[----:B0-----:R-:W-:-:S05]  /*2b20*/  @P0 IMAD.IADD R44, R43, 0x1, R44 ;  /* 0x000000012b2c0824 */ /* 0x001fca00078e022c */
[----:B------:R-:W0:Y:S02]  /*2b30*/  SHFL.UP P0, R45, R44, 0x8, RZ ;  /* 0x050000002c2d7989 */ /* 0x000e2400000000ff */
[----:B0-----:R-:W-:-:S05]  /*2b40*/  @P0 IMAD.IADD R45, R44, 0x1, R45 ;  /* 0x000000012c2d0824 */ /* 0x001fca00078e022d */
[----:B------:R0:W1:Y:S02]  /*2b50*/  SHFL.UP P0, R46, R45, 0x10, RZ ;  /* 0x060000002d2e7989 */ /* 0x00006400000000ff */
.L_x_120:
[----:B-1----:R-:W-:-:S04]  /*2b60*/  @P0 IMAD.IADD R46, R45, 0x1, R46 ;  /* 0x000000012d2e0824 */ /* 0x002fc800078e022e */
[----:B------:R-:W-:-:S04]  /*2b70*/  IMAD.IADD R39, R46, 0x1, -R39 ;  /* 0x000000012e277824 */ /* 0x000fc800078e0a27 */
[----:B------:R-:W-:Y:S01]  /*2b80*/  IMAD.IADD R28, R28, 0x1, R39 ;  /* 0x000000011c1c7824 */ /* 0x000fe200078e0227 */
[----:B------:R1:W-:Y:S03]  /*2b90*/  STS [R14+0x3410], R39 ;  /* 0x003410270e007388 */ /* 0x0003e60000000800 */
        /* <DEDUP_REMOVED lines=19> */
[----:B------:R1:W-:Y:S04]  /*2cd0*/  STS [R14+0x3438], R37 ;  /* 0x003438250e007388 */ /* 0x0003e80000000800 */
[----:B------:R1:W-:Y:S02]  /*2ce0*/  STS [R14+0x343c], R43 ;  /* 0x00343c2b0e007388 */ /* 0x0003e40000000800 */
.L_x_29:
[----:B------:R-:W-:Y:S05]  /*2cf0*/  WARPSYNC.ALL ;  /* 0x0000000000007948 */ /* 0x000fea0003800000 */
[----:B------:R-:W-:Y:S01]  /*2d00*/  BAR.SYNC.DEFER_BLOCKING 0x0 ;  /* 0x0000000000007b1d */ /* 0x000fe20000010000 */
[----:B------:R-:W-:Y:S02]  /*2d10*/  ISETP.NE.AND P0, PT, R50, RZ, PT ;  /* 0x000000ff3200720c */ /* 0x000fe40003f05270 */
[----:B-1----:R-:W-:-:S03]  /*2d20*/  SHF.R.U32.HI R28, RZ, UR5, R27 ;  /* 0x00000005ff1c7c19 */ /* 0x002fc6000801161b */
[----:B------:R-:W-:Y:S01]  /*2d30*/  BSSY.RECONVERGENT B0, `(.L_x_31) ;  /* 0x0000028000007945 */ /* 0x000fe20003800200 */
[----:B------:R-:W-:Y:S01]  /*2d40*/  LOP3.LUT R28, R28, UR4, RZ, 0x30, !PT ;  /* 0x000000041c1c7c12 */ /* 0x000fe2000f8e30ff */
[----:B0-----:R-:W0:Y:S06]  /*2d50*/  LDS R15, [R15+0x3410] ;  /* 0x003410000f0f7984 */ /* 0x001e2c0000000800 */
[----:B------:R-:W-:Y:S05]  /*2d60*/  @P0 BRA `(.L_x_32) ;  /* 0x0000000000900947 */ /* 0x000fea0003800000 */
[----:B------:R-:W0:Y:S04]  /*2d70*/  LDS R14, [R51] ;  /* 0x00000000330e7984 */ /* 0x000e280000000800 */
[----:B------:R-:W1:Y:S04]  /*2d80*/  LDS R30, [R51+0x400] ;  /* 0x00040000331e7984 */ /* 0x000e680000000800 */
[----:B------:R-:W2:Y:S04]  /*2d90*/  LDS R32, [R51+0x800] ;  /* 0x0008000033207984 */ /* 0x000ea80000000800 */
[----:B------:R-:W3:Y:S04]  /*2da0*/  LDS R34, [R51+0xc00] ;  /* 0x000c000033227984 */ /* 0x000ee80000000800 */
[----:B------:R-:W4:Y:S04]  /*2db0*/  LDS R36, [R51+0x1000] ;  /* 0x0010000033247984 */ /* 0x000f280000000800 */
[----:B------:R-:W5:Y:S04]  /*2dc0*/  LDS R38, [R51+0x1400] ;  /* 0x0014000033267984 */ /* 0x000f680000000800 */
[----:B------:R-:W5:Y:S04]  /*2dd0*/  LDS R40, [R51+0x1800] ;  /* 0x0018000033287984 */ /* 0x000f680000000800 */
[----:B------:R-:W5:Y:S04]  /*2de0*/  LDS R44, [R51+0x1c00] ;  /* 0x001c0000332c7984 */ /* 0x000f680000000800 */
[----:B------:R-:W5:Y:S04]  /*2df0*/  LDS R46, [R51+0x2000] ;  /* 0x00200000332e7984 */ /* 0x000f680000000800 */
[----:B------:R-:W5:Y:S04]  /*2e00*/  LDS R58, [R51+0x2400] ;  /* 0x00240000333a7984 */ /* 0x000f680000000800 */
[----:B------:R-:W5:Y:S01]  /*2e10*/  LDS R60, [R51+0x2800] ;  /* 0x00280000333c7984 */ /* 0x000f620000000800 */
[----:B0-----:R-:W-:-:S03]  /*2e20*/  IMAD.IADD R14, R15, 0x1, R14 ;  /* 0x000000010f0e7824 */ /* 0x001fc600078e020e */
[----:B------:R-:W0:Y:S01]  /*2e30*/  LDS R62, [R51+0x2c00] ;  /* 0x002c0000333e7984 */ /* 0x000e220000000800 */
[C---:B-1----:R-:W-:Y:S02]  /*2e40*/  IMAD.IADD R30, R15.reuse, 0x1, R30 ;  /* 0x000000010f1e7824 */ /* 0x042fe400078e021e */
[C---:B--2---:R-:W-:Y:S01]  /*2e50*/  IMAD.IADD R32, R15.reuse, 0x1, R32 ;  /* 0x000000010f207824 */ /* 0x044fe200078e0220 */
[----:B------:R1:W-:Y:S01]  /*2e60*/  STS [R51], R14 ;  /* 0x0000000e33007388 */ /* 0x0003e20000000800 */
[----:B---3--:R-:W-:-:S03]  /*2e70*/  IMAD.IADD R34, R15, 0x1, R34 ;  /* 0x000000010f227824 */ /* 0x008fc600078e0222 */
[----:B------:R1:W-:Y:S01]  /*2e80*/  STS [R51+0x400], R30 ;  /* 0x0004001e33007388 */ /* 0x0003e20000000800 */
[----:B----4-:R-:W-:-:S03]  /*2e90*/  IMAD.IADD R36, R15, 0x1, R36 ;  /* 0x000000010f247824 */ /* 0x010fc600078e0224 */
[----:B------:R1:W-:Y:S01]  /*2ea0*/  STS [R51+0x800], R32 ;  /* 0x0008002033007388 */ /* 0x0003e20000000800 */
[----:B-----5:R-:W-:-:S03]  /*2eb0*/  IMAD.IADD R38, R15, 0x1, R38 ;  /* 0x000000010f267824 */ /* 0x020fc600078e0226 */
[----:B------:R1:W-:Y:S01]  /*2ec0*/  STS [R51+0xc00], R34 ;  /* 0x000c002233007388 */ /* 0x0003e20000000800 */
[----:B------:R-:W-:-:S03]  /*2ed0*/  IMAD.IADD R40, R15, 0x1, R40 ;  /* 0x000000010f287824 */ /* 0x000fc600078e0228 */
        /* <DEDUP_REMOVED lines=9> */
[----:B0-----:R-:W-:-:S03]  /*2f70*/  IMAD.IADD R62, R15, 0x1, R62 ;  /* 0x000000010f3e7824 */ /* 0x001fc600078e023e */
[----:B------:R1:W-:Y:S04]  /*2f80*/  STS [R51+0x2400], R58 ;  /* 0x0024003a33007388 */ /* 0x0003e80000000800 */
[----:B------:R1:W-:Y:S04]  /*2f90*/  STS [R51+0x2800], R60 ;  /* 0x0028003c33007388 */ /* 0x0003e80000000800 */
[----:B------:R1:W-:Y:S02]  /*2fa0*/  STS [R51+0x2c00], R62 ;  /* 0x002c003e33007388 */ /* 0x0003e40000000800 */
.L_x_32:
[----:B------:R-:W-:Y:S05]  /*2fb0*/  BSYNC.RECONVERGENT B0 ;  /* 0x0000000000007941 */ /* 0x000fea0003800200 */
.L_x_31:
[----:B------:R-:W-:Y:S01]  /*2fc0*/  BAR.SYNC.DEFER_BLOCKING 0x0 ;  /* 0x0000000000007b1d */ /* 0x000fe20000010000 */
[----:B------:R-:W-:Y:S01]  /*2fd0*/  R2P PR, R28, 0x7f ;  /* 0x0000007f1c007804 */ /* 0x000fe20000000000 */
[----:B------:R-:W-:-:S04]  /*2fe0*/  IMAD.MOV.U32 R47, RZ, RZ, RZ ;  /* 0x000000ffff2f7224 */ /* 0x000fc800078e00ff */
[----:B------:R-:W-:Y:S08]  /*2ff0*/  BSSY.RECONVERGENT B0, `(.L_x_33) ;  /* 0x0000024000007945 */ /* 0x000ff00003800200 */
[----:B-1----:R-:W-:Y:S02]  /*3000*/  VOTE.ANY R14, PT, P0 ;  /* 0x00000000000e7806 */ /* 0x002fe400000e0100 */
[----:B------:R-:W-:-:S02]  /*3010*/  VOTE.ANY R29, PT, P1 ;  /* 0x00000000001d7806 */ /* 0x000fc400008e0100 */
[----:B------:R-:W-:Y:S02]  /*3020*/  @!P0 LOP3.LUT R14, RZ, R14, RZ, 0x33, !PT ;  /* 0x0000000eff0e8212 */ /* 0x000fe400078e33ff */
[----:B------:R-:W-:Y:S02]  /*3030*/  VOTE.ANY R31, PT, P2 ;  /* 0x00000000001f7806 */ /* 0x000fe400010e0100 */
[----:B------:R-:W-:Y:S02]  /*3040*/  @!P1 LOP3.LUT R29, RZ, R29, RZ, 0x33, !PT ;  /* 0x0000001dff1d9212 */ /* 0x000fe400078e33ff */
[----:B------:R-:W-:Y:S02]  /*3050*/  VOTE.ANY R33, PT, P3 ;  /* 0x0000000000217806 */ /* 0x000fe400018e0100 */
[----:B------:R-:W-:Y:S02]  /*3060*/  @!P2 LOP3.LUT R31, RZ, R31, RZ, 0x33, !PT ;  /* 0x0000001fff1fa212 */ /* 0x000fe400078e33ff */
[----:B------:R-:W-:-:S02]  /*3070*/  LOP3.LUT R14, R29, R14, RZ, 0xc0, !PT ;  /* 0x0000000e1d0e7212 */ /* 0x000fc400078ec0ff */
[----:B------:R-:W-:Y:S02]  /*3080*/  @!P3 LOP3.LUT R33, RZ, R33, RZ, 0x33, !PT ;  /* 0x00000021ff21b212 */ /* 0x000fe400078e33ff */
[----:B------:R-:W-:Y:S02]  /*3090*/  LOP3.LUT R14, R31, R14, RZ, 0xc0, !PT ;  /* 0x0000000e1f0e7212 */ /* 0x000fe400078ec0ff */
[----:B------:R-:W-:Y:S02]  /*30a0*/  VOTE.ANY R29, PT, P4 ;  /* 0x00000000001d7806 */ /* 0x000fe400020e0100 */
[----:B------:R-:W-:Y:S02]  /*30b0*/  LOP3.LUT R14, R33, R14, RZ, 0xc0, !PT ;  /* 0x0000000e210e7212 */ /* 0x000fe400078ec0ff */
[----:B------:R-:W-:Y:S02]  /*30c0*/  @!P4 LOP3.LUT R29, RZ, R29, RZ, 0x33, !PT ;  /* 0x0000001dff1dc212 */ /* 0x000fe400078e33ff */
[----:B------:R-:W-:-:S02]  /*30d0*/  VOTE.ANY R31, PT, P5 ;  /* 0x00000000001f7806 */ /* 0x000fc400028e0100 */
[----:B------:R-:W-:Y:S01]  /*30e0*/  LOP3.LUT R14, R29, R14, RZ, 0xc0, !PT ;  /* 0x0000000e1d0e7212 */ /* 0x000fe200078ec0ff */
[----:B------:R-:W-:Y:S01]  /*30f0*/  IMAD.SHL.U32 R29, R3, 0x20, RZ ;  /* 0x00000020031d7824 */ /* 0x000fe200078e00ff */
[----:B------:R-:W-:Y:S02]  /*3100*/  LOP3.LUT P0, RZ, R28, 0x80, RZ, 0xc0, !PT ;  /* 0x000000801cff7812 */ /* 0x000fe4000780c0ff */
[----:B------:R-:W-:Y:S02]  /*3110*/  @!P5 LOP3.LUT R31, RZ, R31, RZ, 0x33, !PT ;  /* 0x0000001fff1fd212 */ /* 0x000fe400078e33ff */
[----:B------:R-:W-:Y:S02]  /*3120*/  VOTE.ANY R30, PT, P6 ;  /* 0x00000000001e7806 */ /* 0x000fe400030e0100 */
[----:B------:R-:W-:Y:S02]  /*3130*/  LOP3.LUT R31, R31, R14, RZ, 0xc0, !PT ;  /* 0x0000000e1f1f7212 */ /* 0x000fe400078ec0ff */
[----:B------:R-:W1:Y:S01]  /*3140*/  S2R R14, SR_LEMASK ;  /* 0x00000000000e7919 */ /* 0x000e620000003a00 */
[----:B------:R-:W-:-:S04]  /*3150*/  @!P6 LOP3.LUT R30, RZ, R30, RZ, 0x33, !PT ;  /* 0x0000001eff1ee212 */ /* 0x000fc800078e33ff */
[----:B------:R-:W-:Y:S02]  /*3160*/  VOTE.ANY R32, PT, P0 ;  /* 0x0000000000207806 */ /* 0x000fe400000e0100 */
[----:B------:R-:W-:Y:S02]  /*3170*/  LOP3.LUT R31, R30, R31, RZ, 0xc0, !PT ;  /* 0x0000001f1e1f7212 */ /* 0x000fe400078ec0ff */
[----:B------:R-:W-:Y:S02]  /*3180*/  @!P0 LOP3.LUT R32, RZ, R32, RZ, 0x33, !PT ;  /* 0x00000020ff208212 */ /* 0x000fe400078e33ff */
[----:B------:R-:W-:Y:S02]  /*3190*/  LOP3.LUT R30, R29, 0x7c00, RZ, 0xc0, !PT ;  /* 0x00007c001d1e7812 */ /* 0x000fe400078ec0ff */
[----:B------:R-:W-:-:S03]  /*31a0*/  LOP3.LUT R31, R32, R31, RZ, 0xc0, !PT ;  /* 0x0000001f201f7212 */ /* 0x000fc600078ec0ff */
[----:B------:R-:W-:Y:S01]  /*31b0*/  IMAD.IADD R29, R7, 0x1, R30 ;  /* 0x00000001071d7824 */ /* 0x000fe200078e021e */
[----:B------:R-:W2:Y:S01]  /*31c0*/  FLO.U32 R32, R31 ;  /* 0x0000001f00207300 */ /* 0x000ea200000e0000 */
[----:B-1----:R-:W-:Y:S02]  /*31d0*/  LOP3.LUT R44, R14, R31, RZ, 0xc0, !PT ;  /* 0x0000001f0e2c7212 */ /* 0x002fe400078ec0ff */
[----:B--2---:R-:W-:-:S05]  /*31e0*/  ISETP.NE.AND P0, PT, R24, R32, PT ;  /* 0x000000201800720c */ /* 0x004fca0003f05270 */
[----:B------:R-:W1:Y:S08]  /*31f0*/  POPC R44, R44 ;  /* 0x0000002c002c7309 */ /* 0x000e700000000000 */
[----:B------:R-:W-:Y:S05]  /*3200*/  @P0 BRA `(.L_x_34) ;  /* 0x0000000000080947 */ /* 0x000fea0003800000 */
[----:B------:R-:W-:-:S06]  /*3210*/  IMAD R47, R28, 0x4, R29 ;  /* 0x000000041c2f7824 */ /* 0x000fcc00078e021d */
[----:B-1----:R2:W3:Y:S02]  /*3220*/  ATOMS.ADD R47, [R47], R44 ;  /* 0x0000002c2f2f738c */ /* 0x0024e40000000000 */
.L_x_34:
[----:B------:R-:W-:Y:S05]  /*3230*/  BSYNC.RECONVERGENT B0 ;  /* 0x0000000000007941 */ /* 0x000fea0003800200 */
.L_x_33:
[----:B------:R-:W-:Y:S01]  /*3240*/  R2P PR, R52, 0x7f ;  /* 0x0000007f34007804 */ /* 0x000fe20000000000 */
[----:B---3--:R3:W4:Y:S01]  /*3250*/  SHFL.IDX PT, R47, R47, R32, 0x1f ;  /* 0x00001f202f2f7589 */ /* 0x00872200000e0000 */
[----:B------:R-:W-:Y:S01]  /*3260*/  BSSY.RECONVERGENT B0, `(.L_x_35) ;  /* 0x0000021000007945 */ /* 0x000fe20003800200 */
[----:B------:R-:W-:-:S10]  /*3270*/  IMAD.MOV.U32 R49, RZ, RZ, RZ ;  /* 0x000000ffff317224 */ /* 0x000fd400078e00ff */
[----:B------:R-:W-:Y:S02]  /*3280*/  VOTE.ANY R28, PT, P0 ;  /* 0x00000000001c7806 */ /* 0x000fe400000e0100 */
[----:B------:R-:W-:Y:S02]  /*3290*/  VOTE.ANY R31, PT, P1 ;  /* 0x00000000001f7806 */ /* 0x000fe400008e0100 */
[----:B------:R-:W-:Y:S02]  /*32a0*/  @!P0 LOP3.LUT R28, RZ, R28, RZ, 0x33, !PT ;  /* 0x0000001cff1c8212 */ /* 0x000fe400078e33ff */
[----:B------:R-:W-:Y:S02]  /*32b0*/  VOTE.ANY R33, PT, P2 ;  /* 0x0000000000217806 */ /* 0x000fe400010e0100 */
[----:B------:R-:W-:Y:S02]  /*32c0*/  @!P1 LOP3.LUT R31, RZ, R31, RZ, 0x33, !PT ;  /* 0x0000001fff1f9212 */ /* 0x000fe400078e33ff */
[----:B------:R-:W-:-:S02]  /*32d0*/  @!P2 LOP3.LUT R33, RZ, R33, RZ, 0x33, !PT ;  /* 0x00000021ff21a212 */ /* 0x000fc400078e33ff */
[----:B------:R-:W-:Y:S02]  /*32e0*/  LOP3.LUT R28, R31, R28, RZ, 0xc0, !PT ;  /* 0x0000001c1f1c7212 */ /* 0x000fe400078ec0ff */
[----:B------:R-:W-:Y:S02]  /*32f0*/  VOTE.ANY R31, PT, P3 ;  /* 0x00000000001f7806 */ /* 0x000fe400018e0100 */
[----:B------:R-:W-:Y:S02]  /*3300*/  LOP3.LUT R28, R33, R28, RZ, 0xc0, !PT ;  /* 0x0000001c211c7212 */ /* 0x000fe400078ec0ff */
[----:B------:R-:W-:Y:S02]  /*3310*/  LOP3.LUT P0, RZ, R52, 0x80, RZ, 0xc0, !PT ;  /* 0x0000008034ff7812 */ /* 0x000fe4000780c0ff */
[----:B------:R-:W-:Y:S02]  /*3320*/  VOTE.ANY R33, PT, P4 ;  /* 0x0000000000217806 */ /* 0x000fe400020e0100 */
[----:B------:R-:W-:-:S02]  /*3330*/  @!P3 LOP3.LUT R31, RZ, R31, RZ, 0x33, !PT ;  /* 0x0000001fff1fb212 */ /* 0x000fc400078e33ff */
[----:B------:R-:W-:Y:S02]  /*3340*/  @!P4 LOP3.LUT R33, RZ, R33, RZ, 0x33, !PT ;  /* 0x00000021ff21c212 */ /* 0x000fe400078e33ff */
[----:B------:R-:W-:Y:S02]  /*3350*/  LOP3.LUT R28, R31, R28, RZ, 0xc0, !PT ;  /* 0x0000001c1f1c7212 */ /* 0x000fe400078ec0ff */
[----:B------:R-:W-:Y:S02]  /*3360*/  VOTE.ANY R31, PT, P5 ;  /* 0x00000000001f7806 */ /* 0x000fe400028e0100 */
[----:B------:R-:W-:Y:S02]  /*3370*/  LOP3.LUT R28, R33, R28, RZ, 0xc0, !PT ;  /* 0x0000001c211c7212 */ /* 0x000fe400078ec0ff */
[----:B------:R-:W-:Y:S02]  /*3380*/  VOTE.ANY R33, PT, P6 ;  /* 0x0000000000217806 */ /* 0x000fe400030e0100 */
[----:B------:R-:W-:-:S02]  /*3390*/  @!P5 LOP3.LUT R31, RZ, R31, RZ, 0x33, !PT ;  /* 0x0000001fff1fd212 */ /* 0x000fc400078e33ff */
[----:B------:R-:W-:Y:S02]  /*33a0*/  VOTE.ANY R35, PT, P0 ;  /* 0x0000000000237806 */ /* 0x000fe400000e0100 */
[----:B------:R-:W-:Y:S02]  /*33b0*/  @!P6 LOP3.LUT R33, RZ, R33, RZ, 0x33, !PT ;  /* 0x00000021ff21e212 */ /* 0x000fe400078e33ff */
[----:B------:R-:W-:Y:S02]  /*33c0*/  LOP3.LUT R28, R31, R28, RZ, 0xc0, !PT ;  /* 0x0000001c1f1c7212 */ /* 0x000fe400078ec0ff */
[----:B------:R-:W-:Y:S02]  /*33d0*/  @!P0 LOP3.LUT R35, RZ, R35, RZ, 0x33, !PT ;  /* 0x00000023ff238212 */ /* 0x000fe400078e33ff */
[----:B------:R-:W-:-:S04]  /*33e0*/  LOP3.LUT R28, R33, R28, RZ, 0xc0, !PT ;  /* 0x0000001c211c7212 */ /* 0x000fc800078ec0ff */
[----:B------:R-:W-:-:S04]  /*33f0*/  LOP3.LUT R35, R35, R28, RZ, 0xc0, !PT ;  /* 0x0000001c23237212 */ /* 0x000fc800078ec0ff */
[----:B------:R-:W5:Y:S01]  /*3400*/  FLO.U32 R30, R35 ;  /* 0x00000023001e7300 */ /* 0x000f6200000e0000 */
[----:B------:R-:W-:-:S07]  /*3410*/  LOP3.LUT R46, R14, R35, RZ, 0xc0, !PT ;  /* 0x000000230e2e7212 */ /* 0x000fce00078ec0ff */
[----:B------:R-:W0:Y:S01]  /*3420*/  POPC R46, R46 ;  /* 0x0000002e002e7309 */ /* 0x000e220000000000 */
[----:B-----5:R-:W-:-:S13]  /*3430*/  ISETP.NE.AND P0, PT, R24, R30, PT ;  /* 0x0000001e1800720c */ /* 0x020fda0003f05270 */
[----:B0--34-:R-:W-:Y:S05]  /*3440*/  @P0 BRA `(.L_x_36) ;  /* 0x0000000000080947 */ /* 0x019fea0003800000 */
[----:B------:R-:W-:-:S06]  /*3450*/  IMAD R49, R52, 0x4, R29 ;  /* 0x0000000434317824 */ /* 0x000fcc00078e021d */
[----:B------:R0:W3:Y:S02]  /*3460*/  ATOMS.ADD R49, [R49], R46 ;  /* 0x0000002e3131738c */ /* 0x0000e40000000000 */
.L_x_36:
[----:B------:R-:W-:Y:S05]  /*3470*/  BSYNC.RECONVERGENT B0 ;  /* 0x0000000000007941 */ /* 0x000fea0003800200 */
.L_x_35:
        /* <DEDUP_REMOVED lines=35> */
.L_x_38:
[----:B------:R-:W-:Y:S05]  /*36b0*/  BSYNC.RECONVERGENT B0 ;  /* 0x0000000000007941 */ /* 0x000fea0003800200 */
.L_x_37:
        /* <DEDUP_REMOVED lines=27> */
[----:B------:R-:W-:Y:S02]  /*3870*/  LOP3.LUT R35, R35, R28, RZ, 0xc0, !PT ;  /* 0x0000001c23237212 */ /* 0x000fe400078ec0ff */
[----:B------:R-:W-:Y:S02]  /*3880*/  SHF.R.U32.HI R28, RZ, UR5, R23 ;  /* 0x00000005ff1c7c19 */ /* 0x000fe40008011617 */
[----:B------:R-:W5:Y:S01]  /*3890*/  FLO.U32 R39, R35 ;  /* 0x0000002300277300 */ /* 0x000f6200000e0000 */
[----:B------:R-:W-:Y:S02]  /*38a0*/  LOP3.LUT R53, R14, R35, RZ, 0xc0, !PT ;  /* 0x000000230e357212 */ /* 0x000fe400078ec0ff */
[----:B------:R-:W-:-:S05]  /*38b0*/  LOP3.LUT R30, R28, UR4, RZ, 0x30, !PT ;  /* 0x000000041c1e7c12 */ /* 0x000fca000f8e30ff */
[----:B------:R-:W0:Y:S01]  /*38c0*/  POPC R53, R53 ;  /* 0x0000003500357309 */ /* 0x000e220000000000 */
[----:B-----5:R-:W-:-:S13]  /*38d0*/  ISETP.NE.AND P0, PT, R24, R39, PT ;  /* 0x000000271800720c */ /* 0x020fda0003f05270 */
[----:B0--34-:R-:W-:Y:S05]  /*38e0*/  @P0 BRA `(.L_x_40) ;  /* 0x0000000000080947 */ /* 0x019fea0003800000 */
[----:B------:R-:W-:-:S05]  /*38f0*/  IMAD R48, R48, 0x4, R29 ;  /* 0x0000000430307824 */ /* 0x000fca00078e021d */
[----:B------:R0:W3:Y:S02]  /*3900*/  ATOMS.ADD R56, [R48], R53 ;  /* 0x000000353038738c */ /* 0x0000e40000000000 */
.L_x_40:
[----:B------:R-:W-:Y:S05]  /*3910*/  BSYNC.RECONVERGENT B0 ;  /* 0x0000000000007941 */ /* 0x000fea0003800200 */
.L_x_39:
        /* <DEDUP_REMOVED lines=30> */
[----:B0-----:R-:W-:Y:S02]  /*3b00*/  LOP3.LUT R48, R14, R35, RZ, 0xc0, !PT ;  /* 0x000000230e307212 */ /* 0x001fe400078ec0ff */
[----:B------:R-:W-:-:S05]  /*3b10*/  LOP3.LUT R34, R28, UR4, RZ, 0x30, !PT ;  /* 0x000000041c227c12 */ /* 0x000fca000f8e30ff */
[----:B------:R-:W0:Y:S01]  /*3b20*/  POPC R48, R48 ;  /* 0x0000003000307309 */ /* 0x000e220000000000 */
[----:B-----5:R-:W-:-:S13]  /*3b30*/  ISETP.NE.AND P0, PT, R24, R32, PT ;  /* 0x000000201800720c */ /* 0x020fda0003f05270 */
[----:B0--34-:R-:W-:Y:S05]  /*3b40*/  @P0 BRA `(.L_x_42) ;  /* 0x0000000000080947 */ /* 0x019fea0003800000 */
[----:B------:R-:W-:-:S06]  /*3b50*/  IMAD R45, R30, 0x4, R29 ;  /* 0x000000041e2d7824 */ /* 0x000fcc00078e021d */
[----:B------:R0:W3:Y:S02]  /*3b60*/  ATOMS.ADD R45, [R45], R48 ;  /* 0x000000302d2d738c */ /* 0x0000e40000000000 */
.L_x_42:
[----:B------:R-:W-:Y:S05]  /*3b70*/  BSYNC.RECONVERGENT B0 ;  /* 0x0000000000007941 */ /* 0x000fea0003800200 */
.L_x_41:
        /* <DEDUP_REMOVED lines=35> */
[----:B------:R-:W-:-:S06]  /*3db0*/  IMAD R36, R34, 0x4, R29 ;  /* 0x0000000422247824 */ /* 0x000fcc00078e021d */
[----:B------:R0:W3:Y:S02]  /*3dc0*/  ATOMS.ADD R36, [R36], R37 ;  /* 0x000000252424738c */ /* 0x0000e40000000000 */
.L_x_44:
[----:B------:R-:W-:Y:S05]  /*3dd0*/  BSYNC.RECONVERGENT B0 ;  /* 0x0000000000007941 */ /* 0x000fea0003800200 */
.L_x_43:
        /* <DEDUP_REMOVED lines=37> */
.L_x_46:
[----:B------:R-:W-:Y:S05]  /*4030*/  BSYNC.RECONVERGENT B0 ;  /* 0x0000000000007941 */ /* 0x000fea0003800200 */
.L_x_45:
        /* <DEDUP_REMOVED lines=37> */
.L_x_48:
[----:B------:R-:W-:Y:S05]  /*4290*/  BSYNC.RECONVERGENT B0 ;  /* 0x0000000000007941 */ /* 0x000fea0003800200 */
.L_x_47:
[----:B------:R-:W-:Y:S01]  /*42a0*/  R2P PR, R40, 0x7f ;  /* 0x0000007f28007804 */ /* 0x000fe20000000000 */
[----:B---3--:R3:W4:Y:S01]  /*42b0*/  SHFL.IDX PT, R32, R32, R55, 0x1f ;  /* 0x00001f3720207589 */ /* 0x00872200000e0000 */
[----:B------:R-:W-:Y:S01]  /*42c0*/  SHF.R.U32.HI R38, RZ, UR5, R12 ;  /* 0x00000005ff267c19 */ /* 0x000fe2000801160c */
[----:B------:R-:W-:Y:S01]  /*42d0*/  BSSY.RECONVERGENT B0, `(.L_x_49) ;  /* 0x0000022000007945 */ /* 0x000fe20003800200 */
[----:B------:R-:W-:Y:S02]  /*42e0*/  IMAD.MOV.U32 R30, RZ, RZ, RZ ;  /* 0x000000ffff1e7224 */ /* 0x000fe400078e00ff */
[----:B------:R-:W-:-:S07]  /*42f0*/  LOP3.LUT R38, R38, UR4, RZ, 0x30, !PT ;  /* 0x0000000426267c12 */ /* 0x000fce000f8e30ff */
        /* <DEDUP_REMOVED lines=31> */
.L_x_50:
[----:B------:R-:W-:Y:S05]  /*44f0*/  BSYNC.RECONVERGENT B0 ;  /* 0x0000000000007941 */ /* 0x000fea0003800200 */
.L_x_49:
        /* <DEDUP_REMOVED lines=9> */
[----:B------:R-:W-:Y:S02]  /*4590*/  @!P1 LOP3.LUT R39, RZ, R39, RZ, 0x33, !PT ;  /* 0x00000027ff279212 */ /* 0x000fe400078e33ff */
[----:B------:R-:W-:Y:S02]  /*45a0*/  VOTE.ANY R55, PT, P2 ;  /* 0x0000000000377806 */ /* 0x000fe400010e0100 */
[----:B------:R-:W-:-:S02]  /*45b0*/  LOP3.LUT R28, R39, R28, RZ, 0xc0, !PT ;  /* 0x0000001c271c7212 */ /* 0x000fc400078ec0ff */
[----:B------:R-:W-:Y:S02]  /*45c0*/  VOTE.ANY R39, PT, P3 ;  /* 0x0000000000277806 */ /* 0x000fe400018e0100 */
[----:B------:R-:W-:Y:S02]  /*45d0*/  @!P2 LOP3.LUT R55, RZ, R55, RZ, 0x33, !PT ;  /* 0x00000037ff37a212 */ /* 0x000fe400078e33ff */
[----:B------:R-:W-:Y:S02]  /*45e0*/  @!P3 LOP3.LUT R39, RZ, R39, RZ, 0x33, !PT ;  /* 0x00000027ff27b212 */ /* 0x000fe400078e33ff */
[----:B------:R-:W-:Y:S02]  /*45f0*/  LOP3.LUT R28, R55, R28, RZ, 0xc0, !PT ;  /* 0x0000001c371c7212 */ /* 0x000fe400078ec0ff */
[----:B------:R-:W-:Y:S02]  /*4600*/  LOP3.LUT P0, RZ, R38, 0x80, RZ, 0xc0, !PT ;  /* 0x0000008026ff7812 */ /* 0x000fe4000780c0ff */
[----:B------:R-:W-:-:S02]  /*4610*/  VOTE.ANY R55, PT, P4 ;  /* 0x0000000000377806 */ /* 0x000fc400020e0100 */
[----:B------:R-:W-:Y:S02]  /*4620*/  LOP3.LUT R28, R39, R28, RZ, 0xc0, !PT ;  /* 0x0000001c271c7212 */ /* 0x000fe400078ec0ff */
[----:B------:R-:W-:Y:S02]  /*4630*/  VOTE.ANY R39, PT, P5 ;  /* 0x0000000000277806 */ /* 0x000fe400028e0100 */
[----:B------:R-:W-:Y:S02]  /*4640*/  @!P4 LOP3.LUT R55, RZ, R55, RZ, 0x33, !PT ;  /* 0x00000037ff37c212 */ /* 0x000fe400078e33ff */
[----:B------:R-:W-:Y:S02]  /*4650*/  @!P5 LOP3.LUT R39, RZ, R39, RZ, 0x33, !PT ;  /* 0x00000027ff27d212 */ /* 0x000fe400078e33ff */
[----:B------:R-:W-:Y:S02]  /*4660*/  LOP3.LUT R28, R55, R28, RZ, 0xc0, !PT ;  /* 0x0000001c371c7212 */ /* 0x000fe400078ec0ff */
[----:B------:R-:W-:-:S02]  /*4670*/  VOTE.ANY R55, PT, P6 ;  /* 0x0000000000377806 */ /* 0x000fc400030e0100 */
[----:B------:R-:W-:Y:S02]  /*4680*/  LOP3.LUT R28, R39, R28, RZ, 0xc0, !PT ;  /* 0x0000001c271c7212 */ /* 0x000fe400078ec0ff */
[----:B------:R-:W-:Y:S02]  /*4690*/  VOTE.ANY R39, PT, P0 ;  /* 0x0000000000277806 */ /* 0x000fe400000e0100 */
[----:B------:R-:W-:Y:S02]  /*46a0*/  @!P6 LOP3.LUT R55, RZ, R55, RZ, 0x33, !PT ;  /* 0x00000037ff37e212 */ /* 0x000fe400078e33ff */
        /* <DEDUP_REMOVED lines=8> */
[----:B------:R-:W-:-:S05]  /*4730*/  IMAD R43, R38, 0x4, R29 ;  /* 0x00000004262b7824 */ /* 0x000fca00078e021d */
[----:B------:R0:W3:Y:S02]  /*4740*/  ATOMS.ADD R60, [R43], R28 ;  /* 0x0000001c2b3c738c */ /* 0x0000e40000000000 */
.L_x_52:
[----:B------:R-:W-:Y:S05]  /*4750*/  BSYNC.RECONVERGENT B0 ;  /* 0x0000000000007941 */ /* 0x000fea0003800200 */
.L_x_51:
[----:B------:R-:W-:Y:S01]  /*4760*/  R2P PR, R40, 0x7f ;  /* 0x0000007f28007804 */ /* 0x000fe20000000000 */
[----:B---3--:R3:W4:Y:S01]  /*4770*/  SHFL.IDX PT, R39, R60, R39, 0x1f ;  /* 0x00001f273c277589 */ /* 0x00872200000e0000 */
[----:B------:R-:W-:Y:S01]  /*4780*/  SHF.R.U32.HI R58, RZ, UR5, R16 ;  /* 0x00000005ff3a7c19 */ /* 0x000fe20008011610 */
[----:B------:R-:W-:Y:S01]  /*4790*/  BSSY.RECONVERGENT B0, `(.L_x_53) ;  /* 0x0000022000007945 */ /* 0x000fe20003800200 */
[----:B------:R-:W-:Y:S02]  /*47a0*/  IMAD.MOV.U32 R64, RZ, RZ, RZ ;  /* 0x000000ffff407224 */ /* 0x000fe400078e00ff */
[----:B------:R-:W-:-:S07]  /*47b0*/  LOP3.LUT R58, R58, UR4, RZ, 0x30, !PT ;  /* 0x000000043a3a7c12 */ /* 0x000fce000f8e30ff */
[----:B------:R-:W-:Y:S02]  /*47c0*/  VOTE.ANY R38, PT, P0 ;  /* 0x0000000000267806 */ /* 0x000fe400000e0100 */
[----:B0-----:R-:W-:Y:S02]  /*47d0*/  VOTE.ANY R43, PT, P1 ;  /* 0x00000000002b7806 */ /* 0x001fe400008e0100 */
[----:B------:R-:W-:Y:S02]  /*47e0*/  @!P0 LOP3.LUT R38, RZ, R38, RZ, 0x33, !PT ;  /* 0x00000026ff268212 */ /* 0x000fe400078e33ff */
[----:B------:R-:W-:Y:S02]  /*47f0*/  @!P1 LOP3.LUT R43, RZ, R43, RZ, 0x33, !PT ;  /* 0x0000002bff2b9212 */ /* 0x000fe400078e33ff */
[----:B------:R-:W-:Y:S02]  /*4800*/  LOP3.LUT P0, RZ, R40, 0x80, RZ, 0xc0, !PT ;  /* 0x0000008028ff7812 */ /* 0x000fe4000780c0ff */
[----:B------:R-:W-:-:S02]  /*4810*/  LOP3.LUT R38, R43, R38, RZ, 0xc0, !PT ;  /* 0x000000262b267212 */ /* 0x000fc400078ec0ff */
[----:B------:R-:W-:-:S04]  /*4820*/  VOTE.ANY R43, PT, P2 ;  /* 0x00000000002b7806 */ /* 0x000fc800010e0100 */
[----:B------:R-:W-:-:S04]  /*4830*/  @!P2 LOP3.LUT R43, RZ, R43, RZ, 0x33, !PT ;  /* 0x0000002bff2ba212 */ /* 0x000fc800078e33ff */
[----:B------:R-:W-:Y:S02]  /*4840*/  LOP3.LUT R38, R43, R38, RZ, 0xc0, !PT ;  /* 0x000000262b267212 */ /* 0x000fe400078ec0ff */
        /* <DEDUP_REMOVED lines=14> */
[----:B------:R-:W-:-:S04]  /*4930*/  LOP3.LUT R55, R43, R38, RZ, 0xc0, !PT ;  /* 0x000000262b377212 */ /* 0x000fc800078ec0ff */
[----:B------:R-:W0:Y:S01]  /*4940*/  FLO.U32 R43, R55 ;  /* 0x00000037002b7300 */ /* 0x000e2200000e0000 */
[----:B------:R-:W-:-:S07]  /*4950*/  LOP3.LUT R38, R14, R55, RZ, 0xc0, !PT ;  /* 0x000000370e267212 */ /* 0x000fce00078ec0ff */
[----:B------:R-:W1:Y:S01]  /*4960*/  POPC R38, R38 ;  /* 0x0000002600267309 */ /* 0x000e620000000000 */
[----:B0-----:R-:W-:-:S13]  /*4970*/  ISETP.NE.AND P0, PT, R24, R43, PT ;  /* 0x0000002b1800720c */ /* 0x001fda0003f05270 */
[----:B-1-34-:R-:W-:Y:S05]  /*4980*/  @P0 BRA `(.L_x_54) ;  /* 0x0000000000080947 */ /* 0x01afea0003800000 */
[----:B------:R-:W-:-:S05]  /*4990*/  IMAD R55, R40, 0x4, R29 ;  /* 0x0000000428377824 */ /* 0x000fca00078e021d */
[----:B------:R0:W1:Y:S02]  /*49a0*/  ATOMS.ADD R64, [R55], R38 ;  /* 0x000000263740738c */ /* 0x0000640000000000 */
.L_x_54:
[----:B------:R-:W-:Y:S05]  /*49b0*/  BSYNC.RECONVERGENT B0 ;  /* 0x0000000000007941 */ /* 0x000fea0003800200 */
.L_x_53:
[----:B------:R-:W-:Y:S01]  /*49c0*/  R2P PR, R58, 0x7f ;  /* 0x0000007f3a007804 */ /* 0x000fe20000000000 */
[----:B-1----:R1:W3:Y:S01]  /*49d0*/  SHFL.IDX PT, R43, R64, R43, 0x1f ;  /* 0x00001f2b402b7589 */ /* 0x0022e200000e0000 */
        /* <DEDUP_REMOVED lines=30> */
[----:B------:R-:W4:Y:S01]  /*4bc0*/  POPC R40, R40 ;  /* 0x0000002800287309 */ /* 0x000f220000000000 */
[----:B0-----:R-:W-:-:S13]  /*4bd0*/  ISETP.NE.AND P0, PT, R24, R55, PT ;  /* 0x000000371800720c */ /* 0x001fda0003f05270 */
[----:B-1-34-:R-:W-:Y:S05]  /*4be0*/  @P0 BRA `(.L_x_56) ;  /* 0x0000000000080947 */ /* 0x01afea0003800000 */
[----:B------:R-:W-:-:S05]  /*4bf0*/  IMAD R59, R58, 0x4, R29 ;  /* 0x000000043a3b7824 */ /* 0x000fca00078e021d */
[----:B------:R0:W1:Y:S02]  /*4c00*/  ATOMS.ADD R62, [R59], R40 ;  /* 0x000000283b3e738c */ /* 0x0000640000000000 */
.L_x_56:
[----:B------:R-:W-:Y:S05]  /*4c10*/  BSYNC.RECONVERGENT B0 ;  /* 0x0000000000007941 */ /* 0x000fea0003800200 */
.L_x_55:
[----:B------:R-:W-:Y:S01]  /*4c20*/  R2P PR, R60, 0x7f ;  /* 0x0000007f3c007804 */ /* 0x000fe20000000000 */
[----:B--2---:R-:W-:Y:S01]  /*4c30*/  IMAD.IADD R44, R44, 0x1, R47 ;  /* 0x000000012c2c7824 */ /* 0x004fe200078e022f */
[----:B------:R-:W-:Y:S01]  /*4c40*/  BSSY.RECONVERGENT B0, `(.L_x_57) ;  /* 0x0000025000007945 */ /* 0x000fe20003800200 */
[----:B------:R-:W-:Y:S02]  /*4c50*/  IMAD.IADD R46, R46, 0x1, R49 ;  /* 0x000000012e2e7824 */ /* 0x000fe400078e0231 */
[----:B-1----:R1:W2:Y:S01]  /*4c60*/  SHFL.IDX PT, R49, R62, R55, 0x1f ;  /* 0x00001f373e317589 */ /* 0x0022a200000e0000 */
[----:B------:R-:W-:-:S07]  /*4c70*/  IMAD.MOV.U32 R64, RZ, RZ, RZ ;  /* 0x000000ffff407224 */ /* 0x000fce00078e00ff */
[----:B------:R-:W-:Y:S02]  /*4c80*/  VOTE.ANY R58, PT, P0 ;  /* 0x00000000003a7806 */ /* 0x000fe400000e0100 */
[----:B------:R-:W-:Y:S02]  /*4c90*/  VOTE.ANY R47, PT, P1 ;  /* 0x00000000002f7806 */ /* 0x000fe400008e0100 */
        /* <DEDUP_REMOVED lines=22> */
[----:B------:R-:W-:Y:S02]  /*4e00*/  SHF.R.U32.HI R58, RZ, UR5, R6 ;  /* 0x00000005ff3a7c19 */ /* 0x000fe40008011606 */
[----:B0-----:R-:W0:Y:S01]  /*4e10*/  FLO.U32 R59, R61 ;  /* 0x0000003d003b7300 */ /* 0x001e2200000e0000 */
[----:B------:R-:W-:Y:S02]  /*4e20*/  LOP3.LUT R47, R14, R61, RZ, 0xc0, !PT ;  /* 0x0000003d0e2f7212 */ /* 0x000fe400078ec0ff */
[----:B------:R-:W-:-:S05]  /*4e30*/  LOP3.LUT R58, R58, UR4, RZ, 0x30, !PT ;  /* 0x000000043a3a7c12 */ /* 0x000fca000f8e30ff */
[----:B------:R-:W3:Y:S01]  /*4e40*/  POPC R47, R47 ;  /* 0x0000002f002f7309 */ /* 0x000ee20000000000 */
[----:B0-----:R-:W-:-:S13]  /*4e50*/  ISETP.NE.AND P0, PT, R24, R59, PT ;  /* 0x0000003b1800720c */ /* 0x001fda0003f05270 */
[----:B-123--:R-:W-:Y:S05]  /*4e60*/  @P0 BRA `(.L_x_58) ;  /* 0x0000000000080947 */ /* 0x00efea0003800000 */
[----:B------:R-:W-:-:S05]  /*4e70*/  IMAD R60, R60, 0x4, R29 ;  /* 0x000000043c3c7824 */ /* 0x000fca00078e021d */
[----:B------:R0:W1:Y:S02]  /*4e80*/  ATOMS.ADD R64, [R60], R47 ;  /* 0x0000002f3c40738c */ /* 0x0000640000000000 */
.L_x_58:
[----:B------:R-:W-:Y:S05]  /*4e90*/  BSYNC.RECONVERGENT B0 ;  /* 0x0000000000007941 */ /* 0x000fea0003800200 */
.L_x_57:
[----:B------:R-:W-:Y:S01]  /*4ea0*/  R2P PR, R58, 0x7f ;  /* 0x0000007f3a007804 */ /* 0x000fe20000000000 */
[----:B------:R-:W-:Y:S01]  /*4eb0*/  IMAD.IADD R52, R51, 0x1, R52 ;  /* 0x0000000133347824 */ /* 0x000fe200078e0234 */
[----:B-1----:R1:W2:Y:S01]  /*4ec0*/  SHFL.IDX PT, R64, R64, R59, 0x1f ;  /* 0x00001f3b40407589 */ /* 0x0022a200000e0000 */
[----:B------:R-:W-:Y:S01]  /*4ed0*/  BSSY.RECONVERGENT B0, `(.L_x_59) ;  /* 0x0000024000007945 */ /* 0x000fe20003800200 */
[----:B------:R-:W-:Y:S02]  /*4ee0*/  IMAD.IADD R56, R53, 0x1, R56 ;  /* 0x0000000135387824 */ /* 0x000fe400078e0238 */
[----:B------:R-:W-:-:S07]  /*4ef0*/  IMAD.MOV.U32 R62, RZ, RZ, RZ ;  /* 0x000000ffff3e7224 */ /* 0x000fce00078e00ff */
        /* <DEDUP_REMOVED lines=25> */
[----:B------:R-:W0:Y:S01]  /*5090*/  FLO.U32 R55, R61 ;  /* 0x0000003d00377300 */ /* 0x000e2200000e0000 */
[----:B------:R-:W-:Y:S02]  /*50a0*/  LOP3.LUT R51, R14, R61, RZ, 0xc0, !PT ;  /* 0x0000003d0e337212 */ /* 0x000fe400078ec0ff */
[----:B------:R-:W-:-:S05]  /*50b0*/  LOP3.LUT R60, R60, UR4, RZ, 0x30, !PT ;  /* 0x000000043c3c7c12 */ /* 0x000fca000f8e30ff */
[----:B------:R-:W3:Y:S01]  /*50c0*/  POPC R51, R51 ;  /* 0x0000003300337309 */ /* 0x000ee20000000000 */
[----:B0-----:R-:W-:-:S13]  /*50d0*/  ISETP.NE.AND P0, PT, R24, R55, PT ;  /* 0x000000371800720c */ /* 0x001fda0003f05270 */
[----:B-123--:R-:W-:Y:S05]  /*50e0*/  @P0 BRA `(.L_x_60) ;  /* 0x0000000000080947 */ /* 0x00efea0003800000 */
[----:B------:R-:W-:-:S05]  /*50f0*/  IMAD R58, R58, 0x4, R29 ;  /* 0x000000043a3a7824 */ /* 0x000fca00078e021d */
[----:B------:R0:W1:Y:S02]  /*5100*/  ATOMS.ADD R62, [R58], R51 ;  /* 0x000000333a3e738c */ /* 0x0000640000000000 */
.L_x_60:
[----:B------:R-:W-:Y:S05]  /*5110*/  BSYNC.RECONVERGENT B0 ;  /* 0x0000000000007941 */ /* 0x000fea0003800200 */
.L_x_59:
[----:B------:R-:W-:Y:S01]  /*5120*/  R2P PR, R60, 0x7f ;  /* 0x0000007f3c007804 */ /* 0x000fe20000000000 */
[----:B------:R-:W-:Y:S01]  /*5130*/  IMAD.IADD R48, R48, 0x1, R45 ;  /* 0x0000000130307824 */ /* 0x000fe200078e022d */
[----:B-1----:R1:W2:Y:S01]  /*5140*/  SHFL.IDX PT, R62, R62, R55, 0x1f ;  /* 0x00001f373e3e7589 */ /* 0x0022a200000e0000 */
[----:B------:R-:W-:Y:S01]  /*5150*/  BSSY.RECONVERGENT B0, `(.L_x_61) ;  /* 0x0000024000007945 */ /* 0x000fe20003800200 */
[----:B------:R-:W-:-:S09]  /*5160*/  IMAD.MOV.U32 R66, RZ, RZ, RZ ;  /* 0x000000ffff427224 */ /* 0x000fd200078e00ff */
        /* <DEDUP_REMOVED lines=23> */
[----:B------:R-:W-:Y:S01]  /*52e0*/  LOP3.LUT R53, R58, R53, RZ, 0xc0, !PT ;  /* 0x000000353a357212 */ /* 0x000fe200078ec0ff */
[----:B------:R-:W-:Y:S01]  /*52f0*/  IMAD.IADD R58, R37, 0x1, R36 ;  /* 0x00000001253a7824 */ /* 0x000fe200078e0224 */
        /* <DEDUP_REMOVED lines=9> */
.L_x_62:
[----:B------:R-:W-:Y:S05]  /*5390*/  BSYNC.RECONVERGENT B0 ;  /* 0x0000000000007941 */ /* 0x000fea0003800200 */
.L_x_61:
[----:B------:R-:W-:Y:S01]  /*53a0*/  R2P PR, R36, 0x7f ;  /* 0x0000007f24007804 */ /* 0x000fe20000000000 */
[----:B------:R-:W-:Y:S01]  /*53b0*/  IMAD.IADD R34, R35, 0x1, R34 ;  /* 0x0000000123227824 */ /* 0x000fe200078e0222 */
[----:B------:R-:W-:Y:S01]  /*53c0*/  BSSY.RECONVERGENT B0, `(.L_x_63) ;  /* 0x0000022000007945 */ /* 0x000fe20003800200 */
[----:B------:R-:W-:-:S10]  /*53d0*/  IMAD.MOV.U32 R55, RZ, RZ, RZ ;  /* 0x000000ffff377224 */ /* 0x000fd400078e00ff */
        /* <DEDUP_REMOVED lines=24> */
[----:B-1----:R0:W1:Y:S02]  /*5560*/  SHFL.IDX PT, R60, R66, R45, 0x1f ;  /* 0x00001f2d423c7589 */ /* 0x00206400000e0000 */
[----:B------:R-:W2:Y:S01]  /*5570*/  FLO.U32 R59, R53 ;  /* 0x00000035003b7300 */ /* 0x000ea200000e0000 */
[----:B------:R-:W-:-:S07]  /*5580*/  LOP3.LUT R35, R14, R53, RZ, 0xc0, !PT ;  /* 0x000000350e237212 */ /* 0x000fce00078ec0ff */
[----:B------:R-:W3:Y:S01]  /*5590*/  POPC R35, R35 ;  /* 0x0000002300237309 */ /* 0x000ee20000000000 */
[----:B--2---:R-:W-:-:S13]  /*55a0*/  ISETP.NE.AND P0, PT, R24, R59, PT ;  /* 0x0000003b1800720c */ /* 0x004fda0003f05270 */
[----:B01-3--:R-:W-:Y:S05]  /*55b0*/  @P0 BRA `(.L_x_64) ;  /* 0x0000000000080947 */ /* 0x00bfea0003800000 */
[----:B------:R-:W-:-:S05]  /*55c0*/  IMAD R36, R36, 0x4, R29 ;  /* 0x0000000424247824 */ /* 0x000fca00078e021d */
[----:B------:R0:W1:Y:S02]  /*55d0*/  ATOMS.ADD R55, [R36], R35 ;  /* 0x000000232437738c */ /* 0x0000640000000000 */
.L_x_64:
[----:B------:R-:W-:Y:S05]  /*55e0*/  BSYNC.RECONVERGENT B0 ;  /* 0x0000000000007941 */ /* 0x000fea0003800200 */
.L_x_63:
[----:B------:R-:W-:Y:S01]  /*55f0*/  R2P PR, R26, 0x7f ;  /* 0x0000007f1a007804 */ /* 0x000fe20000000000 */
[----:B01----:R0:W1:Y:S01]  /*5600*/  SHFL.IDX PT, R36, R55, R59, 0x1f ;  /* 0x00001f3b37247589 */ /* 0x00306200000e0000 */
[----:B------:R-:W-:Y:S11]  /*5610*/  BSSY.RECONVERGENT B0, `(.L_x_65) ;  /* 0x0000021000007945 */ /* 0x000ff60003800200 */
[----:B------:R-:W-:-:S02]  /*5620*/  VOTE.ANY R45, PT, P0 ;  /* 0x00000000002d7806 */ /* 0x000fc400000e0100 */
[----:B------:R-:W-:Y:S02]  /*5630*/  VOTE.ANY R66, PT, P1 ;  /* 0x0000000000427806 */ /* 0x000fe400008e0100 */
[----:B------:R-:W-:Y:S02]  /*5640*/  @!P0 LOP3.LUT R45, RZ, R45, RZ, 0x33, !PT ;  /* 0x0000002dff2d8212 */ /* 0x000fe400078e33ff */
[----:B------:R-:W-:Y:S02]  /*5650*/  @!P1 LOP3.LUT R66, RZ, R66, RZ, 0x33, !PT ;  /* 0x00000042ff429212 */ /* 0x000fe400078e33ff */
[----:B------:R-:W-:Y:S02]  /*5660*/  LOP3.LUT P0, RZ, R26, 0x80, RZ, 0xc0, !PT ;  /* 0x000000801aff7812 */ /* 0x000fe4000780c0ff */
        /* <DEDUP_REMOVED lines=19> */
[----:B------:R-:W2:Y:S01]  /*57a0*/  FLO.U32 R53, R45 ;  /* 0x0000002d00357300 */ /* 0x000ea200000e0000 */
[----:B------:R-:W-:-:S07]  /*57b0*/  LOP3.LUT R14, R14, R45, RZ, 0xc0, !PT ;  /* 0x0000002d0e0e7212 */ /* 0x000fce00078ec0ff */
[----:B0-----:R0:W3:Y:S01]  /*57c0*/  POPC R55, R14 ;  /* 0x0000000e00377309 */ /* 0x0010e20000000000 */
[----:B--2---:R-:W-:Y:S01]  /*57d0*/  ISETP.NE.AND P0, PT, R24, R53, PT ;  /* 0x000000351800720c */ /* 0x004fe20003f05270 */
[----:B------:R-:W-:-:S12]  /*57e0*/  IMAD.MOV.U32 R24, RZ, RZ, RZ ;  /* 0x000000ffff187224 */ /* 0x000fd800078e00ff */
[----:B01-3--:R-:W-:Y:S05]  /*57f0*/  @P0 BRA `(.L_x_66) ;  /* 0x0000000000080947 */ /* 0x00bfea0003800000 */
[----:B------:R-:W-:-:S06]  /*5800*/  IMAD R24, R26, 0x4, R29 ;  /* 0x000000041a187824 */ /* 0x000fcc00078e021d */
[----:B------:R0:W1:Y:S02]  /*5810*/  ATOMS.ADD R24, [R24], R55 ;  /* 0x000000371818738c */ /* 0x0000640000000000 */
.L_x_66:
[----:B------:R-:W-:Y:S05]  /*5820*/  BSYNC.RECONVERGENT B0 ;  /* 0x0000000000007941 */ /* 0x000fea0003800200 */
.L_x_65:
[----:B------:R-:W-:Y:S01]  /*5830*/  BAR.SYNC.DEFER_BLOCKING 0x0 ;  /* 0x0000000000007b1d */ /* 0x000fe20000010000 */
[----:B------:R-:W-:Y:S01]  /*5840*/  IMAD.IADD R26, R40, 0x1, R49 ;  /* 0x00000001281a7824 */ /* 0x000fe200078e0231 */
[----:B------:R-:W-:Y:S01]  /*5850*/  ISETP.NE.AND P0, PT, R50, RZ, PT ;  /* 0x000000ff3200720c */ /* 0x000fe20003f05270 */
[----:B------:R-:W-:Y:S02]  /*5860*/  IMAD.IADD R28, R28, 0x1, R39 ;  /* 0x000000011c1c7824 */ /* 0x000fe400078e0227 */
[----:B------:R-:W-:Y:S01]  /*5870*/  IMAD R40, R44, 0x4, R7 ;  /* 0x000000042c287824 */ /* 0x000fe200078e0207 */
[----:B------:R-:W-:Y:S01]  /*5880*/  BSSY B1, `(.L_x_67) ;  /* 0x000005c000017945 */ /* 0x000fe20003800000 */
[----:B------:R-:W-:Y:S01]  /*5890*/  IMAD.IADD R14, R38, 0x1, R43 ;  /* 0x00000001260e7824 */ /* 0x000fe200078e022b */
[----:B-1----:R-:W1:Y:S01]  /*58a0*/  SHFL.IDX PT, R24, R24, R53, 0x1f ;  /* 0x00001f3518187589 */ /* 0x002e6200000e0000 */
[----:B------:R-:W-:Y:S02]  /*58b0*/  IMAD R39, R46, 0x4, R7 ;  /* 0x000000042e277824 */ /* 0x000fe400078e0207 */
[----:B------:R-:W-:-:S02]  /*58c0*/  IMAD.IADD R60, R37, 0x1, R60 ;  /* 0x00000001253c7824 */ /* 0x000fc400078e023c */
[--C-:B------:R-:W-:Y:S02]  /*58d0*/  IMAD R38, R52, 0x4, R7.reuse ;  /* 0x0000000434267824 */ /* 0x100fe400078e0207 */
[----:B------:R-:W-:Y:S02]  /*58e0*/  IMAD.IADD R32, R33, 0x1, R32 ;  /* 0x0000000121207824 */ /* 0x000fe400078e0220 */
[----:B------:R-:W-:Y:S02]  /*58f0*/  IMAD.IADD R44, R35, 0x1, R36 ;  /* 0x00000001232c7824 */ /* 0x000fe400078e0224 */
[--C-:B------:R-:W-:Y:S02]  /*5900*/  IMAD R37, R56, 0x4, R7.reuse ;  /* 0x0000000438257824 */ /* 0x100fe400078e0207 */
[----:B------:R-:W-:Y:S02]  /*5910*/  IMAD.IADD R30, R31, 0x1, R30 ;  /* 0x000000011f1e7824 */ /* 0x000fe400078e021e */
[--C-:B------:R-:W-:Y:S01]  /*5920*/  IMAD R36, R48, 0x4, R7.reuse ;  /* 0x0000000430247824 */ /* 0x100fe200078e0207 */
[----:B------:R2:W-:Y:S01]  /*5930*/  STS [R40+-0x4], R27 ;  /* 0xfffffc1b28007388 */ /* 0x0005e20000000800 */
[----:B------:R-:W-:-:S02]  /*5940*/  IMAD R35, R58, 0x4, R7 ;  /* 0x000000043a237824 */ /* 0x000fc400078e0207 */
[--C-:B------:R-:W-:Y:S01]  /*5950*/  IMAD R34, R34, 0x4, R7.reuse ;  /* 0x0000000422227824 */ /* 0x100fe200078e0207 */
[----:B------:R-:W-:Y:S01]  /*5960*/  STS [R39+-0x4], R22 ;  /* 0xfffffc1627007388 */ /* 0x000fe20000000800 */
[--C-:B------:R-:W-:Y:S02]  /*5970*/  IMAD R33, R32, 0x4, R7.reuse ;  /* 0x0000000420217824 */ /* 0x100fe400078e0207 */
[----:B------:R-:W-:Y:S01]  /*5980*/  IMAD.IADD R64, R47, 0x1, R64 ;  /* 0x000000012f407824 */ /* 0x000fe200078e0240 */
[----:B------:R-:W-:Y:S01]  /*5990*/  STS [R38+-0x4], R21 ;  /* 0xfffffc1526007388 */ /* 0x000fe20000000800 */
[--C-:B------:R-:W-:Y:S02]  /*59a0*/  IMAD R32, R30, 0x4, R7.reuse ;  /* 0x000000041e207824 */ /* 0x100fe400078e0207 */
[----:B------:R-:W-:Y:S01]  /*59b0*/  IMAD.IADD R62, R51, 0x1, R62 ;  /* 0x00000001333e7824 */ /* 0x000fe200078e023e */
[----:B------:R-:W-:Y:S01]  /*59c0*/  STS [R37+-0x4], R18 ;  /* 0xfffffc1225007388 */ /* 0x000fe20000000800 */
[----:B------:R-:W-:-:S02]  /*59d0*/  IMAD R31, R28, 0x4, R7 ;  /* 0x000000041c1f7824 */ /* 0x000fc400078e0207 */
[--C-:B------:R-:W-:Y:S01]  /*59e0*/  IMAD R30, R14, 0x4, R7.reuse ;  /* 0x000000040e1e7824 */ /* 0x100fe200078e0207 */
[----:B------:R-:W-:Y:S01]  /*59f0*/  STS [R36+-0x4], R23 ;  /* 0xfffffc1724007388 */ /* 0x000fe20000000800 */
[--C-:B------:R-:W-:Y:S02]  /*5a00*/  IMAD R29, R26, 0x4, R7.reuse ;  /* 0x000000041a1d7824 */ /* 0x100fe400078e0207 */
[----:B-1----:R-:W-:Y:S01]  /*5a10*/  IMAD.IADD R24, R55, 0x1, R24 ;  /* 0x0000000137187824 */ /* 0x002fe200078e0218 */
[----:B------:R-:W-:Y:S01]  /*5a20*/  STS [R35+-0x4], R20 ;  /* 0xfffffc1423007388 */ /* 0x000fe20000000800 */
[--C-:B------:R-:W-:Y:S02]  /*5a30*/  IMAD R28, R64, 0x4, R7.reuse ;  /* 0x00000004401c7824 */ /* 0x100fe400078e0207 */
[--C-:B--2---:R-:W-:Y:S01]  /*5a40*/  IMAD R27, R62, 0x4, R7.reuse ;  /* 0x000000043e1b7824 */ /* 0x104fe200078e0207 */
[----:B------:R1:W-:Y:S01]  /*5a50*/  STS [R34+-0x4], R25 ;  /* 0xfffffc1922007388 */ /* 0x0003e20000000800 */
[----:B------:R-:W-:-:S02]  /*5a60*/  IMAD R26, R60, 0x4, R7 ;  /* 0x000000043c1a7824 */ /* 0x000fc400078e0207 */
[--C-:B------:R-:W-:Y:S01]  /*5a70*/  IMAD R24, R24, 0x4, R7.reuse ;  /* 0x0000000418187824 */ /* 0x100fe200078e0207 */
[----:B------:R-:W-:Y:S04]  /*5a80*/  STS [R33+-0x4], R10 ;  /* 0xfffffc0a21007388 */ /* 0x000fe80000000800 */
[----:B------:R-:W-:Y:S01]  /*5a90*/  STS [R32+-0x4], R17 ;  /* 0xfffffc1120007388 */ /* 0x000fe20000000800 */
[----:B-1----:R-:W-:-:S03]  /*5aa0*/  IMAD R25, R44, 0x4, R7 ;  /* 0x000000042c197824 */ /* 0x002fc600078e0207 */
[----:B------:R-:W-:Y:S04]  /*5ab0*/  STS [R31+-0x4], R12 ;  /* 0xfffffc0c1f007388 */ /* 0x000fe80000000800 */
[----:B------:R1:W-:Y:S04]  /*5ac0*/  STS [R30+-0x4], R19 ;  /* 0xfffffc131e007388 */ /* 0x0003e80000000800 */
[----:B------:R2:W-:Y:S04]  /*5ad0*/  STS [R29+-0x4], R16 ;  /* 0xfffffc101d007388 */ /* 0x0005e80000000800 */
[----:B------:R2:W-:Y:S01]  /*5ae0*/  STS [R28+-0x4], R9 ;  /* 0xfffffc091c007388 */ /* 0x0005e20000000800 */
[----:B-1----:R-:W-:-:S03]  /*5af0*/  IMAD R19, R3, 0x8, R7 ;  /* 0x0000000803137824 */ /* 0x002fc600078e0207 */
[----:B------:R2:W-:Y:S04]  /*5b00*/  STS [R27+-0x4], R6 ;  /* 0xfffffc061b007388 */ /* 0x0005e80000000800 */
[----:B------:R2:W-:Y:S04]  /*5b10*/  STS [R26+-0x4], R11 ;  /* 0xfffffc0b1a007388 */ /* 0x0005e80000000800 */
[----:B------:R2:W-:Y:S04]  /*5b20*/  STS [R25+-0x4], R8 ;  /* 0xfffffc0819007388 */ /* 0x0005e80000000800 */
[----:B------:R2:W-:Y:S01]  /*5b30*/  STS [R24+-0x4], R13 ;  /* 0xfffffc0d18007388 */ /* 0x0005e20000000800 */
[----:B------:R-:W-:Y:S05]  /*5b40*/  @P0 BRA `(.L_x_68) ;  /* 0x0000000000bc0947 */ /* 0x000fea0003800000 */
[----:B------:R-:W1:Y:S02]  /*5b50*/  LDCU.64 UR8, c[0x0][0x398] ;  /* 0x00007300ff0877ac */ /* 0x000e640008000a00 */
[----:B-1----:R-:W-:-:S04]  /*5b60*/  LEA R10, P0, R3, UR8, 0x3 ;  /* 0x00000008030a7c11 */ /* 0x002fc8000f8018ff */
[----:B--2---:R-:W-:-:S05]  /*5b70*/  LEA.HI.X R11, R3, UR9, RZ, 0x3, P0 ;  /* 0x00000009030b7c11 */ /* 0x004fca00080f1cff */
[----:B------:R-:W2:Y:S01]  /*5b80*/  LDG.E.64 R8, desc[UR6][R10.64] ;  /* 0x000000060a087981 */ /* 0x000ea2000c1e1b00 */
[----:B------:R-:W-:Y:S02]  /*5b90*/  SHF.R.S32.HI R13, RZ, 0x1f, R15 ;  /* 0x0000001fff0d7819 */ /* 0x000fe4000001140f */
[----:B--2---:R-:W-:-:S05]  /*5ba0*/  IADD3 R8, P0, PT, -R15, R8, RZ ;  /* 0x000000080f087210 */ /* 0x004fca0007f1e1ff */
[----:B------:R-:W-:Y:S01]  /*5bb0*/  IMAD.X R9, R9, 0x1, ~R13, P0 ;  /* 0x0000000109097824 */ /* 0x000fe200000e0e0d */
[----:B------:R-:W-:Y:S01]  /*5bc0*/  ISETP.GE.AND P0, PT, R42, 0x1, PT ;  /* 0x000000012a00780c */ /* 0x000fe20003f06270 */
[----:B------:R-:W-:-:S03]  /*5bd0*/  IMAD.MOV.U32 R13, RZ, RZ, R0 ;  /* 0x000000ffff0d7224 */ /* 0x000fc600078e0000 */
[----:B------:R1:W-:Y:S09]  /*5be0*/  STS.64 [R19+0x6600], R8 ;  /* 0x0066000813007388 */ /* 0x0003f20000000a00 */
[----:B------:R-:W-:Y:S05]  /*5bf0*/  @!P0 BRA `(.L_x_69) ;  /* 0x00000000006c8947 */ /* 0x000fea0003800000 */
[----:B------:R-:W-:Y:S01]  /*5c00*/  BSSY B0, `(.L_x_70) ;  /* 0x0000019000007945 */ /* 0x000fe20003800000 */
[----:B------:R-:W-:Y:S02]  /*5c10*/  IMAD.MOV.U32 R6, RZ, RZ, -0x1 ;  /* 0xffffffffff067424 */ /* 0x000fe400078e00ff */
[----:B------:R-:W-:Y:S02]  /*5c20*/  IMAD.MOV.U32 R10, RZ, RZ, R42 ;  /* 0x000000ffff0a7224 */ /* 0x000fe400078e002a */
[----:B------:R-:W-:-:S07]  /*5c30*/  IMAD.MOV.U32 R13, RZ, RZ, R0 ;  /* 0x000000ffff0d7224 */ /* 0x000fce00078e0000 */
.L_x_74:
[----:B-1----:R-:W1:Y:S01]  /*5c40*/  LDC.64 R8, c[0x0][0x380] ;  /* 0x0000e000ff087b82 */ /* 0x002e620000000a00 */
[----:B------:R-:W-:Y:S01]  /*5c50*/  VIADD R17, R10, 0xffffffff ;  /* 0xffffffff0a117836 */ /* 0x000fe20000000000 */
[----:B------:R-:W-:Y:S03]  /*5c60*/  BSSY B2, `(.L_x_71) ;  /* 0x0000008000027945 */ /* 0x000fe60003800000 */
[----:B------:R-:W-:-:S04]  /*5c70*/  IMAD R11, R17, 0x100, R3 ;  /* 0x00000100110b7824 */ /* 0x000fc800078e0203 */
[----:B-1----:R-:W-:-:S07]  /*5c80*/  IMAD.WIDE R8, R11, 0x4, R8 ;  /* 0x000000040b087825 */ /* 0x002fce00078e0208 */
.L_x_72:
[----:B------:R-:W-:Y:S05]  /*5c90*/  YIELD ;  /* 0x0000000000007946 */ /* 0x000fea0003800000 */
[----:B------:R1:W-:Y:S06]  /*5ca0*/  MEMBAR.SC.CTA ;  /* 0x0000000000007992 */ /* 0x0003ec0000000000 */
[----:B-1----:R-:W2:Y:S02]  /*5cb0*/  LDG.E.STRONG.SYS R11, desc[UR6][R8.64] ;  /* 0x00000006080b7981 */ /* 0x002ea4000c1f5900 */
[----:B--2---:R-:W-:-:S13]  /*5cc0*/  ISETP.NE.AND P0, PT, R11, RZ, PT ;  /* 0x000000ff0b00720c */ /* 0x004fda0003f05270 */
[----:B------:R-:W-:Y:S05]  /*5cd0*/  @!P0 BRA `(.L_x_72) ;  /* 0xfffffffc00ec8947 */ /* 0x000fea000383ffff */
[----:B------:R-:W-:Y:S05]  /*5ce0*/  BSYNC B2 ;  /* 0x0000000000027941 */ /* 0x000fea0003800000 */
.L_x_71:
[----:B------:R-:W-:Y:S01]  /*5cf0*/  BSSY.RECONVERGENT B2, `(.L_x_73) ;  /* 0x0000006000027945 */ /* 0x000fe20003800200 */
[C---:B------:R-:W-:Y:S02]  /*5d00*/  ISETP.GT.AND P0, PT, R11.reuse, -0x1, PT ;  /* 0xffffffff0b00780c */ /* 0x040fe40003f04270 */
[----:B------:R-:W-:Y:S01]  /*5d10*/  LOP3.LUT R8, R11, 0x3fffffff, RZ, 0xc0, !PT ;  /* 0x3fffffff0b087812 */ /* 0x000fe200078ec0ff */
[----:B------:R-:W-:Y:S05]  /*5d20*/  WARPSYNC.EXCLUSIVE R6 ;  /* 0x0000000006007348 */ /* 0x000fea0003a00000 */
[----:B------:R-:W-:-:S05]  /*5d30*/  IMAD.IADD R13, R8, 0x1, R13 ;  /* 0x00000001080d7824 */ /* 0x000fca00078e020d */
[----:B------:R-:W-:-:S07]  /*5d40*/  VOTE.ANY R6, PT, P0 ;  /* 0x0000000000067806 */ /* 0x000fce00000e0100 */
[----:B------:R-:W-:Y:S05]  /*5d50*/  BSYNC.RECONVERGENT B2 ;  /* 0x0000000000027941 */ /* 0x000fea0003800200 */
.L_x_73:
[----:B------:R-:W-:Y:S01]  /*5d60*/  ISETP.GT.U32.AND P1, PT, R10, 0x1, PT ;  /* 0x000000010a00780c */ /* 0x000fe20003f24070 */
[----:B------:R-:W-:-:S12]  /*5d70*/  IMAD.MOV.U32 R10, RZ, RZ, R17 ;  /* 0x000000ffff0a7224 */ /* 0x000fd800078e0011 */
[----:B------:R-:W-:Y:S05]  /*5d80*/  @P0 BRA P1, `(.L_x_74) ;  /* 0xfffffffc00ac0947 */ /* 0x000fea000083ffff */
[----:B------:R-:W-:Y:S05]  /*5d90*/  BSYNC B0 ;  /* 0x0000000000007941 */ /* 0x000fea0003800000 */
.L_x_70:
[----:B------:R2:W3:Y:S02]  /*5da0*/  LDS.64 R8, [R19+0x6600] ;  /* 0x0066000013087984 */ /* 0x0004e40000000a00 */
.L_x_69:
[----:B------:R-:W4:Y:S01]  /*5db0*/  LDC.64 R10, c[0x0][0x380] ;  /* 0x0000e000ff0a7b82 */ /* 0x000f220000000a00 */
[C---:B------:R-:W-:Y:S01]  /*5dc0*/  IMAD.IADD R17, R13.reuse, 0x1, -R0 ;  /* 0x000000010d117824 */ /* 0x040fe200078e0a00 */
[----:B------:R-:W-:Y:S01]  /*5dd0*/  LOP3.LUT R13, R13, 0x80000000, RZ, 0xfc, !PT ;  /* 0x800000000d0d7812 */ /* 0x000fe200078efcff */
[----:B------:R-:W-:-:S03]  /*5de0*/  IMAD R21, R42, 0x100, R3 ;  /* 0x000001002a157824 */ /* 0x000fc600078e0203 */
[----:B-1-3--:R-:W-:-:S04]  /*5df0*/  IADD3 R8, P0, PT, R17, R8, RZ ;  /* 0x0000000811087210 */ /* 0x00afc80007f1e0ff */
[----:B------:R-:W-:-:S05]  /*5e00*/  LEA.HI.X.SX32 R9, R17, R9, 0x1, P0 ;  /* 0x0000000911097211 */ /* 0x000fca00000f0eff */
[----:B------:R1:W-:Y:S01]  /*5e10*/  STS.64 [R19+0x6600], R8 ;  /* 0x0066000813007388 */ /* 0x0003e20000000a00 */
[----:B----4-:R-:W-:-:S05]  /*5e20*/  IMAD.WIDE R10, R21, 0x4, R10 ;  /* 0x00000004150a7825 */ /* 0x010fca00078e020a */
[----:B------:R1:W-:Y:S02]  /*5e30*/  STG.E.STRONG.SYS desc[UR6][R10.64], R13 ;  /* 0x0000000d0a007986 */ /* 0x0003e4000c115906 */
.L_x_68:
[----:B------:R-:W-:Y:S05]  /*5e40*/  BSYNC B1 ;  /* 0x0000000000017941 */ /* 0x000fea0003800000 */
.L_x_67:
[----:B------:R-:W3:Y:S01]  /*5e50*/  LDC R23, c[0x0][0x3c0] ;  /* 0x0000f000ff177b82 */ /* 0x000ee20000000800 */
[----:B--2---:R-:W-:-:S07]  /*5e60*/  VIADD R6, R54, 0x1980 ;  /* 0x0000198036067836 */ /* 0x004fce0000000000 */
[----:B-1----:R-:W1:Y:S01]  /*5e70*/  LDC.64 R10, c[0x0][0x390] ;  /* 0x0000e400ff0a7b82 */ /* 0x002e620000000a00 */
[----:B---3--:R-:W-:Y:S02]  /*5e80*/  ISETP.GE.AND P0, PT, R6, R23, PT ;  /* 0x000000170600720c */ /* 0x008fe40003f06270 */
[----:B-1----:R-:W-:-:S04]  /*5e90*/  ISETP.EQ.U32.AND P1, PT, R10, RZ, PT ;  /* 0x000000ff0a00720c */ /* 0x002fc80003f22070 */
[----:B------:R-:W-:-:S04]  /*5ea0*/  ISETP.EQ.OR.EX P0, PT, R11, RZ, !P0, P1 ;  /* 0x000000ff0b00720c */ /* 0x000fc80004702710 */
[----:B------:R-:W-:-:S13]  /*5eb0*/  ISETP.GT.U32.OR P0, PT, R3, 0xff, P0 ;  /* 0x000000ff0300780c */ /* 0x000fda0000704470 */
[----:B------:R-:W-:Y:S05]  /*5ec0*/  @P0 BRA `(.L_x_75) ;  /* 0x0000000000200947 */ /* 0x000fea0003800000 */
[----:B------:R-:W1:Y:S01]  /*5ed0*/  LDS.64 R8, [R19+0x6600] ;  /* 0x0066000013087984 */ /* 0x000e620000000a00 */
[C---:B------:R-:W-:Y:S02]  /*5ee0*/  LEA R10, P2, R3.reuse, R10, 0x3 ;  /* 0x0000000a030a7211 */ /* 0x040fe400078418ff */
[--C-:B------:R-:W-:Y:S02]  /*5ef0*/  SHF.R.S32.HI R13, RZ, 0x1f, R0.reuse ;  /* 0x0000001fff0d7819 */ /* 0x100fe40000011400 */
[----:B------:R-:W-:Y:S02]  /*5f00*/  LEA.HI.X R11, R3, R11, RZ, 0x3, P2 ;  /* 0x0000000b030b7211 */ /* 0x000fe400010f1cff */
[----:B-1----:R-:W-:Y:S02]  /*5f10*/  IADD3 R8, P0, P1, R8, R15, R0 ;  /* 0x0000000f08087210 */ /* 0x002fe4000791e000 */
[----:B------:R-:W-:-:S04]  /*5f20*/  SHF.R.S32.HI R15, RZ, 0x1f, R15 ;  /* 0x0000001fff0f7819 */ /* 0x000fc8000001140f */
[----:B------:R-:W-:-:S05]  /*5f30*/  IADD3.X R9, PT, PT, R9, R15, R13, P0, P1 ;  /* 0x0000000f09097210 */ /* 0x000fca00007e240d */
[----:B------:R1:W-:Y:S02]  /*5f40*/  STG.E.64 desc[UR6][R10.64], R8 ;  /* 0x000000080a007986 */ /* 0x0003e4000c101b06 */
.L_x_75:
[----:B------:R-:W-:Y:S01]  /*5f50*/  ISETP.GT.AND P0, PT, R6, R23, PT ;  /* 0x000000170600720c */ /* 0x000fe20003f04270 */
[----:B------:R-:W-:Y:S05]  /*5f60*/  WARPSYNC.ALL ;  /* 0x0000000000007948 */ /* 0x000fea0003800000 */
[----:B------:R-:W-:Y:S01]  /*5f70*/  BAR.SYNC.DEFER_BLOCKING 0x0 ;  /* 0x0000000000007b1d */ /* 0x000fe20000010000 */
[----:B------:R-:W-:-:S06]  /*5f80*/  IMAD R22, R3, 0x4, R7 ;  /* 0x0000000403167824 */ /* 0x000fcc00078e0207 */
[----:B------:R-:W-:Y:S05]  /*5f90*/  @P0 BRA `(.L_x_76) ;  /* 0x0000000c003c0947 */ /* 0x000fea0003800000 */
[----:B------:R-:W2:Y:S01]  /*5fa0*/  LDS R0, [R22] ;  /* 0x0000000016007984 */ /* 0x000ea20000000800 */
[----:B------:R-:W2:Y:S01]  /*5fb0*/  LDCU UR5, c[0x0][0x3c4] ;  /* 0x00007880ff0577ac */ /* 0x000ea20008000800 */
[----:B------:R-:W3:Y:S01]  /*5fc0*/  LDCU.64 UR8, c[0x0][0x3a0] ;  /* 0x00007400ff0877ac */ /* 0x000ee20008000a00 */
[----:B--2---:R-:W-:Y:S02]  /*5fd0*/  SHF.R.U32.HI R6, RZ, UR5, R0 ;  /* 0x00000005ff067c19 */ /* 0x004fe40008011600 */
[----:B------:R-:W-:Y:S02]  /*5fe0*/  LOP3.LUT R15, R0, 0x80000000, RZ, 0x3c, !PT ;  /* 0x80000000000f7812 */ /* 0x000fe400078e3cff */
[----:B------:R-:W-:-:S05]  /*5ff0*/  LOP3.LUT R6, R6, UR4, RZ, 0x30, !PT ;  /* 0x0000000406067c12 */ /* 0x000fca000f8e30ff */
[----:B-1----:R-:W-:-:S06]  /*6000*/  IMAD R8, R6, 0x8, R7 ;  /* 0x0000000806087824 */ /* 0x002fcc00078e0207 */
[----:B------:R-:W1:Y:S02]  /*6010*/  LDS.64 R8, [R8+0x6600] ;  /* 0x0066000008087984 */ /* 0x000e640000000a00 */
[----:B-1----:R-:W-:-:S05]  /*6020*/  IADD3 R6, P1, PT, R8, R3, RZ ;  /* 0x0000000308067210 */ /* 0x002fca0007f3e0ff */
[----:B------:R-:W-:Y:S01]  /*6030*/  IMAD.X R9, RZ, RZ, R9, P1 ;  /* 0x000000ffff097224 */ /* 0x000fe200008e0609 */
[----:B---3--:R-:W-:-:S04]  /*6040*/  LEA R10, P1, R6, UR8, 0x2 ;  /* 0x00000008060a7c11 */ /* 0x008fc8000f8210ff */
[----:B------:R-:W-:-:S05]  /*6050*/  LEA.HI.X R11, R6, UR9, R9, 0x2, P1 ;  /* 0x00000009060b7c11 */ /* 0x000fca00088f1409 */
[----:B------:R-:W-:Y:S01]  /*6060*/  STG.E desc[UR6][R10.64], R15 ;  /* 0x0000000f0a007986 */ /* 0x000fe2000c101906 */
[----:B------:R-:W-:-:S03]  /*6070*/  NOP ;  /* 0x0000000000007918 */ /* 0x000fc60000000000 */
[----:B------:R-:W1:Y:S02]  /*6080*/  LDS R0, [R22+0x600] ;  /* 0x0006000016007984 */ /* 0x000e640000000800 */
[----:B-1----:R-:W-:Y:S02]  /*6090*/  SHF.R.U32.HI R6, RZ, UR5, R0 ;  /* 0x00000005ff067c19 */ /* 0x002fe40008011600 */
[----:B------:R-:W-:Y:S02]  /*60a0*/  LOP3.LUT R15, R0, 0x80000000, RZ, 0x3c, !PT ;  /* 0x80000000000f7812 */ /* 0x000fe400078e3cff */
[----:B------:R-:W-:-:S05]  /*60b0*/  LOP3.LUT R6, R6, UR4, RZ, 0x30, !PT ;  /* 0x0000000406067c12 */ /* 0x000fca000f8e30ff */
[----:B------:R-:W-:-:S06]  /*60c0*/  IMAD R8, R6, 0x8, R7 ;  /* 0x0000000806087824 */ /* 0x000fcc00078e0207 */
[----:B------:R-:W1:Y:S02]  /*60d0*/  LDS.64 R8, [R8+0x6600] ;  /* 0x0066000008087984 */ /* 0x000e640000000a00 */
[----:B-1----:R-:W-:-:S05]  /*60e0*/  IADD3 R6, P1, PT, R8, R3, RZ ;  /* 0x0000000308067210 */ /* 0x002fca0007f3e0ff */
[----:B------:R-:W-:Y:S01]  /*60f0*/  IMAD.X R9, RZ, RZ, R9, P1 ;  /* 0x000000ffff097224 */ /* 0x000fe200008e0609 */
[----:B------:R-:W-:-:S04]  /*6100*/  LEA R12, P1, R6, UR8, 0x2 ;  /* 0x00000008060c7c11 */ /* 0x000fc8000f8210ff */
        /* <DEDUP_REMOVED lines=163> */
[----:B------:R-:W-:-:S05]  /*6b40*/  IMAD R12, R6, 0x8, R7 ;  /* 0x00000008060c7824 */ /* 0x000fca00078e0207 */
        /* <DEDUP_REMOVED lines=17> */
[----:B------:R1:W-:Y:S01]  /*6c60*/  STG.E desc[UR6][R6.64+0x6000], R9 ;  /* 0x0060000906007986 */ /* 0x0003e2000c101906 */
[----:B------:R-:W-:Y:S01]  /*6c70*/  NOP ;  /* 0x0000000000007918 */ /* 0x000fe20000000000 */
[----:B------:R-:W-:Y:S05]  /*6c80*/  BRA `(.L_x_77) ;  /* 0x00000014000c7947 */ /* 0x000fea0003800000 */
.L_x_76:
[----:B-1----:R-:W-:Y:S01]  /*6c90*/  IMAD R9, R42, -0x1980, R23 ;  /* 0xffffe6802a097824 */ /* 0x002fe200078e0217 */
[----:B------:R-:W-:Y:S01]  /*6ca0*/  BSSY.RECONVERGENT B0, `(.L_x_78) ;  /* 0x000001b000007945 */ /* 0x000fe20003800200 */
[C---:B------:R-:W-:Y:S02]  /*6cb0*/  VIADD R0, R3.reuse, 0x180 ;  /* 0x0000018003007836 */ /* 0x040fe40000000000 */
[C---:B------:R-:W-:Y:S01]  /*6cc0*/  VIADD R6, R3.reuse, 0x300 ;  /* 0x0000030003067836 */ /* 0x040fe20000000000 */
[CC--:B------:R-:W-:Y:S01]  /*6cd0*/  ISETP.GE.AND P1, PT, R3.reuse, R9.reuse, PT ;  /* 0x000000090300720c */ /* 0x0c0fe20003f26270 */
[C---:B------:R-:W-:Y:S01]  /*6ce0*/  VIADD R8, R3.reuse, 0x480 ;  /* 0x0000048003087836 */ /* 0x040fe20000000000 */
[-C--:B------:R-:W-:Y:S01]  /*6cf0*/  ISETP.GE.AND P2, PT, R0, R9.reuse, PT ;  /* 0x000000090000720c */ /* 0x080fe20003f46270 */
[C---:B------:R-:W-:Y:S01]  /*6d00*/  VIADD R0, R3.reuse, 0x600 ;  /* 0x0000060003007836 */ /* 0x040fe20000000000 */
[-C--:B------:R-:W-:Y:S01]  /*6d10*/  ISETP.GE.AND P3, PT, R6, R9.reuse, PT ;  /* 0x000000090600720c */ /* 0x080fe20003f66270 */
[C---:B------:R-:W-:Y:S01]  /*6d20*/  VIADD R6, R3.reuse, 0x780 ;  /* 0x0000078003067836 */ /* 0x040fe20000000000 */
[-C--:B------:R-:W-:Y:S01]  /*6d30*/  ISETP.GE.AND P4, PT, R8, R9.reuse, PT ;  /* 0x000000090800720c */ /* 0x080fe20003f86270 */
[----:B------:R-:W-:Y:S01]  /*6d40*/  VIADD R8, R3, 0x900 ;  /* 0x0000090003087836 */ /* 0x000fe20000000000 */
[----:B------:R-:W-:-:S02]  /*6d50*/  ISETP.GE.AND P5, PT, R0, R9, PT ;  /* 0x000000090000720c */ /* 0x000fc40003fa6270 */
[----:B------:R-:W-:-:S03]  /*6d60*/  ISETP.GE.AND P6, PT, R6, R9, PT ;  /* 0x000000090600720c */ /* 0x000fc60003fc6270 */
[----:B------:R-:W-:Y:S10]  /*6d70*/  @P1 BRA `(.L_x_79) ;  /* 0x0000000000341947 */ /* 0x000ff40003800000 */
[----:B------:R-:W1:Y:S01]  /*6d80*/  LDS R0, [R22] ;  /* 0x0000000016007984 */ /* 0x000e620000000800 */
[----:B------:R-:W1:Y:S01]  /*6d90*/  LDCU UR5, c[0x0][0x3c4] ;  /* 0x00007880ff0577ac */ /* 0x000e620008000800 */
[----:B------:R-:W2:Y:S01]  /*6da0*/  LDCU.64 UR8, c[0x0][0x3a0] ;  /* 0x00007400ff0877ac */ /* 0x000ea20008000a00 */
[----:B-1----:R-:W-:Y:S02]  /*6db0*/  SHF.R.U32.HI R6, RZ, UR5, R0 ;  /* 0x00000005ff067c19 */ /* 0x002fe40008011600 */
[----:B------:R-:W-:Y:S02]  /*6dc0*/  LOP3.LUT R13, R0, 0x80000000, RZ, 0x3c, !PT ;  /* 0x80000000000d7812 */ /* 0x000fe400078e3cff */
[----:B------:R-:W-:-:S05]  /*6dd0*/  LOP3.LUT R6, R6, UR4, RZ, 0x30, !PT ;  /* 0x0000000406067c12 */ /* 0x000fca000f8e30ff */
[----:B------:R-:W-:-:S05]  /*6de0*/  IMAD R6, R6, 0x8, R7 ;  /* 0x0000000806067824 */ /* 0x000fca00078e0207 */
[----:B------:R-:W1:Y:S02]  /*6df0*/  LDS.64 R10, [R6+0x6600] ;  /* 0x00660000060a7984 */ /* 0x000e640000000a00 */
[----:B-1----:R-:W-:-:S05]  /*6e00*/  IADD3 R12, P1, PT, R10, R3, RZ ;  /* 0x000000030a0c7210 */ /* 0x002fca0007f3e0ff */
[----:B------:R-:W-:Y:S01]  /*6e10*/  IMAD.X R11, RZ, RZ, R11, P1 ;  /* 0x000000ffff0b7224 */ /* 0x000fe200008e060b */
[----:B--2---:R-:W-:-:S04]  /*6e20*/  LEA R10, P1, R12, UR8, 0x2 ;  /* 0x000000080c0a7c11 */ /* 0x004fc8000f8210ff */
[----:B------:R-:W-:-:S05]  /*6e30*/  LEA.HI.X R11, R12, UR9, R11, 0x2, P1 ;  /* 0x000000090c0b7c11 */ /* 0x000fca00088f140b */
[----:B------:R1:W-:Y:S04]  /*6e40*/  STG.E desc[UR6][R10.64], R13 ;  /* 0x0000000d0a007986 */ /* 0x0003e8000c101906 */
.L_x_79:
[----:B------:R-:W-:Y:S05]  /*6e50*/  BSYNC.RECONVERGENT B0 ;  /* 0x0000000000007941 */ /* 0x000fea0003800200 */
.L_x_78:
[----:B------:R-:W-:Y:S01]  /*6e60*/  NOP ;  /* 0x0000000000007918 */ /* 0x000fe20000000000 */
[----:B------:R-:W-:Y:S01]  /*6e70*/  BSSY.RECONVERGENT B0, `(.L_x_80) ;  /* 0x0000011000007945 */ /* 0x000fe20003800200 */
[----:B------:R-:W-:Y:S01]  /*6e80*/  ISETP.GE.AND P1, PT, R8, R9, PT ;  /* 0x000000090800720c */ /* 0x000fe20003f26270 */
[----:B------:R-:W-:Y:S02]  /*6e90*/  VIADD R8, R3, 0xa80 ;  /* 0x00000a8003087836 */ /* 0x000fe40000000000 */
[----:B------:R-:W-:Y:S10]  /*6ea0*/  @P2 BRA `(.L_x_81) ;  /* 0x0000000000342947 */ /* 0x000ff40003800000 */
[----:B------:R-:W2:Y:S01]  /*6eb0*/  LDS R0, [R22+0x600] ;  /* 0x0006000016007984 */ /* 0x000ea20000000800 */
[----:B------:R-:W2:Y:S01]  /*6ec0*/  LDCU UR5, c[0x0][0x3c4] ;  /* 0x00007880ff0577ac */ /* 0x000ea20008000800 */
[----:B------:R-:W3:Y:S01]  /*6ed0*/  LDCU.64 UR8, c[0x0][0x3a0] ;  /* 0x00007400ff0877ac */ /* 0x000ee20008000a00 */
[----:B--2---:R-:W-:Y:S02]  /*6ee0*/  SHF.R.U32.HI R6, RZ, UR5, R0 ;  /* 0x00000005ff067c19 */ /* 0x004fe40008011600 */
[----:B-1----:R-:W-:Y:S02]  /*6ef0*/  LOP3.LUT R13, R0, 0x80000000, RZ, 0x3c, !PT ;  /* 0x80000000000d7812 */ /* 0x002fe400078e3cff */
[----:B------:R-:W-:-:S05]  /*6f00*/  LOP3.LUT R6, R6, UR4, RZ, 0x30, !PT ;  /* 0x0000000406067c12 */ /* 0x000fca000f8e30ff */
[----:B------:R-:W-:-:S05]  /*6f10*/  IMAD R6, R6, 0x8, R7 ;  /* 0x0000000806067824 */ /* 0x000fca00078e0207 */
[----:B------:R-:W1:Y:S02]  /*6f20*/  LDS.64 R10, [R6+0x6600] ;  /* 0x00660000060a7984 */ /* 0x000e640000000a00 */
[----:B-1----:R-:W-:-:S05]  /*6f30*/  IADD3 R12, P2, PT, R10, R3, RZ ;  /* 0x000000030a0c7210 */ /* 0x002fca0007f5e0ff */
[----:B------:R-:W-:Y:S01]  /*6f40*/  IMAD.X R11, RZ, RZ, R11, P2 ;  /* 0x000000ffff0b7224 */ /* 0x000fe200010e060b */
[----:B---3--:R-:W-:-:S04]  /*6f50*/  LEA R10, P2, R12, UR8, 0x2 ;  /* 0x000000080c0a7c11 */ /* 0x008fc8000f8410ff */
[----:B------:R-:W-:-:S05]  /*6f60*/  LEA.HI.X R11, R12, UR9, R11, 0x2, P2 ;  /* 0x000000090c0b7c11 */ /* 0x000fca00090f140b */
[----:B------:R2:W-:Y:S04]  /*6f70*/  STG.E desc[UR6][R10.64+0x600], R13 ;  /* 0x0006000d0a007986 */ /* 0x0005e8000c101906 */
.L_x_81:
[----:B------:R-:W-:Y:S05]  /*6f80*/  BSYNC.RECONVERGENT B0 ;  /* 0x0000000000007941 */ /* 0x000fea0003800200 */
.L_x_80:
[----:B------:R-:W-:Y:S01]  /*6f90*/  NOP ;  /* 0x0000000000007918 */ /* 0x000fe20000000000 */
[----:B------:R-:W-:Y:S01]  /*6fa0*/  BSSY.RECONVERGENT B0, `(.L_x_82) ;  /* 0x0000011000007945 */ /* 0x000fe20003800200 */
[----:B------:R-:W-:Y:S02]  /*6fb0*/  ISETP.GE.AND P2, PT, R8, R9, PT ;  /* 0x000000090800720c */ /* 0x000fe40003f46270 */
[----:B------:R-:W-:Y:S01]  /*6fc0*/  LOP3.LUT R8, R3, 0xc00, RZ, 0xfc, !PT ;  /* 0x00000c0003087812 */ /* 0x000fe200078efcff */
[----:B------:R-:W-:Y:S10]  /*6fd0*/  @P3 BRA `(.L_x_83) ;  /* 0x0000000000343947 */ /* 0x000ff40003800000 */
[----:B------:R-:W3:Y:S01]  /*6fe0*/  LDS R0, [R22+0xc00] ;  /* 0x000c000016007984 */ /* 0x000ee20000000800 */
[----:B------:R-:W3:Y:S01]  /*6ff0*/  LDCU UR5, c[0x0][0x3c4] ;  /* 0x00007880ff0577ac */ /* 0x000ee20008000800 */
[----:B------:R-:W4:Y:S01]  /*7000*/  LDCU.64 UR8, c[0x0][0x3a0] ;  /* 0x00007400ff0877ac */ /* 0x000f220008000a00 */
[----:B---3--:R-:W-:Y:S02]  /*7010*/  SHF.R.U32.HI R6, RZ, UR5, R0 ;  /* 0x00000005ff067c19 */ /* 0x008fe40008011600 */
[----:B-12---:R-:W-:Y:S02]  /*7020*/  LOP3.LUT R13, R0, 0x80000000, RZ, 0x3c, !PT ;  /* 0x80000000000d7812 */ /* 0x006fe400078e3cff */
[----:B------:R-:W-:-:S05]  /*7030*/  LOP3.LUT R6, R6, UR4, RZ, 0x30, !PT ;  /* 0x0000000406067c12 */ /* 0x000fca000f8e30ff */
[----:B------:R-:W-:-:S05]  /*7040*/  IMAD R6, R6, 0x8, R7 ;  /* 0x0000000806067824 */ /* 0x000fca00078e0207 */
[----:B------:R-:W1:Y:S02]  /*7050*/  LDS.64 R10, [R6+0x6600] ;  /* 0x00660000060a7984 */ /* 0x000e640000000a00 */
[----:B-1----:R-:W-:-:S05]  /*7060*/  IADD3 R12, P3, PT, R10, R3, RZ ;  /* 0x000000030a0c7210 */ /* 0x002fca0007f7e0ff */
[----:B------:R-:W-:Y:S01]  /*7070*/  IMAD.X R11, RZ, RZ, R11, P3 ;  /* 0x000000ffff0b7224 */ /* 0x000fe200018e060b */
[----:B----4-:R-:W-:-:S04]  /*7080*/  LEA R10, P3, R12, UR8, 0x2 ;  /* 0x000000080c0a7c11 */ /* 0x010fc8000f8610ff */
[----:B------:R-:W-:-:S05]  /*7090*/  LEA.HI.X R11, R12, UR9, R11, 0x2, P3 ;  /* 0x000000090c0b7c11 */ /* 0x000fca00098f140b */
[----:B------:R3:W-:Y:S04]  /*70a0*/  STG.E desc[UR6][R10.64+0xc00], R13 ;  /* 0x000c000d0a007986 */ /* 0x0007e8000c101906 */
.L_x_83:
[----:B------:R-:W-:Y:S05]  /*70b0*/  BSYNC.RECONVERGENT B0 ;  /* 0x0000000000007941 */ /* 0x000fea0003800200 */
.L_x_82:
[----:B------:R-:W-:Y:S01]  /*70c0*/  NOP ;  /* 0x0000000000007918 */ /* 0x000fe20000000000 */
[----:B------:R-:W-:Y:S01]  /*70d0*/  BSSY.RECONVERGENT B0, `(.L_x_84) ;  /* 0x0000011000007945 */ /* 0x000fe20003800200 */
[----:B------:R-:W-:Y:S01]  /*70e0*/  ISETP.GE.AND P3, PT, R8, R9, PT ;  /* 0x000000090800720c */ /* 0x000fe20003f66270 */
[----:B------:R-:W-:Y:S02]  /*70f0*/  VIADD R8, R3, 0xd80 ;  /* 0x00000d8003087836 */ /* 0x000fe40000000000 */
[----:B------:R-:W-:Y:S10]  /*7100*/  @P4 BRA `(.L_x_85) ;  /* 0x0000000000344947 */ /* 0x000ff40003800000 */
[----:B------:R-:W4:Y:S01]  /*7110*/  LDS R0, [R22+0x1200] ;  /* 0x0012000016007984 */ /* 0x000f220000000800 */
[----:B------:R-:W4:Y:S01]  /*7120*/  LDCU UR5, c[0x0][0x3c4] ;  /* 0x00007880ff0577ac */ /* 0x000f220008000800 */
[----:B------:R-:W5:Y:S01]  /*7130*/  LDCU.64 UR8, c[0x0][0x3a0] ;  /* 0x00007400ff0877ac */ /* 0x000f620008000a00 */
[----:B----4-:R-:W-:Y:S02]  /*7140*/  SHF.R.U32.HI R6, RZ, UR5, R0 ;  /* 0x00000005ff067c19 */ /* 0x010fe40008011600 */
[----:B-123--:R-:W-:Y:S02]  /*7150*/  LOP3.LUT R13, R0, 0x80000000, RZ, 0x3c, !PT ;  /* 0x80000000000d7812 */ /* 0x00efe400078e3cff */
[----:B------:R-:W-:-:S05]  /*7160*/  LOP3.LUT R6, R6, UR4, RZ, 0x30, !PT ;  /* 0x0000000406067c12 */ /* 0x000fca000f8e30ff */
[----:B------:R-:W-:-:S05]  /*7170*/  IMAD R6, R6, 0x8, R7 ;  /* 0x0000000806067824 */ /* 0x000fca00078e0207 */
[----:B------:R-:W1:Y:S02]  /*7180*/  LDS.64 R10, [R6+0x6600] ;  /* 0x00660000060a7984 */ /* 0x000e640000000a00 */
[----:B-1----:R-:W-:-:S05]  /*7190*/  IADD3 R12, P4, PT, R10, R3, RZ ;  /* 0x000000030a0c7210 */ /* 0x002fca0007f9e0ff */
[----:B------:R-:W-:Y:S01]  /*71a0*/  IMAD.X R11, RZ, RZ, R11, P4 ;  /* 0x000000ffff0b7224 */ /* 0x000fe200020e060b */
[----:B-----5:R-:W-:-:S04]  /*71b0*/  LEA R10, P4, R12, UR8, 0x2 ;  /* 0x000000080c0a7c11 */ /* 0x020fc8000f8810ff */
[----:B------:R-:W-:-:S05]  /*71c0*/  LEA.HI.X R11, R12, UR9, R11, 0x2, P4 ;  /* 0x000000090c0b7c11 */ /* 0x000fca000a0f140b */
[----:B------:R4:W-:Y:S04]  /*71d0*/  STG.E desc[UR6][R10.64+0x1200], R13 ;  /* 0x0012000d0a007986 */ /* 0x0009e8000c101906 */
.L_x_85:
[----:B------:R-:W-:Y:S05]  /*71e0*/  BSYNC.RECONVERGENT B0 ;  /* 0x0000000000007941 */ /* 0x000fea0003800200 */
.L_x_84:
[----:B------:R-:W-:Y:S01]  /*71f0*/  NOP ;  /* 0x0000000000007918 */ /* 0x000fe20000000000 */
[----:B------:R-:W-:Y:S01]  /*7200*/  BSSY.RECONVERGENT B0, `(.L_x_86) ;  /* 0x0000011000007945 */ /* 0x000fe20003800200 */
[----:B------:R-:W-:Y:S01]  /*7210*/  ISETP.GE.AND P4, PT, R8, R9, PT ;  /* 0x000000090800720c */ /* 0x000fe20003f86270 */
[----:B------:R-:W-:Y:S02]  /*7220*/  VIADD R8, R3, 0xf00 ;  /* 0x00000f0003087836 */ /* 0x000fe40000000000 */
[----:B------:R-:W-:Y:S10]  /*7230*/  @P5 BRA `(.L_x_87) ;  /* 0x0000000000345947 */ /* 0x000ff40003800000 */
[----:B------:R-:W5:Y:S01]  /*7240*/  LDS R0, [R22+0x1800] ;  /* 0x0018000016007984 */ /* 0x000f620000000800 */
[----:B------:R-:W5:Y:S01]  /*7250*/  LDCU UR5, c[0x0][0x3c4] ;  /* 0x00007880ff0577ac */ /* 0x000f620008000800 */
[----:B------:R-:W0:Y:S01]  /*7260*/  LDCU.64 UR8, c[0x0][0x3a0] ;  /* 0x00007400ff0877ac */ /* 0x000e220008000a00 */
[----:B-----5:R-:W-:Y:S02]  /*7270*/  SHF.R.U32.HI R6, RZ, UR5, R0 ;  /* 0x00000005ff067c19 */ /* 0x020fe40008011600 */
[----:B-1234-:R-:W-:Y:S02]  /*7280*/  LOP3.LUT R13, R0, 0x80000000, RZ, 0x3c, !PT ;  /* 0x80000000000d7812 */ /* 0x01efe400078e3cff */
[----:B------:R-:W-:-:S05]  /*7290*/  LOP3.LUT R6, R6, UR4, RZ, 0x30, !PT ;  /* 0x0000000406067c12 */ /* 0x000fca000f8e30ff */
[----:B------:R-:W-:-:S05]  /*72a0*/  IMAD R6, R6, 0x8, R7 ;  /* 0x0000000806067824 */ /* 0x000fca00078e0207 */
[----:B------:R-:W1:Y:S02]  /*72b0*/  LDS.64 R10, [R6+0x6600] ;  /* 0x00660000060a7984 */ /* 0x000e640000000a00 */
[----:B-1----:R-:W-:-:S05]  /*72c0*/  IADD3 R12, P5, PT, R10, R3, RZ ;  /* 0x000000030a0c7210 */ /* 0x002fca0007fbe0ff */
[----:B------:R-:W-:Y:S01]  /*72d0*/  IMAD.X R11, RZ, RZ, R11, P5 ;  /* 0x000000ffff0b7224 */ /* 0x000fe200028e060b */
[----:B0-----:R-:W-:-:S04]  /*72e0*/  LEA R10, P5, R12, UR8, 0x2 ;  /* 0x000000080c0a7c11 */ /* 0x001fc8000f8a10ff */
[----:B------:R-:W-:-:S05]  /*72f0*/  LEA.HI.X R11, R12, UR9, R11, 0x2, P5 ;  /* 0x000000090c0b7c11 */ /* 0x000fca000a8f140b */
[----:B------:R0:W-:Y:S04]  /*7300*/  STG.E desc[UR6][R10.64+0x1800], R13 ;  /* 0x0018000d0a007986 */ /* 0x0001e8000c101906 */
.L_x_87:
[----:B------:R-:W-:Y:S05]  /*7310*/  BSYNC.RECONVERGENT B0 ;  /* 0x0000000000007941 */ /* 0x000fea0003800200 */
.L_x_86:
        /* <DEDUP_REMOVED lines=9> */
[----:B01234-:R-:W-:Y:S02]  /*73b0*/  LOP3.LUT R13, R0, 0x80000000, RZ, 0x3c, !PT ;  /* 0x80000000000d7812 */ /* 0x01ffe400078e3cff */
[----:B------:R-:W-:-:S05]  /*73c0*/  LOP3.LUT R6, R6, UR4, RZ, 0x30, !PT ;  /* 0x0000000406067c12 */ /* 0x000fca000f8e30ff */
[----:B------:R-:W-:-:S05]  /*73d0*/  IMAD R6, R6, 0x8, R7 ;  /* 0x0000000806067824 */ /* 0x000fca00078e0207 */
[----:B------:R-:W0:Y:S02]  /*73e0*/  LDS.64 R10, [R6+0x6600] ;  /* 0x00660000060a7984 */ /* 0x000e240000000a00 */
[----:B0-----:R-:W-:-:S05]  /*73f0*/  IADD3 R12, P6, PT, R10, R3, RZ ;  /* 0x000000030a0c7210 */ /* 0x001fca0007fde0ff */
[----:B------:R-:W-:Y:S01]  /*7400*/  IMAD.X R11, RZ, RZ, R11, P6 ;  /* 0x000000ffff0b7224 */ /* 0x000fe200030e060b */
[----:B------:R-:W-:-:S04]  /*7410*/  LEA R10, P6, R12, UR8, 0x2 ;  /* 0x000000080c0a7c11 */ /* 0x000fc8000f8c10ff */
[----:B------:R-:W-:-:S05]  /*7420*/  LEA.HI.X R11, R12, UR9, R11, 0x2, P6 ;  /* 0x000000090c0b7c11 */ /* 0x000fca000b0f140b */
[----:B------:R0:W-:Y:S04]  /*7430*/  STG.E desc[UR6][R10.64+0x1e00], R13 ;  /* 0x001e000d0a007986 */ /* 0x0001e8000c101906 */
.L_x_89:
[----:B------:R-:W-:Y:S05]  /*7440*/  BSYNC.RECONVERGENT B0 ;  /* 0x0000000000007941 */ /* 0x000fea0003800200 */
.L_x_88:
        /* <DEDUP_REMOVED lines=18> */
.L_x_91:
[----:B------:R-:W-:Y:S05]  /*7570*/  BSYNC.RECONVERGENT B0 ;  /* 0x0000000000007941 */ /* 0x000fea0003800200 */
.L_x_90:
        /* <DEDUP_REMOVED lines=18> */
.L_x_93:
[----:B------:R-:W-:Y:S05]  /*76a0*/  BSYNC.RECONVERGENT B0 ;  /* 0x0000000000007941 */ /* 0x000fea0003800200 */
.L_x_92:
        /* <DEDUP_REMOVED lines=18> */
.L_x_95:
[----:B------:R-:W-:Y:S05]  /*77d0*/  BSYNC.RECONVERGENT B0 ;  /* 0x0000000000007941 */ /* 0x000fea0003800200 */
.L_x_94:
        /* <DEDUP_REMOVED lines=18> */
.L_x_97:
[----:B------:R-:W-:Y:S05]  /*7900*/  BSYNC.RECONVERGENT B0 ;  /* 0x0000000000007941 */ /* 0x000fea0003800200 */
.L_x_96:
[----:B------:R-:W-:Y:S01]  /*7910*/  NOP ;  /* 0x0000000000007918 */ /* 0x000fe20000000000 */
[----:B------:R-:W-:Y:S01]  /*7920*/  BSSY.RECONVERGENT B0, `(.L_x_98) ;  /* 0x0000011000007945 */ /* 0x000fe20003800200 */
[----:B------:R-:W-:Y:S02]  /*7930*/  ISETP.GE.AND P4, PT, R8, R9, PT ;  /* 0x000000090800720c */ /* 0x000fe40003f86270 */
[----:B------:R-:W-:Y:S01]  /*7940*/  LOP3.LUT R8, R3, 0x1800, RZ, 0xfc, !PT ;  /* 0x0000180003087812 */ /* 0x000fe200078efcff */
        /* <DEDUP_REMOVED lines=14> */
.L_x_99:
[----:B------:R-:W-:Y:S05]  /*7a30*/  BSYNC.RECONVERGENT B0 ;  /* 0x0000000000007941 */ /* 0x000fea0003800200 */
.L_x_98:
[----:B------:R-:W-:Y:S01]  /*7a40*/  NOP ;  /* 0x0000000000007918 */ /* 0x000fe20000000000 */
[----:B------:R-:W-:Y:S01]  /*7a50*/  BSSY.RECONVERGENT B0, `(.L_x_100) ;  /* 0x0000010000007945 */ /* 0x000fe20003800200 */
[----:B------:R-:W-:-:S03]  /*7a60*/  ISETP.GE.AND P5, PT, R8, R9, PT ;  /* 0x000000090800720c */ /* 0x000fc60003fa6270 */
        /* <DEDUP_REMOVED lines=14> */
.L_x_101:
[----:B------:R-:W-:Y:S05]  /*7b50*/  BSYNC.RECONVERGENT B0 ;  /* 0x0000000000007941 */ /* 0x000fea0003800200 */
.L_x_100:
[----:B------:R-:W-:Y:S01]  /*7b60*/  NOP ;  /* 0x0000000000007918 */ /* 0x000fe20000000000 */
[----:B------:R-:W-:Y:S04]  /*7b70*/  BSSY.RECONVERGENT B0, `(.L_x_102) ;  /* 0x000000f000007945 */ /* 0x000fe80003800200 */
[----:B------:R-:W-:Y:S05]  /*7b80*/  @P1 BRA `(.L_x_103) ;  /* 0x0000000000341947 */ /* 0x000fea0003800000 */
        /* <DEDUP_REMOVED lines=13> */
.L_x_103:
[----:B------:R-:W-:Y:S05]  /*7c60*/  BSYNC.RECONVERGENT B0 ;  /* 0x0000000000007941 */ /* 0x000fea0003800200 */
.L_x_102:
        /* <DEDUP_REMOVED lines=16> */
.L_x_105:
[----:B------:R-:W-:Y:S05]  /*7d70*/  BSYNC.RECONVERGENT B0 ;  /* 0x0000000000007941 */ /* 0x000fea0003800200 */
.L_x_104:
        /* <DEDUP_REMOVED lines=16> */
.L_x_107:
[----:B------:R-:W-:Y:S05]  /*7e80*/  BSYNC.RECONVERGENT B0 ;  /* 0x0000000000007941 */ /* 0x000fea0003800200 */
.L_x_106:
        /* <DEDUP_REMOVED lines=16> */
.L_x_109:
[----:B------:R-:W-:Y:S05]  /*7f90*/  BSYNC.RECONVERGENT B0 ;  /* 0x0000000000007941 */ /* 0x000fea0003800200 */
.L_x_108:
[----:B------:R-:W-:Y:S01]  /*7fa0*/  NOP ;  /* 0x0000000000007918 */ /* 0x000fe20000000000 */
[----:B------:R-:W-:Y:S04]  /*7fb0*/  BSSY.RECONVERGENT B0, `(.L_x_110) ;  /* 0x000000f000007945 */ /* 0x000fe80003800200 */
[----:B------:R-:W-:Y:S05]  /*7fc0*/  @P5 BRA `(.L_x_111) ;  /* 0x0000000000345947 */ /* 0x000fea0003800000 */
[----:B------:R-:W5:Y:S01]  /*7fd0*/  LDS R0, [R22+0x6000] ;  /* 0x0060000016007984 */ /* 0x000f620000000800 */
[----:B------:R-:W5:Y:S01]  /*7fe0*/  LDCU UR5, c[0x0][0x3c4] ;  /* 0x00007880ff0577ac */ /* 0x000f620008000800 */
[----:B------:R-:W1:Y:S01]  /*7ff0*/  LDCU.64 UR8, c[0x0][0x3a0] ;  /* 0x00007400ff0877ac */ /* 0x000e620008000a00 */
[----:B-----5:R-:W-:-:S04]  /*8000*/  SHF.R.U32.HI R6, RZ, UR5, R0 ;  /* 0x00000005ff067c19 */ /* 0x020fc80008011600 */
[----:B------:R-:W-:-:S05]  /*8010*/  LOP3.LUT R6, R6, UR4, RZ, 0x30, !PT ;  /* 0x0000000406067c12 */ /* 0x000fca000f8e30ff */
[----:B0-----:R-:W-:-:S05]  /*8020*/  IMAD R8, R6, 0x8, R7 ;  /* 0x0000000806087824 */ /* 0x001fca00078e0207 */
[----:B------:R-:W0:Y:S02]  /*8030*/  LDS.64 R6, [R8+0x6600] ;  /* 0x0066000008067984 */ /* 0x000e240000000a00 */
[----:B0-----:R-:W-:-:S05]  /*8040*/  IADD3 R9, P1, PT, R6, R3, RZ ;  /* 0x0000000306097210 */ /* 0x001fca0007f3e0ff */
[----:B-1234-:R-:W-:Y:S01]  /*8050*/  IMAD.X R10, RZ, RZ, R7, P1 ;  /* 0x000000ffff0a7224 */ /* 0x01efe200008e0607 */
[----:B------:R-:W-:-:S04]  /*8060*/  LEA R6, P1, R9, UR8, 0x2 ;  /* 0x0000000809067c11 */ /* 0x000fc8000f8210ff */
[----:B------:R-:W-:Y:S02]  /*8070*/  LEA.HI.X R7, R9, UR9, R10, 0x2, P1 ;  /* 0x0000000909077c11 */ /* 0x000fe400088f140a */
[----:B------:R-:W-:-:S05]  /*8080*/  LOP3.LUT R9, R0, 0x80000000, RZ, 0x3c, !PT ;  /* 0x8000000000097812 */ /* 0x000fca00078e3cff */
[----:B------:R0:W-:Y:S02]  /*8090*/  STG.E desc[UR6][R6.64+0x6000], R9 ;  /* 0x0060000906007986 */ /* 0x0001e4000c101906 */
.L_x_111:
[----:B------:R-:W-:Y:S05]  /*80a0*/  BSYNC.RECONVERGENT B0 ;  /* 0x0000000000007941 */ /* 0x000fea0003800200 */
.L_x_110:
[----:B------:R-:W-:Y:S01]  /*80b0*/  NOP ;  /* 0x0000000000007918 */ /* 0x000fe20000000000 */
.L_x_77:
[----:B------:R-:W5:Y:S01]  /*80c0*/  LDS R0, [R22] ;  /* 0x0000000016007984 */ /* 0x000f620000000800 */
[----:B------:R-:W5:Y:S03]  /*80d0*/  LDCU UR5, c[0x0][0x3c4] ;  /* 0x00007880ff0577ac */ /* 0x000f660008000800 */
[----:B01----:R-:W0:Y:S04]  /*80e0*/  LDS R6, [R22+0x600] ;  /* 0x0006000016067984 */ /* 0x003e280000000800 */
[----:B------:R-:W1:Y:S04]  /*80f0*/  LDS R7, [R22+0xc00] ;  /* 0x000c000016077984 */ /* 0x000e680000000800 */
[----:B------:R-:W1:Y:S04]  /*8100*/  LDS R8, [R22+0x1200] ;  /* 0x0012000016087984 */ /* 0x000e680000000800 */
[----:B------:R-:W1:Y:S04]  /*8110*/  LDS R9, [R22+0x1800] ;  /* 0x0018000016097984 */ /* 0x000e680000000800 */
[----:B--234-:R-:W2:Y:S04]  /*8120*/  LDS R10, [R22+0x1e00] ;  /* 0x001e0000160a7984 */ /* 0x01cea80000000800 */
[----:B------:R-:W3:Y:S04]  /*8130*/  LDS R11, [R22+0x2400] ;  /* 0x00240000160b7984 */ /* 0x000ee80000000800 */
[----:B------:R-:W4:Y:S04]  /*8140*/  LDS R12, [R22+0x2a00] ;  /* 0x002a0000160c7984 */ /* 0x000f280000000800 */
[----:B------:R-:W4:Y:S04]  /*8150*/  LDS R13, [R22+0x3000] ;  /* 0x00300000160d7984 */ /* 0x000f280000000800 */
[----:B------:R-:W4:Y:S04]  /*8160*/  LDS R14, [R22+0x3600] ;  /* 0x00360000160e7984 */ /* 0x000f280000000800 */
[----:B------:R-:W4:Y:S01]  /*8170*/  LDS R15, [R22+0x3c00] ;  /* 0x003c0000160f7984 */ /* 0x000f220000000800 */
[----:B-----5:R-:W-:-:S03]  /*8180*/  SHF.R.U32.HI R0, RZ, UR5, R0 ;  /* 0x00000005ff007c19 */ /* 0x020fc60008011600 */
[----:B------:R-:W5:Y:S01]  /*8190*/  LDS R16, [R22+0x4200] ;  /* 0x0042000016107984 */ /* 0x000f620000000800 */
[----:B0-----:R-:W-:-:S03]  /*81a0*/  SHF.R.U32.HI R6, RZ, UR5, R6 ;  /* 0x00000005ff067c19 */ /* 0x001fc60008011606 */
[----:B------:R-:W0:Y:S01]  /*81b0*/  LDS R17, [R22+0x4800] ;  /* 0x0048000016117984 */ /* 0x000e220000000800 */
[----:B-1----:R-:W-:-:S03]  /*81c0*/  SHF.R.U32.HI R7, RZ, UR5, R7 ;  /* 0x00000005ff077c19 */ /* 0x002fc60008011607 */
[----:B------:R-:W1:Y:S01]  /*81d0*/  LDS R18, [R22+0x4e00] ;  /* 0x004e000016127984 */ /* 0x000e620000000800 */
[----:B------:R-:W-:-:S03]  /*81e0*/  SHF.R.U32.HI R8, RZ, UR5, R8 ;  /* 0x00000005ff087c19 */ /* 0x000fc60008011608 */
[----:B------:R-:W1:Y:S01]  /*81f0*/  LDS R19, [R22+0x5400] ;  /* 0x0054000016137984 */ /* 0x000e620000000800 */
[----:B------:R-:W-:-:S03]  /*8200*/  SHF.R.U32.HI R9, RZ, UR5, R9 ;  /* 0x00000005ff097c19 */ /* 0x000fc60008011609 */
[----:B------:R-:W1:Y:S01]  /*8210*/  LDS R20, [R22+0x5a00] ;  /* 0x005a000016147984 */ /* 0x000e620000000800 */
[----:B--2---:R-:W-:-:S03]  /*8220*/  SHF.R.U32.HI R10, RZ, UR5, R10 ;  /* 0x00000005ff0a7c19 */ /* 0x004fc6000801160a */
[----:B------:R-:W2:Y:S01]  /*8230*/  LDS R21, [R22+0x6000] ;  /* 0x0060000016157984 */ /* 0x000ea20000000800 */
[----:B---3--:R-:W-:Y:S02]  /*8240*/  SHF.R.U32.HI R11, RZ, UR5, R11 ;  /* 0x00000005ff0b7c19 */ /* 0x008fe4000801160b */
[----:B----4-:R-:W-:Y:S02]  /*8250*/  SHF.R.U32.HI R12, RZ, UR5, R12 ;  /* 0x00000005ff0c7c19 */ /* 0x010fe4000801160c */
[----:B------:R-:W-:Y:S02]  /*8260*/  SHF.R.U32.HI R13, RZ, UR5, R13 ;  /* 0x00000005ff0d7c19 */ /* 0x000fe4000801160d */
[----:B------:R-:W-:Y:S02]  /*8270*/  SHF.R.U32.HI R43, RZ, UR5, R14 ;  /* 0x00000005ff2b7c19 */ /* 0x000fe4000801160e */
[----:B------:R-:W-:Y:S02]  /*8280*/  LOP3.LUT R14, R12, UR4, RZ, 0x30, !PT ;  /* 0x000000040c0e7c12 */ /* 0x000fe4000f8e30ff */
[----:B------:R-:W-:-:S02]  /*8290*/  SHF.R.U32.HI R44, RZ, UR5, R15 ;  /* 0x00000005ff2c7c19 */ /* 0x000fc4000801160f */
[----:B------:R-:W-:Y:S02]  /*82a0*/  LOP3.LUT R15, R11, UR4, RZ, 0x30, !PT ;  /* 0x000000040b0f7c12 */ /* 0x000fe4000f8e30ff */
[----:B-----5:R-:W-:Y:S02]  /*82b0*/  SHF.R.U32.HI R45, RZ, UR5, R16 ;  /* 0x00000005ff2d7c19 */ /* 0x020fe40008011610 */
[----:B------:R-:W-:Y:S02]  /*82c0*/  LOP3.LUT R16, R10, UR4, RZ, 0x30, !PT ;  /* 0x000000040a107c12 */ /* 0x000fe4000f8e30ff */
[----:B0-----:R-:W-:Y:S02]  /*82d0*/  SHF.R.U32.HI R46, RZ, UR5, R17 ;  /* 0x00000005ff2e7c19 */ /* 0x001fe40008011611 */
[----:B------:R-:W-:Y:S02]  /*82e0*/  LOP3.LUT R17, R9, UR4, RZ, 0x30, !PT ;  /* 0x0000000409117c12 */ /* 0x000fe4000f8e30ff */
[----:B-1----:R-:W-:-:S02]  /*82f0*/  SHF.R.U32.HI R47, RZ, UR5, R18 ;  /* 0x00000005ff2f7c19 */ /* 0x002fc40008011612 */
[----:B------:R-:W-:Y:S02]  /*8300*/  LOP3.LUT R18, R8, UR4, RZ, 0x30, !PT ;  /* 0x0000000408127c12 */ /* 0x000fe4000f8e30ff */
[----:B------:R-:W-:Y:S02]  /*8310*/  SHF.R.U32.HI R48, RZ, UR5, R19 ;  /* 0x00000005ff307c19 */ /* 0x000fe40008011613 */
[----:B------:R-:W-:Y:S02]  /*8320*/  LOP3.LUT R19, R7, UR4, RZ, 0x30, !PT ;  /* 0x0000000407137c12 */ /* 0x000fe4000f8e30ff */
[----:B------:R-:W-:Y:S02]  /*8330*/  SHF.R.U32.HI R49, RZ, UR5, R20 ;  /* 0x00000005ff317c19 */ /* 0x000fe40008011614 */
[----:B------:R-:W-:Y:S02]  /*8340*/  LOP3.LUT R20, R6, UR4, RZ, 0x30, !PT ;  /* 0x0000000406147c12 */ /* 0x000fe4000f8e30ff */
[----:B--2---:R-:W-:-:S02]  /*8350*/  SHF.R.U32.HI R50, RZ, UR5, R21 ;  /* 0x00000005ff327c19 */ /* 0x004fc40008011615 */
[----:B------:R-:W-:Y:S02]  /*8360*/  LOP3.LUT R21, R0, UR4, RZ, 0x30, !PT ;  /* 0x0000000400157c12 */ /* 0x000fe4000f8e30ff */
[----:B------:R-:W-:Y:S02]  /*8370*/  LOP3.LUT R13, R13, UR4, RZ, 0x30, !PT ;  /* 0x000000040d0d7c12 */ /* 0x000fe4000f8e30ff */
[----:B------:R-:W-:Y:S02]  /*8380*/  LOP3.LUT R12, R43, UR4, RZ, 0x30, !PT ;  /* 0x000000042b0c7c12 */ /* 0x000fe4000f8e30ff */
[----:B------:R-:W-:Y:S02]  /*8390*/  LOP3.LUT R11, R44, UR4, RZ, 0x30, !PT ;  /* 0x000000042c0b7c12 */ /* 0x000fe4000f8e30ff */
[----:B------:R-:W-:Y:S02]  /*83a0*/  LOP3.LUT R10, R45, UR4, RZ, 0x30, !PT ;  /* 0x000000042d0a7c12 */ /* 0x000fe4000f8e30ff */
[----:B------:R-:W-:-:S02]  /*83b0*/  LOP3.LUT R9, R46, UR4, RZ, 0x30, !PT ;  /* 0x000000042e097c12 */ /* 0x000fc4000f8e30ff */
[----:B------:R-:W-:Y:S02]  /*83c0*/  LOP3.LUT R8, R47, UR4, RZ, 0x30, !PT ;  /* 0x000000042f087c12 */ /* 0x000fe4000f8e30ff */
[----:B------:R-:W-:Y:S02]  /*83d0*/  LOP3.LUT R7, R48, UR4, RZ, 0x30, !PT ;  /* 0x0000000430077c12 */ /* 0x000fe4000f8e30ff */
[----:B------:R-:W-:Y:S02]  /*83e0*/  LOP3.LUT R6, R49, UR4, RZ, 0x30, !PT ;  /* 0x0000000431067c12 */ /* 0x000fe4000f8e30ff */
[----:B------:R-:W-:Y:S01]  /*83f0*/  LOP3.LUT R0, R50, UR4, RZ, 0x30, !PT ;  /* 0x0000000432007c12 */ /* 0x000fe2000f8e30ff */
[----:B------:R-:W-:Y:S06]  /*8400*/  @P0 BRA `(.L_x_112) ;  /* 0x0000000000640947 */ /* 0x000fec0003800000 */
[----:B------:R-:W0:Y:S01]  /*8410*/  LDCU.64 UR4, c[0x0][0x3b8] ;  /* 0x00007700ff0477ac */ /* 0x000e220008000a00 */
[----:B------:R-:W-:Y:S01]  /*8420*/  IMAD R5, R42, 0x1980, RZ ;  /* 0x000019802a057824 */ /* 0x000fe200078e02ff */
[----:B------:R-:W-:-:S04]  /*8430*/  LOP3.LUT R2, R41, 0x1f, R3, 0xf8, !PT ;  /* 0x0000001f29027812 */ /* 0x000fc800078ef803 */
[----:B------:R-:W-:-:S04]  /*8440*/  IADD3 R3, P1, PT, R5, R2, RZ ;  /* 0x0000000205037210 */ /* 0x000fc80007f3e0ff */
[----:B------:R-:W-:Y:S02]  /*8450*/  LEA.HI.X.SX32 R4, R5, RZ, 0x1, P1 ;  /* 0x000000ff05047211 */ /* 0x000fe400008f0eff */
[----:B0-----:R-:W-:-:S04]  /*8460*/  LEA R2, P1, R3, UR4, 0x2 ;  /* 0x0000000403027c11 */ /* 0x001fc8000f8210ff */
        /* <DEDUP_REMOVED lines=19> */
.L_x_112:
[----:B------:R-:W-:Y:S01]  /*85a0*/  IMAD.IADD R60, R23, 0x1, -R54 ;  /* 0x00000001173c7824 */ /* 0x000fe200078e0a36 */
[----:B------:R-:W0:Y:S01]  /*85b0*/  LDCU.64 UR4, c[0x0][0x3b8] ;  /* 0x00007700ff0477ac */ /* 0x000e220008000a00 */
[----:B------:R-:W-:-:S03]  /*85c0*/  VIADD R3, R57, 0x20 ;  /* 0x0000002039037836 */ /* 0x000fc60000000000 */
[-C--:B------:R-:W-:Y:S02]  /*85d0*/  ISETP.GE.AND P2, PT, R57, R60.reuse, PT ;  /* 0x0000003c3900720c */ /* 0x080fe40003f46270 */
[----:B------:R-:W-:Y:S01]  /*85e0*/  ISETP.GE.AND P1, PT, R3, R60, PT ;  /* 0x0000003c0300720c */ /* 0x000fe20003f26270 */
[----:B------:R-:W-:-:S05]  /*85f0*/  VIADD R3, R57, 0x40 ;  /* 0x0000004039037836 */ /* 0x000fca0000000000 */
[----:B------:R-:W-:Y:S01]  /*8600*/  ISETP.GE.AND P5, PT, R3, R60, PT ;  /* 0x0000003c0300720c */ /* 0x000fe20003fa6270 */
[----:B------:R-:W-:-:S05]  /*8610*/  VIADD R3, R57, 0x60 ;  /* 0x0000006039037836 */ /* 0x000fca0000000000 */
[----:B------:R-:W-:Y:S01]  /*8620*/  ISETP.GE.AND P4, PT, R3, R60, PT ;  /* 0x0000003c0300720c */ /* 0x000fe20003f86270 */
[----:B------:R-:W-:Y:S01]  /*8630*/  VIADD R3, R57, 0x80 ;  /* 0x0000008039037836 */ /* 0x000fe20000000000 */
[----:B0-----:R-:W-:Y:S01]  /*8640*/  IADD3 R2, P6, PT, R5, UR4, RZ ;  /* 0x0000000405027c10 */ /* 0x001fe2000ffde0ff */
[----:B------:R-:W-:-:S03]  /*8650*/  VIADD R5, R57, 0xa0 ;  /* 0x000000a039057836 */ /* 0x000fc60000000000 */
[-C--:B------:R-:W-:Y:S02]  /*8660*/  ISETP.GE.AND P3, PT, R3, R60.reuse, PT ;  /* 0x0000003c0300720c */ /* 0x080fe40003f66270 */
[----:B------:R-:W-:Y:S02]  /*8670*/  IADD3.X R3, PT, PT, R4, UR5, RZ, P6, !PT ;  /* 0x0000000504037c10 */ /* 0x000fe4000b7fe4ff */
[-C--:B------:R-:W-:Y:S01]  /*8680*/  ISETP.GE.AND P6, PT, R5, R60.reuse, PT ;  /* 0x0000003c0500720c */ /* 0x080fe20003fc6270 */
[----:B------:R-:W-:Y:S02]  /*8690*/  VIADD R5, R57, 0xc0 ;  /* 0x000000c039057836 */ /* 0x000fe40000000000 */
[----:B------:R-:W5:Y:S03]  /*86a0*/  @!P2 LDG.E R41, desc[UR6][R2.64] ;  /* 0x000000060229a981 */ /* 0x000f66000c1e1900 */
[-C--:B------:R-:W-:Y:S01]  /*86b0*/  ISETP.GE.AND P2, PT, R5, R60.reuse, PT ;  /* 0x0000003c0500720c */ /* 0x080fe20003f46270 */
[----:B------:R-:W-:Y:S01]  /*86c0*/  VIADD R5, R57, 0xe0 ;  /* 0x000000e039057836 */ /* 0x000fe20000000000 */
[----:B------:R-:W5:Y:S04]  /*86d0*/  @!P1 LDG.E R44, desc[UR6][R2.64+0x80] ;  /* 0x00008006022c9981 */ /* 0x000f68000c1e1900 */
[----:B------:R-:W-:Y:S01]  /*86e0*/  ISETP.GE.AND P1, PT, R5, R60, PT ;  /* 0x0000003c0500720c */ /* 0x000fe20003f26270 */
[----:B------:R-:W-:Y:S01]  /*86f0*/  VIADD R59, R57, 0x100 ;  /* 0x00000100393b7836 */ /* 0x000fe20000000000 */
[----:B------:R-:W5:Y:S04]  /*8700*/  @!P5 LDG.E R43, desc[UR6][R2.64+0x100] ;  /* 0x00010006022bd981 */ /* 0x000f68000c1e1900 */
[----:B------:R-:W5:Y:S04]  /*8710*/  @!P4 LDG.E R46, desc[UR6][R2.64+0x180] ;  /* 0x00018006022ec981 */ /* 0x000f68000c1e1900 */
[----:B------:R-:W5:Y:S03]  /*8720*/  @!P2 LDG.E R47, desc[UR6][R2.64+0x300] ;  /* 0x00030006022fa981 */ /* 0x000f66000c1e1900 */
[C---:B------:R-:W-:Y:S01]  /*8730*/  @!P1 IADD3 R5, P2, PT, R54.reuse, R57, RZ ;  /* 0x0000003936059210 */ /* 0x040fe20007f5e0ff */
[----:B------:R-:W5:Y:S03]  /*8740*/  @!P3 LDG.E R45, desc[UR6][R2.64+0x200] ;  /* 0x00020006022db981 */ /* 0x000f66000c1e1900 */
[----:B------:R-:W-:Y:S01]  /*8750*/  @!P1 LEA.HI.X.SX32 R62, R54, RZ, 0x1, P2 ;  /* 0x000000ff363e9211 */ /* 0x000fe200010f0eff */
[----:B------:R0:W5:Y:S01]  /*8760*/  @!P6 LDG.E R48, desc[UR6][R2.64+0x280] ;  /* 0x000280060230e981 */ /* 0x000162000c1e1900 */
[----:B------:R-:W-:-:S04]  /*8770*/  @!P1 LEA R4, P2, R5, UR4, 0x2 ;  /* 0x0000000405049c11 */ /* 0x000fc8000f8410ff */
[----:B------:R-:W-:-:S05]  /*8780*/  @!P1 LEA.HI.X R5, R5, UR5, R62, 0x2, P2 ;  /* 0x0000000505059c11 */ /* 0x000fca00090f143e */
[----:B------:R1:W5:Y:S01]  /*8790*/  @!P1 LDG.E R50, desc[UR6][R4.64+0x380] ;  /* 0x0003800604329981 */ /* 0x000362000c1e1900 */
[----:B------:R-:W-:-:S13]  /*87a0*/  ISETP.GE.AND P1, PT, R59, R60, PT ;  /* 0x0000003c3b00720c */ /* 0x000fda0003f26270 */
[----:B------:R-:W-:-:S04]  /*87b0*/  @!P1 IADD3 R59, P2, PT, R54, R57, RZ ;  /* 0x00000039363b9210 */ /* 0x000fc80007f5e0ff */
[----:B------:R-:W-:Y:S02]  /*87c0*/  @!P1 LEA.HI.X.SX32 R62, R54, RZ, 0x1, P2 ;  /* 0x000000ff363e9211 */ /* 0x000fe400010f0eff */
[----:B0-----:R-:W-:-:S04]  /*87d0*/  @!P1 LEA R2, P2, R59, UR4, 0x2 ;  /* 0x000000043b029c11 */ /* 0x001fc8000f8410ff */
[----:B------:R-:W-:Y:S01]  /*87e0*/  @!P1 LEA.HI.X R3, R59, UR5, R62, 0x2, P2 ;  /* 0x000000053b039c11 */ /* 0x000fe200090f143e */
[----:B------:R-:W-:-:S04]  /*87f0*/  VIADD R59, R57, 0x120 ;  /* 0x00000120393b7836 */ /* 0x000fc80000000000 */
[----:B------:R0:W5:Y:S01]  /*8800*/  @!P1 LDG.E R49, desc[UR6][R2.64+0x400] ;  /* 0x0004000602319981 */ /* 0x000162000c1e1900 */
[----:B------:R-:W-:-:S13]  /*8810*/  ISETP.GE.AND P1, PT, R59, R60, PT ;  /* 0x0000003c3b00720c */ /* 0x000fda0003f26270 */
[----:B------:R-:W-:-:S04]  /*8820*/  @!P1 IADD3 R59, P2, PT, R54, R57, RZ ;  /* 0x00000039363b9210 */ /* 0x000fc80007f5e0ff */
[----:B------:R-:W-:Y:S02]  /*8830*/  @!P1 LEA.HI.X.SX32 R62, R54, RZ, 0x1, P2 ;  /* 0x000000ff363e9211 */ /* 0x000fe400010f0eff */
[----:B-1----:R-:W-:-:S04]  /*8840*/  @!P1 LEA R4, P2, R59, UR4, 0x2 ;  /* 0x000000043b049c11 */ /* 0x002fc8000f8410ff */
[----:B------:R-:W-:Y:S01]  /*8850*/  @!P1 LEA.HI.X R5, R59, UR5, R62, 0x2, P2 ;  /* 0x000000053b059c11 */ /* 0x000fe200090f143e */
[----:B------:R-:W-:-:S04]  /*8860*/  VIADD R59, R57, 0x140 ;  /* 0x00000140393b7836 */ /* 0x000fc80000000000 */
        /* <DEDUP_REMOVED lines=9> */
[----:B------:R-:W-:-:S05]  /*8900*/  @!P1 IMAD R62, R42, 0x1980, RZ ;  /* 0x000019802a3e9824 */ /* 0x000fca00078e02ff */
[----:B-1----:R-:W-:-:S04]  /*8910*/  @!P1 IADD3 R5, P2, PT, R62, R57, RZ ;  /* 0x000000393e059210 */ /* 0x002fc80007f5e0ff */
[----:B------:R-:W-:Y:S02]  /*8920*/  @!P1 LEA.HI.X.SX32 R62, R62, RZ, 0x1, P2 ;  /* 0x000000ff3e3e9211 */ /* 0x000fe400010f0eff */
[----:B------:R-:W-:Y:S01]  /*8930*/  @!P1 LEA R4, P2, R5, UR4, 0x2 ;  /* 0x0000000405049c11 */ /* 0x000fe2000f8410ff */
[----:B------:R-:W-:-:S03]  /*8940*/  VIADD R59, R57, 0x180 ;  /* 0x00000180393b7836 */ /* 0x000fc60000000000 */
[----:B------:R-:W-:-:S05]  /*8950*/  @!P1 LEA.HI.X R5, R5, UR5, R62, 0x2, P2 ;  /* 0x0000000505059c11 */ /* 0x000fca00090f143e */
[----:B------:R1:W5:Y:S01]  /*8960*/  @!P1 LDG.E R56, desc[UR6][R4.64+0x580] ;  /* 0x0005800604389981 */ /* 0x000362000c1e1900 */
[----:B------:R-:W-:-:S13]  /*8970*/  ISETP.GE.AND P1, PT, R59, R60, PT ;  /* 0x0000003c3b00720c */ /* 0x000fda0003f26270 */
[----:B0-----:R-:W-:-:S05]  /*8980*/  @!P1 IMAD R2, R42, 0x1980, RZ ;  /* 0x000019802a029824 */ /* 0x001fca00078e02ff */
[----:B------:R-:W-:-:S04]  /*8990*/  @!P1 IADD3 R3, P2, PT, R2, R57, RZ ;  /* 0x0000003902039210 */ /* 0x000fc80007f5e0ff */
[----:B------:R-:W-:Y:S02]  /*89a0*/  @!P1 LEA.HI.X.SX32 R62, R2, RZ, 0x1, P2 ;  /* 0x000000ff023e9211 */ /* 0x000fe400010f0eff */
[----:B------:R-:W-:Y:S01]  /*89b0*/  @!P1 LEA R2, P2, R3, UR4, 0x2 ;  /* 0x0000000403029c11 */ /* 0x000fe2000f8410ff */
[----:B------:R-:W-:-:S03]  /*89c0*/  VIADD R59, R57, 0x1a0 ;  /* 0x000001a0393b7836 */ /* 0x000fc60000000000 */
[----:B------:R-:W-:-:S05]  /*89d0*/  @!P1 LEA.HI.X R3, R3, UR5, R62, 0x2, P2 ;  /* 0x0000000503039c11 */ /* 0x000fca00090f143e */
[----:B------:R0:W5:Y:S01]  /*89e0*/  @!P1 LDG.E R53, desc[UR6][R2.64+0x600] ;  /* 0x0006000602359981 */ /* 0x000162000c1e1900 */
[----:B------:R-:W-:-:S13]  /*89f0*/  ISETP.GE.AND P1, PT, R59, R60, PT ;  /* 0x0000003c3b00720c */ /* 0x000fda0003f26270 */
[----:B-1----:R-:W-:-:S05]  /*8a00*/  @!P1 IMAD R4, R42, 0x1980, RZ ;  /* 0x000019802a049824 */ /* 0x002fca00078e02ff */
[----:B------:R-:W-:-:S04]  /*8a10*/  @!P1 IADD3 R5, P2, PT, R4, R57, RZ ;  /* 0x0000003904059210 */ /* 0x000fc80007f5e0ff */
[----:B------:R-:W-:Y:S02]  /*8a20*/  @!P1 LEA.HI.X.SX32 R62, R4, RZ, 0x1, P2 ;  /* 0x000000ff043e9211 */ /* 0x000fe400010f0eff */
[----:B------:R-:W-:Y:S01]  /*8a30*/  @!P1 LEA R4, P2, R5, UR4, 0x2 ;  /* 0x0000000405049c11 */ /* 0x000fe2000f8410ff */
[----:B------:R-:W-:-:S03]  /*8a40*/  VIADD R59, R57, 0x1c0 ;  /* 0x000001c0393b7836 */ /* 0x000fc60000000000 */
[----:B------:R-:W-:-:S05]  /*8a50*/  @!P1 LEA.HI.X R5, R5, UR5, R62, 0x2, P2 ;  /* 0x0000000505059c11 */ /* 0x000fca00090f143e */
[----:B------:R1:W5:Y:S01]  /*8a60*/  @!P1 LDG.E R54, desc[UR6][R4.64+0x680] ;  /* 0x0006800604369981 */ /* 0x000362000c1e1900 */
[----:B------:R-:W-:Y:S01]  /*8a70*/  ISETP.GE.AND P1, PT, R59, R60, PT ;  /* 0x0000003c3b00720c */ /* 0x000fe20003f26270 */
[----:B------:R-:W-:-:S05]  /*8a80*/  VIADD R59, R57, 0x200 ;  /* 0x00000200393b7836 */ /* 0x000fca0000000000 */
[----:B------:R-:W-:-:S07]  /*8a90*/  ISETP.GE.AND P3, PT, R59, R60, PT ;  /* 0x0000003c3b00720c */ /* 0x000fce0003f66270 */
[----:B0-----:R-:W-:-:S05]  /*8aa0*/  @!P1 IMAD R2, R42, 0x1980, RZ ;  /* 0x000019802a029824 */ /* 0x001fca00078e02ff */
[C---:B------:R-:W-:Y:S01]  /*8ab0*/  @!P1 IADD3 R3, P2, PT, R2.reuse, R57, RZ ;  /* 0x0000003902039210 */ /* 0x040fe20007f5e0ff */
[----:B------:R-:W0:Y:S03]  /*8ac0*/  @!P3 S2R R59, SR_TID.X ;  /* 0x00000000003bb919 */ /* 0x000e260000002100 */
[----:B------:R-:W-:Y:S02]  /*8ad0*/  @!P1 LEA.HI.X.SX32 R62, R2, RZ, 0x1, P2 ;  /* 0x000000ff023e9211 */ /* 0x000fe400010f0eff */
[----:B------:R-:W-:Y:S01]  /*8ae0*/  @!P1 LEA R2, P2, R3, UR4, 0x2 ;  /* 0x0000000403029c11 */ /* 0x000fe2000f8410ff */
[----:B-1----:R-:W-:-:S03]  /*8af0*/  VIADD R5, R57, 0x1e0 ;  /* 0x000001e039057836 */ /* 0x002fc60000000000 */
[----:B------:R-:W-:-:S05]  /*8b00*/  @!P1 LEA.HI.X R3, R3, UR5, R62, 0x2, P2 ;  /* 0x0000000503039c11 */ /* 0x000fca00090f143e */
[----:B------:R0:W5:Y:S01]  /*8b10*/  @!P1 LDG.E R51, desc[UR6][R2.64+0x700] ;  /* 0x0007000602339981 */ /* 0x000162000c1e1900 */
[----:B------:R-:W-:-:S13]  /*8b20*/  ISETP.GE.AND P1, PT, R5, R60, PT ;  /* 0x0000003c0500720c */ /* 0x000fda0003f26270 */
[----:B------:R-:W-:-:S05]  /*8b30*/  @!P1 IMAD R4, R42, 0x1980, RZ ;  /* 0x000019802a049824 */ /* 0x000fca00078e02ff */
[C---:B------:R-:W-:Y:S02]  /*8b40*/  @!P1 IADD3 R5, P2, PT, R4.reuse, R57, RZ ;  /* 0x0000003904059210 */ /* 0x040fe40007f5e0ff */
[----:B0-----:R-:W-:Y:S02]  /*8b50*/  @!P3 LOP3.LUT R2, R59, 0x3e0, RZ, 0xc0, !PT ;  /* 0x000003e03b02b812 */ /* 0x001fe400078ec0ff */
[----:B------:R-:W-:Y:S02]  /*8b60*/  @!P1 LEA.HI.X.SX32 R60, R4, RZ, 0x1, P2 ;  /* 0x000000ff043c9211 */ /* 0x000fe400010f0eff */
[----:B------:R-:W-:Y:S02]  /*8b70*/  @!P1 LEA R4, P2, R5, UR4, 0x2 ;  /* 0x0000000405049c11 */ /* 0x000fe4000f8410ff */
[----:B------:R-:W-:Y:S01]  /*8b80*/  @!P3 LOP3.LUT R59, R59, 0x1f, RZ, 0xc0, !PT ;  /* 0x0000001f3b3bb812 */ /* 0x000fe200078ec0ff */
[----:B------:R-:W-:Y:S01]  /*8b90*/  @!P3 IMAD R3, R42, 0x1980, RZ ;  /* 0x000019802a03b824 */ /* 0x000fe200078e02ff */
[----:B------:R-:W-:-:S03]  /*8ba0*/  @!P1 LEA.HI.X R5, R5, UR5, R60, 0x2, P2 ;  /* 0x0000000505059c11 */ /* 0x000fc600090f143c */
[----:B------:R-:W-:Y:S02]  /*8bb0*/  @!P3 IMAD R2, R2, 0x11, R59 ;  /* 0x000000110202b824 */ /* 0x000fe400078e023b */
[----:B------:R1:W5:Y:S03]  /*8bc0*/  @!P1 LDG.E R58, desc[UR6][R4.64+0x780] ;  /* 0x00078006043a9981 */ /* 0x000366000c1e1900 */
[----:B------:R-:W-:-:S04]  /*8bd0*/  @!P3 IADD3 R59, P1, PT, R3, R2, RZ ;  /* 0x00000002033bb210 */ /* 0x000fc80007f3e0ff */
[----:B------:R-:W-:Y:S02]  /*8be0*/  @!P3 LEA.HI.X.SX32 R60, R3, RZ, 0x1, P1 ;  /* 0x000000ff033cb211 */ /* 0x000fe400008f0eff */
[----:B------:R-:W-:-:S04]  /*8bf0*/  @!P3 LEA R2, P1, R59, UR4, 0x2 ;  /* 0x000000043b02bc11 */ /* 0x000fc8000f8210ff */
[----:B------:R-:W-:-:S05]  /*8c00*/  @!P3 LEA.HI.X R3, R59, UR5, R60, 0x2, P1 ;  /* 0x000000053b03bc11 */ /* 0x000fca00088f143c */
[----:B------:R1:W5:Y:S04]  /*8c10*/  @!P3 LDG.E R57, desc[UR6][R2.64+0x800] ;  /* 0x000800060239b981 */ /* 0x000368000c1e1900 */
.L_x_113:
[----:B------:R-:W-:Y:S08]  /*8c20*/  BAR.SYNC.DEFER_BLOCKING 0x0 ;  /* 0x0000000000007b1d */ /* 0x000ff00000010000 */
[----:B------:R-:W2:Y:S01]  /*8c30*/  S2UR UR5, SR_CgaCtaId ;  /* 0x00000000000579c3 */ /* 0x000ea20000008800 */
[----:B------:R-:W-:Y:S01]  /*8c40*/  UMOV UR4, 0x400 ;  /* 0x0000040000047882 */ /* 0x000fe20000000000 */
[----:B01----:R-:W0:Y:S01]  /*8c50*/  S2R R2, SR_TID.X ;  /* 0x0000000000027919 */ /* 0x003e220000002100 */
[----:B-----5:R1:W-:Y:S04]  /*8c60*/  STS [R40+-0x4], R41 ;  /* 0xfffffc2928007388 */ /* 0x0203e80000000800 */
[----:B------:R1:W-:Y:S01]  /*8c70*/  STS [R39+-0x4], R44 ;  /* 0xfffffc2c27007388 */ /* 0x0003e20000000800 */
[----:B--2---:R-:W-:-:S03]  /*8c80*/  ULEA UR4, UR5, UR4, 0x18 ;  /* 0x0000000405047291 */ /* 0x004fc6000f8ec0ff */
[----:B------:R1:W-:Y:S04]  /*8c90*/  STS [R38+-0x4], R43 ;  /* 0xfffffc2b26007388 */ /* 0x0003e80000000800 */
        /* <DEDUP_REMOVED lines=13> */
[----:B------:R1:W-:Y:S01]  /*8d70*/  STS [R24+-0x4], R57 ;  /* 0xfffffc3918007388 */ /* 0x0003e20000000800 */
[----:B------:R-:W-:Y:S06]  /*8d80*/  BAR.SYNC.DEFER_BLOCKING 0x0 ;  /* 0x0000000000007b1d */ /* 0x000fec0000010000 */
[----:B0-----:R-:W-:Y:S05]  /*8d90*/  @P0 BRA `(.L_x_114) ;  /* 0x00000008006c0947 */ /* 0x001fea0003800000 */
[----:B------:R-:W-:Y:S01]  /*8da0*/  LEA R21, R21, UR4, 0x3 ;  /* 0x0000000415157c11 */ /* 0x000fe2000f8e18ff */
[----:B------:R-:W-:Y:S01]  /*8db0*/  LDS R3, [R22] ;  /* 0x0000000016037984 */ /* 0x000fe20000000800 */
[----:B------:R-:W0:Y:S01]  /*8dc0*/  LDCU.64 UR8, c[0x0][0x3b0] ;  /* 0x00007600ff0877ac */ /* 0x000e220008000a00 */
[----:B-1----:R-:W-:Y:S02]  /*8dd0*/  LEA R26, R20, UR4, 0x3 ;  /* 0x00000004141a7c11 */ /* 0x002fe4000f8e18ff */
[----:B------:R-:W1:Y:S01]  /*8de0*/  LDS.64 R4, [R21+0x6600] ;  /* 0x0066000015047984 */ /* 0x000e620000000a00 */
[----:B------:R-:W-:Y:S02]  /*8df0*/  LEA R19, R19, UR4, 0x3 ;  /* 0x0000000413137c11 */ /* 0x000fe4000f8e18ff */
[----:B------:R-:W-:Y:S02]  /*8e00*/  LEA R17, R17, UR4, 0x3 ;  /* 0x0000000411117c11 */ /* 0x000fe4000f8e18ff */
[----:B------:R-:W-:-:S02]  /*8e10*/  LEA R15, R15, UR4, 0x3 ;  /* 0x000000040f0f7c11 */ /* 0x000fc4000f8e18ff */
[----:B------:R-:W-:Y:S02]  /*8e20*/  LEA R13, R13, UR4, 0x3 ;  /* 0x000000040d0d7c11 */ /* 0x000fe4000f8e18ff */
[----:B------:R-:W-:Y:S02]  /*8e30*/  LEA R11, R11, UR4, 0x3 ;  /* 0x000000040b0b7c11 */ /* 0x000fe4000f8e18ff */
[----:B------:R-:W-:Y:S02]  /*8e40*/  LEA R9, R9, UR4, 0x3 ;  /* 0x0000000409097c11 */ /* 0x000fe4000f8e18ff */
[----:B------:R-:W-:Y:S02]  /*8e50*/  LEA R7, R7, UR4, 0x3 ;  /* 0x0000000407077c11 */ /* 0x000fe4000f8e18ff */
[----:B-1----:R-:W-:-:S05]  /*8e60*/  IADD3 R4, P0, PT, R4, R2, RZ ;  /* 0x0000000204047210 */ /* 0x002fca0007f1e0ff */
[----:B------:R-:W-:Y:S01]  /*8e70*/  IMAD.X R5, RZ, RZ, R5, P0 ;  /* 0x000000ffff057224 */ /* 0x000fe200000e0605 */
[----:B0-----:R-:W-:-:S04]  /*8e80*/  LEA R24, P0, R4, UR8, 0x2 ;  /* 0x0000000804187c11 */ /* 0x001fc8000f8010ff */
[----:B------:R-:W-:-:S05]  /*8e90*/  LEA.HI.X R25, R4, UR9, R5, 0x2, P0 ;  /* 0x0000000904197c11 */ /* 0x000fca00080f1405 */
[----:B------:R-:W-:Y:S01]  /*8ea0*/  STG.E desc[UR6][R24.64], R3 ;  /* 0x0000000318007986 */ /* 0x000fe2000c101906 */
[----:B------:R-:W-:-:S03]  /*8eb0*/  NOP ;  /* 0x0000000000007918 */ /* 0x000fc60000000000 */
[----:B------:R0:W1:Y:S04]  /*8ec0*/  LDS.64 R4, [R26+0x6600] ;  /* 0x006600001a047984 */ /* 0x0000680000000a00 */
[----:B------:R-:W2:Y:S01]  /*8ed0*/  LDS R23, [R22+0x600] ;  /* 0x0006000016177984 */ /* 0x000ea20000000800 */
[----:B0-----:R-:W-:Y:S02]  /*8ee0*/  LEA R26, R18, UR4, 0x3 ;  /* 0x00000004121a7c11 */ /* 0x001fe4000f8e18ff */
[----:B-1----:R-:W-:-:S05]  /*8ef0*/  IADD3 R4, P0, PT, R4, R2, RZ ;  /* 0x0000000204047210 */ /* 0x002fca0007f1e0ff */
[----:B------:R-:W-:Y:S01]  /*8f00*/  IMAD.X R5, RZ, RZ, R5, P0 ;  /* 0x000000ffff057224 */ /* 0x000fe200000e0605 */
[----:B------:R-:W-:-:S04]  /*8f10*/  LEA R20, P0, R4, UR8, 0x2 ;  /* 0x0000000804147c11 */ /* 0x000fc8000f8010ff */
[----:B------:R-:W-:-:S05]  /*8f20*/  LEA.HI.X R21, R4, UR9, R5, 0x2, P0 ;  /* 0x0000000904157c11 */ /* 0x000fca00080f1405 */
[----:B--2---:R-:W-:Y:S01]  /*8f30*/  STG.E desc[UR6][R20.64+0x600], R23 ;  /* 0x0006001714007986 */ /* 0x004fe2000c101906 */
[----:B------:R-:W-:-:S03]  /*8f40*/  NOP ;  /* 0x0000000000007918 */ /* 0x000fc60000000000 */
[----:B------:R-:W0:Y:S04]  /*8f50*/  LDS.64 R4, [R19+0x6600] ;  /* 0x0066000013047984 */ /* 0x000e280000000a00 */
[----:B------:R-:W1:Y:S01]  /*8f60*/  LDS R3, [R22+0xc00] ;  /* 0x000c000016037984 */ /* 0x000e620000000800 */
[----:B0-----:R-:W-:-:S05]  /*8f70*/  IADD3 R4, P0, PT, R4, R2, RZ ;  /* 0x0000000204047210 */ /* 0x001fca0007f1e0ff */
[----:B------:R-:W-:Y:S01]  /*8f80*/  IMAD.X R5, RZ, RZ, R5, P0 ;  /* 0x000000ffff057224 */ /* 0x000fe200000e0605 */
[----:B------:R-:W-:-:S04]  /*8f90*/  LEA R24, P0, R4, UR8, 0x2 ;  /* 0x0000000804187c11 */ /* 0x000fc8000f8010ff */
[----:B------:R-:W-:-:S05]  /*8fa0*/  LEA.HI.X R25, R4, UR9, R5, 0x2, P0 ;  /* 0x0000000904197c11 */ /* 0x000fca00080f1405 */
[----:B-1----:R0:W-:Y:S01]  /*8fb0*/  STG.E desc[UR6][R24.64+0xc00], R3 ;  /* 0x000c000318007986 */ /* 0x0021e2000c101906 */
[----:B------:R-:W-:-:S03]  /*8fc0*/  NOP ;  /* 0x0000000000007918 */ /* 0x000fc60000000000 */
[----:B------:R-:W1:Y:S04]  /*8fd0*/  LDS.64 R4, [R26+0x6600] ;  /* 0x006600001a047984 */ /* 0x000e680000000a00 */
        /* <DEDUP_REMOVED lines=99> */
[----:B-1----:R-:W-:Y:S01]  /*9610*/  STG.E desc[UR6][R10.64+0x5400], R3 ;  /* 0x005400030a007986 */ /* 0x002fe2000c101906 */
[----:B------:R-:W-:-:S03]  /*9620*/  NOP ;  /* 0x0000000000007918 */ /* 0x000fc60000000000 */
[----:B------:R-:W0:Y:S04]  /*9630*/  LDS.64 R4, [R12+0x6600] ;  /* 0x006600000c047984 */ /* 0x000e280000000a00 */
[----:B------:R-:W1:Y:S01]  /*9640*/  LDS R9, [R22+0x5a00] ;  /* 0x005a000016097984 */ /* 0x000e620000000800 */
[----:B0-----:R-:W-:-:S05]  /*9650*/  IADD3 R4, P0, PT, R4, R2, RZ ;  /* 0x0000000204047210 */ /* 0x001fca0007f1e0ff */
[----:B------:R-:W-:Y:S01]  /*9660*/  IMAD.X R5, RZ, RZ, R5, P0 ;  /* 0x000000ffff057224 */ /* 0x000fe200000e0605 */
[----:B------:R-:W-:-:S04]  /*9670*/  LEA R6, P0, R4, UR8, 0x2 ;  /* 0x0000000804067c11 */ /* 0x000fc8000f8010ff */
[----:B------:R-:W-:Y:S02]  /*9680*/  LEA.HI.X R7, R4, UR9, R5, 0x2, P0 ;  /* 0x0000000904077c11 */ /* 0x000fe400080f1405 */
[----:B------:R-:W-:-:S03]  /*9690*/  LEA R4, R0, UR4, 0x3 ;  /* 0x0000000400047c11 */ /* 0x000fc6000f8e18ff */
[----:B-1----:R-:W-:Y:S01]  /*96a0*/  STG.E desc[UR6][R6.64+0x5a00], R9 ;  /* 0x005a000906007986 */ /* 0x002fe2000c101906 */
        /* <DEDUP_REMOVED lines=8> */
[----:B------:R-:W-:Y:S01]  /*9730*/  NOP ;  /* 0x0000000000007918 */ /* 0x000fe20000000000 */
[----:B------:R-:W-:Y:S05]  /*9740*/  EXIT ;  /* 0x000000000000794d */ /* 0x000fea0003800000 */
.L_x_114:
[----:B------:R-:W-:Y:S01]  /*9750*/  LEA R21, R21, UR4, 0x3 ;  /* 0x0000000415157c11 */ /* 0x000fe2000f8e18ff */
[----:B------:R-:W-:Y:S01]  /*9760*/  IMAD R23, R42, -0x1980, R23 ;  /* 0xffffe6802a177824 */ /* 0x000fe200078e0217 */
[----:B-1----:R-:W-:Y:S01]  /*9770*/  LEA R26, R20, UR4, 0x3 ;  /* 0x00000004141a7c11 */ /* 0x002fe2000f8e18ff */
[C---:B------:R-:W-:Y:S01]  /*9780*/  VIADD R20, R2.reuse, 0x180 ;  /* 0x0000018002147836 */ /* 0x040fe20000000000 */
[----:B------:R-:W-:Y:S01]  /*9790*/  LEA R19, R19, UR4, 0x3 ;  /* 0x0000000413137c11 */ /* 0x000fe2000f8e18ff */
[----:B------:R-:W0:Y:S01]  /*97a0*/  LDS.64 R4, [R21+0x6600] ;  /* 0x0066000015047984 */ /* 0x000e220000000a00 */
[----:B------:R-:W-:Y:S02]  /*97b0*/  ISETP.GE.AND P1, PT, R2, R23, PT ;  /* 0x000000170200720c */ /* 0x000fe40003f26270 */
[----:B------:R-:W-:Y:S02]  /*97c0*/  LEA R17, R17, UR4, 0x3 ;  /* 0x0000000411117c11 */ /* 0x000fe4000f8e18ff */
[----:B------:R-:W-:-:S02]  /*97d0*/  LEA R15, R15, UR4, 0x3 ;  /* 0x000000040f0f7c11 */ /* 0x000fc4000f8e18ff */
[----:B------:R-:W-:Y:S02]  /*97e0*/  LEA R13, R13, UR4, 0x3 ;  /* 0x000000040d0d7c11 */ /* 0x000fe4000f8e18ff */
[----:B------:R-:W-:Y:S02]  /*97f0*/  LEA R11, R11, UR4, 0x3 ;  /* 0x000000040b0b7c11 */ /* 0x000fe4000f8e18ff */
[----:B------:R-:W-:Y:S02]  /*9800*/  LEA R9, R9, UR4, 0x3 ;  /* 0x0000000409097c11 */ /* 0x000fe4000f8e18ff */
[----:B------:R-:W-:Y:S01]  /*9810*/  LEA R7, R7, UR4, 0x3 ;  /* 0x0000000407077c11 */ /* 0x000fe2000f8e18ff */
[----:B------:R-:W1:Y:S01]  /*9820*/  @!P1 LDS R3, [R22] ;  /* 0x0000000016039984 */ /* 0x000e620000000800 */
[----:B------:R-:W2:Y:S01]  /*9830*/  @!P1 LDC.64 R24, c[0x0][0x3b0] ;  /* 0x0000ec00ff189b82 */ /* 0x000ea20000000a00 */
[----:B0-----:R-:W-:-:S05]  /*9840*/  @!P1 IADD3 R4, P0, PT, R4, R2, RZ ;  /* 0x0000000204049210 */ /* 0x001fca0007f1e0ff */
[----:B------:R-:W-:Y:S01]  /*9850*/  @!P1 IMAD.X R5, RZ, RZ, R5, P0 ;  /* 0x000000ffff059224 */ /* 0x000fe200000e0605 */
[----:B--2---:R-:W-:-:S04]  /*9860*/  @!P1 LEA R24, P0, R4, R24, 0x2 ;  /* 0x0000001804189211 */ /* 0x004fc800078010ff */
[----:B------:R-:W-:-:S05]  /*9870*/  @!P1 LEA.HI.X R25, R4, R25, R5, 0x2, P0 ;  /* 0x0000001904199211 */ /* 0x000fca00000f1405 */
[----:B-1----:R0:W-:Y:S01]  /*9880*/  @!P1 STG.E desc[UR6][R24.64], R3 ;  /* 0x0000000318009986 */ /* 0x0021e2000c101906 */
[----:B------:R-:W-:-:S03]  /*9890*/  NOP ;  /* 0x0000000000007918 */ /* 0x000fc60000000000 */
[----:B------:R1:W2:Y:S01]  /*98a0*/  LDS.64 R4, [R26+0x6600] ;  /* 0x006600001a047984 */ /* 0x0002a20000000a00 */
[----:B------:R-:W-:Y:S01]  /*98b0*/  ISETP.GE.AND P1, PT, R20, R23, PT ;  /* 0x000000171400720c */ /* 0x000fe20003f26270 */
[----:B0-----:R-:W-:Y:S01]  /*98c0*/  VIADD R24, R2, 0x300 ;  /* 0x0000030002187836 */ /* 0x001fe20000000000 */
[----:B-1----:R-:W-:Y:S01]  /*98d0*/  LEA R26, R18, UR4, 0x3 ;  /* 0x00000004121a7c11 */ /* 0x002fe2000f8e18ff */
[----:B------:R-:W-:-:S10]  /*98e0*/  VIADD R18, R2, 0x480 ;  /* 0x0000048002127836 */ /* 0x000fd40000000000 */
[----:B------:R-:W0:Y:S01]  /*98f0*/  @!P1 LDS R27, [R22+0x600] ;  /* 0x00060000161b9984 */ /* 0x000e220000000800 */
[----:B------:R-:W1:Y:S01]  /*9900*/  @!P1 LDC.64 R20, c[0x0][0x3b0] ;  /* 0x0000ec00ff149b82 */ /* 0x000e620000000a00 */
[----:B--2---:R-:W-:-:S05]  /*9910*/  @!P1 IADD3 R4, P0, PT, R4, R2, RZ ;  /* 0x0000000204049210 */ /* 0x004fca0007f1e0ff */
[----:B------:R-:W-:Y:S01]  /*9920*/  @!P1 IMAD.X R5, RZ, RZ, R5, P0 ;  /* 0x000000ffff059224 */ /* 0x000fe200000e0605 */
[----:B-1----:R-:W-:-:S04]  /*9930*/  @!P1 LEA R20, P0, R4, R20, 0x2 ;  /* 0x0000001404149211 */ /* 0x002fc800078010ff */
[----:B------:R-:W-:-:S05]  /*9940*/  @!P1 LEA.HI.X R21, R4, R21, R5, 0x2, P0 ;  /* 0x0000001504159211 */ /* 0x000fca00000f1405 */
[----:B0-----:R0:W-:Y:S01]  /*9950*/  @!P1 STG.E desc[UR6][R20.64+0x600], R27 ;  /* 0x0006001b14009986 */ /* 0x0011e2000c101906 */
[----:B------:R-:W-:-:S03]  /*9960*/  NOP ;  /* 0x0000000000007918 */ /* 0x000fc60000000000 */
[----:B------:R-:W1:Y:S01]  /*9970*/  LDS.64 R4, [R19+0x6600] ;  /* 0x0066000013047984 */ /* 0x000e620000000a00 */
[----:B------:R-:W-:Y:S01]  /*9980*/  ISETP.GE.AND P1, PT, R24, R23, PT ;  /* 0x000000171800720c */ /* 0x000fe20003f26270 */
[----:B0-----:R-:W-:-:S12]  /*9990*/  VIADD R20, R2, 0x600 ;  /* 0x0000060002147836 */ /* 0x001fd80000000000 */
[----:B------:R-:W0:Y:S01]  /*99a0*/  @!P1 LDS R3, [R22+0xc00] ;  /* 0x000c000016039984 */ /* 0x000e220000000800 */
[----:B------:R-:W2:Y:S01]  /*99b0*/  @!P1 LDC.64 R24, c[0x0][0x3b0] ;  /* 0x0000ec00ff189b82 */ /* 0x000ea20000000a00 */
[----:B-1----:R-:W-:-:S05]  /*99c0*/  @!P1 IADD3 R4, P0, PT, R4, R2, RZ ;  /* 0x0000000204049210 */ /* 0x002fca0007f1e0ff */
[----:B------:R-:W-:Y:S01]  /*99d0*/  @!P1 IMAD.X R5, RZ, RZ, R5, P0 ;  /* 0x000000ffff059224 */ /* 0x000fe200000e0605 */
[----:B--2---:R-:W-:-:S04]  /*99e0*/  @!P1 LEA R24, P0, R4, R24, 0x2 ;  /* 0x0000001804189211 */ /* 0x004fc800078010ff */
[----:B------:R-:W-:-:S05]  /*99f0*/  @!P1 LEA.HI.X R25, R4, R25, R5, 0x2, P0 ;  /* 0x0000001904199211 */ /* 0x000fca00000f1405 */
[----:B0-----:R0:W-:Y:S01]  /*9a00*/  @!P1 STG.E desc[UR6][R24.64+0xc00], R3 ;  /* 0x000c000318009986 */ /* 0x0011e2000c101906 */
[----:B------:R-:W-:-:S03]  /*9a10*/  NOP ;  /* 0x0000000000007918 */ /* 0x000fc60000000000 */
[----:B------:R-:W1:Y:S01]  /*9a20*/  LDS.64 R4, [R26+0x6600] ;  /* 0x006600001a047984 */ /* 0x000e620000000a00 */
[----:B------:R-:W-:Y:S02]  /*9a30*/  ISETP.GE.AND P1, PT, R18, R23, PT ;  /* 0x000000171200720c */ /* 0x000fe40003f26270 */
[----:B0-----:R-:W-:Y:S01]  /*9a40*/  LEA R24, R16, UR4, 0x3 ;  /* 0x0000000410187c11 */ /* 0x001fe2000f8e18ff */
[----:B------:R-:W-:-:S10]  /*9a50*/  VIADD R16, R2, 0x780 ;  /* 0x0000078002107836 */ /* 0x000fd40000000000 */
        /* <DEDUP_REMOVED lines=33> */
[----:B0-----:R-:W-:-:S11]  /*9c70*/  LOP3.LUT R16, R2, 0xc00, RZ, 0xfc, !PT ;  /* 0x00000c0002107812 */ /* 0x001fd600078efcff */
        /* <DEDUP_REMOVED lines=87> */
[----:B0-----:R-:W-:Y:S01]  /*a1f0*/  @!P1 STG.E desc[UR6][R8.64+0x4e00], R15 ;  /* 0x004e000f08009986 */ /* 0x001fe2000c101906 */
[----:B------:R-:W-:-:S03]  /*a200*/  NOP ;  /* 0x0000000000007918 */ /* 0x000fc60000000000 */
[----:B------:R-:W0:Y:S01]  /*a210*/  LDS.64 R4, [R7+0x6600] ;  /* 0x0066000007047984 */ /* 0x000e220000000a00 */
[----:B------:R-:W-:-:S13]  /*a220*/  ISETP.GE.AND P1, PT, R10, R23, PT ;  /* 0x000000170a00720c */ /* 0x000fda0003f26270 */
[----:B------:R-:W1:Y:S01]  /*a230*/  @!P1 LDS R3, [R22+0x5400] ;  /* 0x0054000016039984 */ /* 0x000e620000000800 */
[----:B------:R-:W2:Y:S01]  /*a240*/  @!P1 LDC.64 R10, c[0x0][0x3b0] ;  /* 0x0000ec00ff0a9b82 */ /* 0x000ea20000000a00 */
[----:B0-----:R-:W-:-:S05]  /*a250*/  @!P1 IADD3 R4, P0, PT, R4, R2, RZ ;  /* 0x0000000204049210 */ /* 0x001fca0007f1e0ff */
[----:B------:R-:W-:Y:S01]  /*a260*/  @!P1 IMAD.X R5, RZ, RZ, R5, P0 ;  /* 0x000000ffff059224 */ /* 0x000fe200000e0605 */
[----:B--2---:R-:W-:-:S04]  /*a270*/  @!P1 LEA R10, P0, R4, R10, 0x2 ;  /* 0x0000000a040a9211 */ /* 0x004fc800078010ff */
[----:B------:R-:W-:-:S05]  /*a280*/  @!P1 LEA.HI.X R11, R4, R11, R5, 0x2, P0 ;  /* 0x0000000b040b9211 */ /* 0x000fca00000f1405 */
[----:B-1----:R-:W-:Y:S01]  /*a290*/  @!P1 STG.E desc[UR6][R10.64+0x5400], R3 ;  /* 0x005400030a009986 */ /* 0x002fe2000c101906 */
        /* <DEDUP_REMOVED lines=8> */
[----:B------:R-:W-:Y:S02]  /*a320*/  @!P1 LEA.HI.X R7, R4, R7, R5, 0x2, P0 ;  /* 0x0000000704079211 */ /* 0x000fe400000f1405 */
[----:B------:R-:W-:Y:S02]  /*a330*/  LEA R5, R0, UR4, 0x3 ;  /* 0x0000000400057c11 */ /* 0x000fe4000f8e18ff */
[----:B------:R-:W-:Y:S01]  /*a340*/  LOP3.LUT R0, R2, 0x1800, RZ, 0xfc, !PT ;  /* 0x0000180002007812 */ /* 0x000fe200078efcff */
[----:B-1----:R-:W-:Y:S01]  /*a350*/  @!P1 STG.E desc[UR6][R6.64+0x5a00], R9 ;  /* 0x005a000906009986 */ /* 0x002fe2000c101906 */
[----:B------:R-:W-:-:S03]  /*a360*/  NOP ;  /* 0x0000000000007918 */ /* 0x000fc60000000000 */
[----:B------:R-:W0:Y:S01]  /*a370*/  LDS.64 R4, [R5+0x6600] ;  /* 0x0066000005047984 */ /* 0x000e220000000a00 */
[----:B------:R-:W-:-:S13]  /*a380*/  ISETP.GE.AND P1, PT, R0, R23, PT ;  /* 0x000000170000720c */ /* 0x000fda0003f26270 */
[----:B------:R-:W1:Y:S01]  /*a390*/  @!P1 LDS R11, [R22+0x6000] ;  /* 0x00600000160b9984 */ /* 0x000e620000000800 */
[----:B------:R-:W2:Y:S01]  /*a3a0*/  @!P1 LDC.64 R12, c[0x0][0x3b0] ;  /* 0x0000ec00ff0c9b82 */ /* 0x000ea20000000a00 */
[----:B0-----:R-:W-:-:S05]  /*a3b0*/  IADD3 R0, P0, PT, R4, R2, RZ ;  /* 0x0000000204007210 */ /* 0x001fca0007f1e0ff */
[----:B------:R-:W-:Y:S01]  /*a3c0*/  IMAD.X R4, RZ, RZ, R5, P0 ;  /* 0x000000ffff047224 */ /* 0x000fe200000e0605 */
[----:B--2---:R-:W-:-:S04]  /*a3d0*/  @!P1 LEA R2, P0, R0, R12, 0x2 ;  /* 0x0000000c00029211 */ /* 0x004fc800078010ff */
[----:B------:R-:W-:-:S05]  /*a3e0*/  @!P1 LEA.HI.X R3, R0, R13, R4, 0x2, P0 ;  /* 0x0000000d00039211 */ /* 0x000fca00000f1404 */
[----:B-1----:R-:W-:Y:S01]  /*a3f0*/  @!P1 STG.E desc[UR6][R2.64+0x6000], R11 ;  /* 0x0060000b02009986 */ /* 0x002fe2000c101906 */
[----:B------:R-:W-:Y:S01]  /*a400*/  NOP ;  /* 0x0000000000007918 */ /* 0x000fe20000000000 */
[----:B------:R-:W-:Y:S05]  /*a410*/  EXIT ;  /* 0x000000000000794d */ /* 0x000fea0003800000 */
.L_x_30:
[----:B------:R-:W-:Y:S02]  /*a420*/  IMAD.MOV.U32 R58, RZ, RZ, R39 ;  /* 0x000000ffff3a7224 */ /* 0x000fe400078e0027 */
[----:B------:R-:W-:Y:S02]  /*a430*/  IMAD.MOV.U32 R49, RZ, RZ, 0x1 ;  /* 0x00000001ff317424 */ /* 0x000fe400078e00ff */
[----:B------:R-:W-:Y:S02]  /*a440*/  IMAD.MOV.U32 R60, RZ, RZ, RZ ;  /* 0x000000ffff3c7224 */ /* 0x000fe400078e00ff */
[----:B------:R-:W-:-:S07]  /*a450*/  IMAD.MOV.U32 R47, RZ, RZ, -0x1 ;  /* 0xffffffffff2f7424 */ /* 0x000fce00078e00ff */
[----:B------:R-:W-:Y:S05]  /*a460*/  WARPSYNC.COLLECTIVE R47, `(.L_x_115) ;  /* 0x000000002f087348 */ /* 0x000fea0003c00000 */
[----:B------:R0:W1:Y:S02]  /*a470*/  SHFL.UP P0, R46, R58, R49, R60 ;  /* 0x040000313a2e7389 */ /* 0x000064000000003c */
[----:B01----:R-:W-:Y:S05]  /*a480*/  ENDCOLLECTIVE ;  /* 0x000000000000791b */ /* 0x003fea0003800000 */
.L_x_115:
[----:B------:R-:W-:Y:S02]  /*a490*/  IMAD.MOV.U32 R49, RZ, RZ, 0x2 ;  /* 0x00000002ff317424 */ /* 0x000fe400078e00ff */
[----:B------:R-:W-:-:S04]  /*a4a0*/  IMAD.MOV.U32 R40, RZ, RZ, R46 ;  /* 0x000000ffff287224 */ /* 0x000fc800078e002e */
[----:B------:R-:W-:-:S04]  /*a4b0*/  @P0 IMAD.IADD R40, R39, 0x1, R40 ;  /* 0x0000000127280824 */ /* 0x000fc800078e0228 */
[----:B------:R-:W-:-:S07]  /*a4c0*/  IMAD.MOV.U32 R58, RZ, RZ, R40 ;  /* 0x000000ffff3a7224 */ /* 0x000fce00078e0028 */
[----:B------:R-:W-:Y:S05]  /*a4d0*/  WARPSYNC.COLLECTIVE R47, `(.L_x_116) ;  /* 0x000000002f087348 */ /* 0x000fea0003c00000 */
[----:B------:R0:W1:Y:S02]  /*a4e0*/  SHFL.UP P0, R46, R58, R49, R60 ;  /* 0x040000313a2e7389 */ /* 0x000064000000003c */
[----:B01----:R-:W-:Y:S05]  /*a4f0*/  ENDCOLLECTIVE ;  /* 0x000000000000791b */ /* 0x003fea0003800000 */
.L_x_116:
[----:B------:R-:W-:Y:S02]  /*a500*/  IMAD.MOV.U32 R49, RZ, RZ, 0x4 ;  /* 0x00000004ff317424 */ /* 0x000fe400078e00ff */
[----:B------:R-:W-:-:S04]  /*a510*/  IMAD.MOV.U32 R43, RZ, RZ, R46 ;  /* 0x000000ffff2b7224 */ /* 0x000fc800078e002e */
[----:B------:R-:W-:-:S04]  /*a520*/  @P0 IMAD.IADD R43, R40, 0x1, R43 ;  /* 0x00000001282b0824 */ /* 0x000fc800078e022b */
[----:B------:R-:W-:-:S07]  /*a530*/  IMAD.MOV.U32 R58, RZ, RZ, R43 ;  /* 0x000000ffff3a7224 */ /* 0x000fce00078e002b */
[----:B------:R-:W-:Y:S05]  /*a540*/  WARPSYNC.COLLECTIVE R47, `(.L_x_117) ;  /* 0x000000002f087348 */ /* 0x000fea0003c00000 */
[----:B------:R0:W1:Y:S02]  /*a550*/  SHFL.UP P0, R46, R58, R49, R60 ;  /* 0x040000313a2e7389 */ /* 0x000064000000003c */
[----:B01----:R-:W-:Y:S05]  /*a560*/  ENDCOLLECTIVE ;  /* 0x000000000000791b */ /* 0x003fea0003800000 */
.L_x_117:
[----:B------:R-:W-:Y:S02]  /*a570*/  IMAD.MOV.U32 R49, RZ, RZ, 0x8 ;  /* 0x00000008ff317424 */ /* 0x000fe400078e00ff */
[----:B------:R-:W-:-:S04]  /*a580*/  IMAD.MOV.U32 R44, RZ, RZ, R46 ;  /* 0x000000ffff2c7224 */ /* 0x000fc800078e002e */
[----:B------:R-:W-:-:S04]  /*a590*/  @P0 IMAD.IADD R44, R43, 0x1, R44 ;  /* 0x000000012b2c0824 */ /* 0x000fc800078e022c */
[----:B------:R-:W-:-:S07]  /*a5a0*/  IMAD.MOV.U32 R58, RZ, RZ, R44 ;  /* 0x000000ffff3a7224 */ /* 0x000fce00078e002c */
[----:B------:R-:W-:Y:S05]  /*a5b0*/  WARPSYNC.COLLECTIVE R47, `(.L_x_118) ;  /* 0x000000002f087348 */ /* 0x000fea0003c00000 */
[----:B------:R0:W1:Y:S02]  /*a5c0*/  SHFL.UP P0, R46, R58, R49, R60 ;  /* 0x040000313a2e7389 */ /* 0x000064000000003c */
[----:B01----:R-:W-:Y:S05]  /*a5d0*/  ENDCOLLECTIVE ;  /* 0x000000000000791b */ /* 0x003fea0003800000 */
.L_x_118:
[----:B------:R-:W-:Y:S02]  /*a5e0*/  IMAD.MOV.U32 R49, RZ, RZ, 0x10 ;  /* 0x00000010ff317424 */ /* 0x000fe400078e00ff */
[----:B------:R-:W-:-:S04]  /*a5f0*/  IMAD.MOV.U32 R45, RZ, RZ, R46 ;  /* 0x000000ffff2d7224 */ /* 0x000fc800078e002e */
[----:B------:R-:W-:-:S04]  /*a600*/  @P0 IMAD.IADD R45, R44, 0x1, R45 ;  /* 0x000000012c2d0824 */ /* 0x000fc800078e022d */
[----:B------:R-:W-:-:S07]  /*a610*/  IMAD.MOV.U32 R58, RZ, RZ, R45 ;  /* 0x000000ffff3a7224 */ /* 0x000fce00078e002d */
[----:B------:R-:W-:Y:S05]  /*a620*/  WARPSYNC.COLLECTIVE R47, `(.L_x_119) ;  /* 0x000000002f087348 */ /* 0x000fea0003c00000 */
[----:B------:R0:W1:Y:S02]  /*a630*/  SHFL.UP P0, R46, R58, R49, R60 ;  /* 0x040000313a2e7389 */ /* 0x000064000000003c */
[----:B01----:R-:W-:Y:S05]  /*a640*/  ENDCOLLECTIVE ;  /* 0x000000000000791b */ /* 0x003fea0003800000 */
.L_x_119:
[----:B------:R-:W-:Y:S05]  /*a650*/  BRA `(.L_x_120) ;  /* 0xffffff8400407947 */ /* 0x000fea000383ffff */
.L_x_121:
[----:B------:R-:W-:-:S00]  /*a660*/  BRA `(.L_x_121) ;  /* 0xfffffffc00fc7947 */ /* 0x000fc0000383ffff */
[----:B------:R-:W-:-:S00]  /*a670*/  NOP ;  /* 0x0000000000007918 */ /* 0x000fc00000000000 */
        /* <DEDUP_REMOVED lines=8> */
.L_x_1753:


//--------------------- .text._ZN3cub18CUB_300001_SM_10006detail10radix_sort33DeviceRadixSortExclusiveSumKernelINS1_5radix10policy_hubIiiyE10Policy1000EyEEvPT0_ --------------------------
	.section	.text._ZN3cub18CUB_300001_SM_10006detail10radix_sort33DeviceRadixSortExclusiveSumKernelINS1_5radix10policy_hubIiiyE10Policy1000EyEEvPT0_,"ax",@progbits
	.align	128
        .global         _ZN3cub18CUB_300001_SM_10006detail10radix_sort33DeviceRadixSortExclusiveSumKernelINS1_5radix10policy_hubIiiyE10Policy1000EyEEvPT0_
        .type           _ZN3cub18CUB_300001_SM_10006detail10radix_sort33DeviceRadixSortExclusiveSumKernelINS1_5radix10policy_hubIiiyE10Policy1000EyEEvPT0_,@function
        .size           _ZN3cub18CUB_300001_SM_10006detail10radix_sort33DeviceRadixSortExclusiveSumKernelINS1_5radix10policy_hubIiiyE10Policy1000EyEEvPT0_,(.L_x_1754 - _ZN3cub18CUB_300001_SM_10006detail10radix_sort33DeviceRadixSortExclusiveSumKernelINS1_5radix10policy_hubIiiyE10Policy1000EyEEvPT0_)
        .other          _ZN3cub18CUB_300001_SM_10006detail10radix_sort33DeviceRadixSortExclusiveSumKernelINS1_5radix10policy_hubIiiyE10Policy1000EyEEvPT0_,@"STO_CUDA_ENTRY STV_DEFAULT"
_ZN3cub18CUB_300001_SM_10006detail10radix_sort33DeviceRadixSortExclusiveSumKernelINS1_5radix10policy_hubIiiyE10Policy1000EyEEvPT0_:
.text._ZN3cub18CUB_300001_SM_10006detail10radix_sort33DeviceRadixSortExclusiveSumKernelINS1_5radix10policy_hubIiiyE10Policy1000EyEEvPT0_:
[----:B------:R-:W-:Y:S01]  /*0000*/  LDC R1, c[0x0][0x37c] ;  /* 0x0000df00ff017b82 */ /* 0x000fe20000000800 */
[----:B------:R-:W0:Y:S07]  /*0010*/  S2R R18, SR_TID.X ;  /* 0x0000000000127919 */ /* 0x000e2e0000002100 */
[----:B------:R-:W1:Y:S01]  /*0020*/  LDC.64 R16, c[0x0][0x380] ;  /* 0x0000e000ff107b82 */ /* 0x000e620000000a00 */
[----:B------:R-:W2:Y:S01]  /*0030*/  LDCU.64 UR4, c[0x0][0x358] ;  /* 0x00006b00ff0477ac */ /* 0x000ea20008000a00 */
[----:B------:R-:W3:Y:S01]  /*0040*/  S2R R5, SR_CTAID.X ;  /* 0x0000000000057919 */ /* 0x000ee20000002500 */
[----:B0-----:R-:W-:Y:S01]  /*0050*/  ISETP.GT.U32.AND P1, PT, R18, 0xff, PT ;  /* 0x000000ff1200780c */ /* 0x001fe20003f24070 */
[----:B---3--:R-:W-:-:S04]  /*0060*/  IMAD R5, R5, 0x100, R18 ;  /* 0x0000010005057824 */ /* 0x008fc800078e0212 */
[----:B-1----:R-:W-:-:S08]  /*0070*/  IMAD.WIDE R16, R5, 0x8, R16 ;  /* 0x0000000805107825 */ /* 0x002fd000078e0210 */
[----:B--2---:R-:W2:Y:S01]  /*0080*/  @!P1 LDG.E.64 R2, desc[UR4][R16.64] ;  /* 0x0000000410029981 */ /* 0x004ea2000c1e1b00 */
[----:B------:R-:W-:Y:S02]  /*0090*/  MOV R0, 0x400 ;  /* 0x0000040000007802 */ /* 0x000fe40000000f00 */
[C---:B------:R-:W-:Y:S01]  /*00a0*/  ISETP.GT.U32.AND P0, PT, R18.reuse, 0x1f, PT ;  /* 0x0000001f1200780c */ /* 0x040fe20003f04070 */
[----:B------:R-:W0:Y:S02]  /*00b0*/  S2R R5, SR_CgaCtaId ;  /* 0x0000000000057919 */ /* 0x000e240000008800 */
[----:B0-----:R-:W-:Y:S02]  /*00c0*/  LEA R5, R5, R0, 0x18 ;  /* 0x0000000005057211 */ /* 0x001fe400078ec0ff */
[----:B------:R-:W-:-:S05]  /*00d0*/  LEA.HI R0, R18, R18, RZ, 0x1d ;  /* 0x0000001212007211 */ /* 0x000fca00078fe8ff */
[----:B------:R-:W-:-:S05]  /*00e0*/  IMAD R0, R0, 0x8, R5 ;  /* 0x0000000800007824 */ /* 0x000fca00078e0205 */
[----:B--2---:R0:W-:Y:S01]  /*00f0*/  STS.64 [R0+0x10], R2 ;  /* 0x0000100200007388 */ /* 0x0041e20000000a00 */
[----:B------:R-:W-:Y:S06]  /*0100*/  BAR.SYNC.DEFER_BLOCKING 0x0 ;  /* 0x0000000000007b1d */ /* 0x000fec0000010000 */
[----:B------:R-:W-:Y:S05]  /*0110*/  @P0 BRA `(.L_x_122) ;  /* 0x0000000400240947 */ /* 0x000fea0003800000 */
[----:B------:R-:W-:Y:S01]  /*0120*/  IMAD R18, R18, 0x48, R5 ;  /* 0x0000004812127824 */ /* 0x000fe200078e0205 */
[----:B------:R-:W-:-:S04]  /*0130*/  UMOV UR6, 0xffffffff ;  /* 0xffffffff00067882 */ /* 0x000fc80000000000 */
[----:B------:R-:W-:Y:S04]  /*0140*/  LDS.64 R14, [R18+0x10] ;  /* 0x00001000120e7984 */ /* 0x000fe80000000a00 */
[----:B------:R-:W-:Y:S04]  /*0150*/  LDS.64 R12, [R18+0x18] ;  /* 0x00001800120c7984 */ /* 0x000fe80000000a00 */
[----:B------:R-:W1:Y:S04]  /*0160*/  LDS.64 R10, [R18+0x20] ;  /* 0x00002000120a7984 */ /* 0x000e680000000a00 */
[----:B------:R-:W-:Y:S04]  /*0170*/  LDS.64 R8, [R18+0x28] ;  /* 0x0000280012087984 */ /* 0x000fe80000000a00 */
[----:B------:R-:W2:Y:S04]  /*0180*/  LDS.64 R6, [R18+0x30] ;  /* 0x0000300012067984 */ /* 0x000ea80000000a00 */
[----:B------:R-:W-:Y:S04]  /*0190*/  LDS.64 R4, [R18+0x38] ;  /* 0x0000380012047984 */ /* 0x000fe80000000a00 */
[----:B0-----:R-:W0:Y:S04]  /*01a0*/  LDS.64 R2, [R18+0x40] ;  /* 0x0000400012027984 */ /* 0x001e280000000a00 */
[----:B------:R-:W3:Y:S01]  /*01b0*/  LDS.64 R20, [R18+0x48] ;  /* 0x0000480012147984 */ /* 0x000ee20000000a00 */
[----:B-1----:R-:W-:-:S04]  /*01c0*/  IADD3 R19, P3, P4, R10, R12, R14 ;  /* 0x0000000c0a137210 */ /* 0x002fc80007c7e00e */
[----:B------:R-:W-:Y:S02]  /*01d0*/  IADD3.X R23, PT, PT, R11, R13, R15, P3, P4 ;  /* 0x0000000d0b177210 */ /* 0x000fe40001fe840f */
[----:B--2---:R-:W-:-:S04]  /*01e0*/  IADD3 R19, P0, P2, R6, R19, R8 ;  /* 0x0000001306137210 */ /* 0x004fc80007a1e008 */
[----:B------:R-:W-:Y:S02]  /*01f0*/  IADD3.X R23, PT, PT, R7, R23, R9, P0, P2 ;  /* 0x0000001707177210 */ /* 0x000fe400007e4409 */
[----:B0-----:R-:W-:-:S04]  /*0200*/  IADD3 R19, P3, P4, R2, R19, R4 ;  /* 0x0000001302137210 */ /* 0x001fc80007c7e004 */
[----:B---3--:R-:W-:Y:S02]  /*0210*/  IADD3 R20, P0, PT, R20, R19, RZ ;  /* 0x0000001314147210 */ /* 0x008fe40007f1e0ff */
[----:B------:R-:W-:-:S05]  /*0220*/  IADD3.X R19, PT, PT, R3, R23, R5, P3, P4 ;  /* 0x0000001703137210 */ /* 0x000fca0001fe8405 */
[----:B------:R-:W-:Y:S01]  /*0230*/  IMAD.X R19, R21, 0x1, R19, P0 ;  /* 0x0000000115137824 */ /* 0x000fe200000e0613 */
[----:B------:R-:W-:Y:S06]  /*0240*/  BRA.DIV UR6, `(.L_x_123) ;  /* 0x0000000206f07947 */ /* 0x000fec000b800000 */
[----:B------:R-:W0:Y:S04]  /*0250*/  SHFL.UP PT, R27, R20, 0x1, RZ ;  /* 0x04200000141b7989 */ /* 0x000e2800000e00ff */
[----:B------:R-:W1:Y:S01]  /*0260*/  SHFL.UP P0, R25, R19, 0x1, RZ ;  /* 0x0420000013197989 */ /* 0x000e6200000000ff */
[----:B0-----:R-:W-:-:S04]  /*0270*/  IADD3 R22, P2, PT, R27, R20, RZ ;  /* 0x000000141b167210 */ /* 0x001fc80007f5e0ff */
[----:B-1----:R-:W-:Y:S01]  /*0280*/  SEL R27, R22, R27, P0 ;  /* 0x0000001b161b7207 */ /* 0x002fe20000000000 */
[----:B------:R-:W-:-:S04]  /*0290*/  IMAD.X R26, R25, 0x1, R19, P2 ;  /* 0x00000001191a7824 */ /* 0x000fc800010e0613 */
[----:B------:R-:W0:Y:S01]  /*02a0*/  SHFL.UP PT, R28, R27, 0x2, RZ ;  /* 0x044000001b1c7989 */ /* 0x000e2200000e00ff */
[----:B------:R-:W-:-:S05]  /*02b0*/  SEL R26, R26, R25, P0 ;  /* 0x000000191a1a7207 */ /* 0x000fca0000000000 */
[----:B------:R-:W1:Y:S01]  /*02c0*/  SHFL.UP P0, R25, R26, 0x2, RZ ;  /* 0x044000001a197989 */ /* 0x000e6200000000ff */
[----:B0-----:R-:W-:-:S05]  /*02d0*/  IADD3 R21, P2, PT, R28, R27, RZ ;  /* 0x0000001b1c157210 */ /* 0x001fca0007f5e0ff */
[----:B-1----:R-:W-:Y:S01]  /*02e0*/  IMAD.X R22, R25, 0x1, R26, P2 ;  /* 0x0000000119167824 */ /* 0x002fe200010e061a */
[----:B------:R-:W-:-:S04]  /*02f0*/  SEL R28, R21, R28, P0 ;  /* 0x0000001c151c7207 */ /* 0x000fc80000000000 */
[----:B------:R-:W-:Y:S01]  /*0300*/  SEL R29, R22, R25, P0 ;  /* 0x00000019161d7207 */ /* 0x000fe20000000000 */
        /* <DEDUP_REMOVED lines=12> */
[----:B------:R0:W1:Y:S04]  /*03d0*/  SHFL.UP PT, R28, R27, 0x10, RZ ;  /* 0x060000001b1c7989 */ /* 0x00006800000e00ff */
[----:B------:R0:W2:Y:S02]  /*03e0*/  SHFL.UP P0, R25, R26, 0x10, RZ ;  /* 0x060000001a197989 */ /* 0x0000a400000000ff */
.L_x_134:
[----:B-1----:R-:W-:-:S04]  /*03f0*/  IADD3 R21, P2, PT, R28, R27, RZ ;  /* 0x0000001b1c157210 */ /* 0x002fc80007f5e0ff */
[----:B--2---:R-:W-:Y:S01]  /*0400*/  SEL R21, R21, R28, P0 ;  /* 0x0000001c15157207 */ /* 0x004fe20000000000 */
[----:B------:R-:W-:-:S05]  /*0410*/  IMAD.X R22, R25, 0x1, R26, P2 ;  /* 0x0000000119167824 */ /* 0x000fca00010e061a */
[----:B------:R-:W-:Y:S02]  /*0420*/  SEL R22, R22, R25, P0 ;  /* 0x0000001916167207 */ /* 0x000fe40000000000 */
[----:B------:R-:W-:-:S05]  /*0430*/  IADD3 R20, P0, PT, R21, -R20, RZ ;  /* 0x8000001415147210 */ /* 0x000fca0007f1e0ff */
[----:B------:R-:W-:Y:S01]  /*0440*/  IMAD.X R21, R22, 0x1, ~R19, P0 ;  /* 0x0000000116157824 */ /* 0x000fe200000e0e13 */
[----:B------:R-:W-:-:S04]  /*0450*/  IADD3 R14, P0, PT, R14, R20, RZ ;  /* 0x000000140e0e7210 */ /* 0x000fc80007f1e0ff */
[----:B------:R1:W-:Y:S01]  /*0460*/  STS.64 [R18+0x10], R20 ;  /* 0x0000101412007388 */ /* 0x0003e20000000a00 */
[----:B------:R-:W-:Y:S01]  /*0470*/  IMAD.X R15, R15, 0x1, R21, P0 ;  /* 0x000000010f0f7824 */ /* 0x000fe200000e0615 */
        /* <DEDUP_REMOVED lines=17> */
[----:B------:R-:W-:-:S05]  /*0590*/  IMAD.X R3, R3, 0x1, R5, P0 ;  /* 0x0000000103037824 */ /* 0x000fca00000e0605 */
[----:B------:R1:W-:Y:S03]  /*05a0*/  STS.64 [R18+0x48], R2 ;  /* 0x0000480212007388 */ /* 0x0003e60000000a00 */
.L_x_122:
[----:B------:R-:W-:Y:S05]  /*05b0*/  WARPSYNC.ALL ;  /* 0x0000000000007948 */ /* 0x000fea0003800000 */
[----:B------:R-:W-:Y:S06]  /*05c0*/  BAR.SYNC.DEFER_BLOCKING 0x0 ;  /* 0x0000000000007b1d */ /* 0x000fec0000010000 */
[----:B------:R-:W-:Y:S05]  /*05d0*/  @P1 EXIT ;  /* 0x000000000000194d */ /* 0x000fea0003800000 */
[----:B01----:R-:W0:Y:S04]  /*05e0*/  LDS.64 R2, [R0+0x10] ;  /* 0x0000100000027984 */ /* 0x003e280000000a00 */
[----:B0-----:R-:W-:Y:S01]  /*05f0*/  STG.E.64 desc[UR4][R16.64], R2 ;  /* 0x0000000210007986 */ /* 0x001fe2000c101b04 */
[----:B------:R-:W-:Y:S05]  /*0600*/  EXIT ;  /* 0x000000000000794d */ /* 0x000fea0003800000 */
.L_x_123:
[----:B------:R-:W-:Y:S02]  /*0610*/  IMAD.MOV.U32 R24, RZ, RZ, R20 ;  /* 0x000000ffff187224 */ /* 0x000fe400078e0014 */
[----:B------:R-:W-:Y:S02]  /*0620*/  IMAD.MOV.U32 R23, RZ, RZ, 0x1 ;  /* 0x00000001ff177424 */ /* 0x000fe400078e00ff */
[----:B------:R-:W-:Y:S02]  /*0630*/  IMAD.MOV.U32 R22, RZ, RZ, RZ ;  /* 0x000000ffff167224 */ /* 0x000fe400078e00ff */
[----:B------:R-:W-:-:S07]  /*0640*/  IMAD.MOV.U32 R21, RZ, RZ, -0x1 ;  /* 0xffffffffff157424 */ /* 0x000fce00078e00ff */
[----:B------:R-:W-:Y:S05]  /*0650*/  WARPSYNC.COLLECTIVE R21, `(.L_x_124) ;  /* 0x0000000015087348 */ /* 0x000fea0003c00000 */
[----:B------:R0:W1:Y:S02]  /*0660*/  SHFL.UP P0, R25, R24, R23, R22 ;  /* 0x0400001718197389 */ /* 0x0000640000000016 */
[----:B01----:R-:W-:Y:S05]  /*0670*/  ENDCOLLECTIVE ;  /* 0x000000000000791b */ /* 0x003fea0003800000 */
.L_x_124:
[----:B------:R-:W-:Y:S02]  /*0680*/  IMAD.MOV.U32 R24, RZ, RZ, R19 ;  /* 0x000000ffff187224 */ /* 0x000fe400078e0013 */
[----:B------:R-:W-:-:S07]  /*0690*/  IMAD.MOV.U32 R27, RZ, RZ, R25 ;  /* 0x000000ffff1b7224 */ /* 0x000fce00078e0019 */
[----:B------:R-:W-:Y:S05]  /*06a0*/  WARPSYNC.COLLECTIVE R21, `(.L_x_125) ;  /* 0x0000000015087348 */ /* 0x000fea0003c00000 */
[----:B------:R0:W1:Y:S02]  /*06b0*/  SHFL.UP P0, R25, R24, R23, R22 ;  /* 0x0400001718197389 */ /* 0x0000640000000016 */
[----:B01----:R-:W-:Y:S05]  /*06c0*/  ENDCOLLECTIVE ;  /* 0x000000000000791b */ /* 0x003fea0003800000 */
.L_x_125:
[----:B------:R-:W-:Y:S01]  /*06d0*/  IADD3 R26, P2, PT, R27, R20, RZ ;  /* 0x000000141b1a7210 */ /* 0x000fe20007f5e0ff */
[----:B------:R-:W-:-:S03]  /*06e0*/  IMAD.MOV.U32 R23, RZ, RZ, 0x2 ;  /* 0x00000002ff177424 */ /* 0x000fc600078e00ff */
[----:B------:R-:W-:Y:S01]  /*06f0*/  SEL R27, R26, R27, P0 ;  /* 0x0000001b1a1b7207 */ /* 0x000fe20000000000 */
[----:B------:R-:W-:-:S04]  /*0700*/  IMAD.X R26, R25, 0x1, R19, P2 ;  /* 0x00000001191a7824 */ /* 0x000fc800010e0613 */
[----:B------:R-:W-:Y:S01]  /*0710*/  IMAD.MOV.U32 R24, RZ, RZ, R27 ;  /* 0x000000ffff187224 */ /* 0x000fe200078e001b */
[----:B------:R-:W-:-:S07]  /*0720*/  SEL R26, R26, R25, P0 ;  /* 0x000000191a1a7207 */ /* 0x000fce0000000000 */
[----:B------:R-:W-:Y:S05]  /*0730*/  WARPSYNC.COLLECTIVE R21, `(.L_x_126) ;  /* 0x0000000015087348 */ /* 0x000fea0003c00000 */
[----:B------:R0:W1:Y:S02]  /*0740*/  SHFL.UP P0, R25, R24, R23, R22 ;  /* 0x0400001718197389 */ /* 0x0000640000000016 */
[----:B01----:R-:W-:Y:S05]  /*0750*/  ENDCOLLECTIVE ;  /* 0x000000000000791b */ /* 0x003fea0003800000 */
.L_x_126:
[----:B------:R-:W-:Y:S02]  /*0760*/  IMAD.MOV.U32 R24, RZ, RZ, R26 ;  /* 0x000000ffff187224 */ /* 0x000fe400078e001a */
[----:B------:R-:W-:-:S07]  /*0770*/  IMAD.MOV.U32 R28, RZ, RZ, R25 ;  /* 0x000000ffff1c7224 */ /* 0x000fce00078e0019 */
[----:B------:R-:W-:Y:S05]  /*0780*/  WARPSYNC.COLLECTIVE R21, `(.L_x_127) ;  /* 0x0000000015087348 */ /* 0x000fea0003c00000 */
[----:B------:R0:W1:Y:S02]  /*0790*/  SHFL.UP P0, R25, R24, R23, R22 ;  /* 0x0400001718197389 */ /* 0x0000640000000016 */
[----:B01----:R-:W-:Y:S05]  /*07a0*/  ENDCOLLECTIVE ;  /* 0x000000000000791b */ /* 0x003fea0003800000 */
.L_x_127:
        /* <DEDUP_REMOVED lines=9> */
.L_x_128:
[----:B------:R-:W-:Y:S02]  /*0840*/  IMAD.MOV.U32 R24, RZ, RZ, R29 ;  /* 0x000000ffff187224 */ /* 0x000fe400078e001d */
[----:B------:R-:W-:-:S07]  /*0850*/  IMAD.MOV.U32 R27, RZ, RZ, R25 ;  /* 0x000000ffff1b7224 */ /* 0x000fce00078e0019 */
[----:B------:R-:W-:Y:S05]  /*0860*/  WARPSYNC.COLLECTIVE R21, `(.L_x_129) ;  /* 0x0000000015087348 */ /* 0x000fea0003c00000 */
[----:B------:R0:W1:Y:S02]  /*0870*/  SHFL.UP P0, R25, R24, R23, R22 ;  /* 0x0400001718197389 */ /* 0x0000640000000016 */
[----:B01----:R-:W-:Y:S05]  /*0880*/  ENDCOLLECTIVE ;  /* 0x000000000000791b */ /* 0x003fea0003800000 */
.L_x_129:
        /* <DEDUP_REMOVED lines=9> */
.L_x_130:
[----:B------:R-:W-:Y:S02]  /*0920*/  IMAD.MOV.U32 R24, RZ, RZ, R29 ;  /* 0x000000ffff187224 */ /* 0x000fe400078e001d */
[----:B------:R-:W-:-:S07]  /*0930*/  IMAD.MOV.U32 R27, RZ, RZ, R25 ;  /* 0x000000ffff1b7224 */ /* 0x000fce00078e0019 */
[----:B------:R-:W-:Y:S05]  /*0940*/  WARPSYNC.COLLECTIVE R21, `(.L_x_131) ;  /* 0x0000000015087348 */ /* 0x000fea0003c00000 */
[----:B------:R0:W1:Y:S02]  /*0950*/  SHFL.UP P0, R25, R24, R23, R22 ;  /* 0x0400001718197389 */ /* 0x0000640000000016 */
[----:B01----:R-:W-:Y:S05]  /*0960*/  ENDCOLLECTIVE ;  /* 0x000000000000791b */ /* 0x003fea0003800000 */
.L_x_131:
        /* <DEDUP_REMOVED lines=9> */
.L_x_132:
[----:B------:R-:W-:Y:S02]  /*0a00*/  IMAD.MOV.U32 R24, RZ, RZ, R26 ;  /* 0x000000ffff187224 */ /* 0x000fe400078e001a */
[----:B------:R-:W-:-:S07]  /*0a10*/  IMAD.MOV.U32 R28, RZ, RZ, R25 ;  /* 0x000000ffff1c7224 */ /* 0x000fce00078e0019 */
[----:B------:R-:W-:Y:S05]  /*0a20*/  WARPSYNC.COLLECTIVE R21, `(.L_x_133) ;  /* 0x0000000015087348 */ /* 0x000fea0003c00000 */
[----:B------:R0:W1:Y:S02]  /*0a30*/  SHFL.UP P0, R25, R24, R23, R22 ;  /* 0x0400001718197389 */ /* 0x0000640000000016 */
[----:B01----:R-:W-:Y:S05]  /*0a40*/  ENDCOLLECTIVE ;  /* 0x000000000000791b */ /* 0x003fea0003800000 */
.L_x_133:
[----:B------:R-:W-:Y:S05]  /*0a50*/  BRA `(.L_x_134) ;  /* 0xfffffff800647947 */ /* 0x000fea000383ffff */
.L_x_135:
        /* <DEDUP_REMOVED lines=10> */
.L_x_1754:


//--------------------- .text._ZN3cub18CUB_300001_SM_10006detail10radix_sort30DeviceRadixSortHistogramKernelINS1_5radix10policy_hubIiiyE10Policy1000ELNS0_9SortOrderE0EiyNS1_21identity_decomposer_tEEEvPT2_PKT1_SA_iiT3_ --------------------------
	.section	.text._ZN3cub18CUB_300001_SM_10006detail10radix_sort30DeviceRadixSortHistogramKernelINS1_5radix10policy_hubIiiyE10Policy1000ELNS0_9SortOrderE0EiyNS1_21identity_decomposer_tEEEvPT2_PKT1_SA_iiT3_,"ax",@progbits
	.align	128
        .global         _ZN3cub18CUB_300001_SM_10006detail10radix_sort30DeviceRadixSortHistogramKernelINS1_5radix10policy_hubIiiyE10Policy1000ELNS0_9SortOrderE0EiyNS1_21identity_decomposer_tEEEvPT2_PKT1_SA_iiT3_
        .type           _ZN3cub18CUB_300001_SM_10006detail10radix_sort30DeviceRadixSortHistogramKernelINS1_5radix10policy_hubIiiyE10Policy1000ELNS0_9SortOrderE0EiyNS1_21identity_decomposer_tEEEvPT2_PKT1_SA_iiT3_,@function
        .size           _ZN3cub18CUB_300001_SM_10006detail10radix_sort30DeviceRadixSortHistogramKernelINS1_5radix10policy_hubIiiyE10Policy1000ELNS0_9SortOrderE0EiyNS1_21identity_decomposer_tEEEvPT2_PKT1_SA_iiT3_,(.L_x_1755 - _ZN3cub18CUB_300001_SM_10006detail10radix_sort30DeviceRadixSortHistogramKernelINS1_5radix10policy_hubIiiyE10Policy1000ELNS0_9SortOrderE0EiyNS1_21identity_decomposer_tEEEvPT2_PKT1_SA_iiT3_)
        .other          _ZN3cub18CUB_300001_SM_10006detail10radix_sort30DeviceRadixSortHistogramKernelINS1_5radix10policy_hubIiiyE10Policy1000ELNS0_9SortOrderE0EiyNS1_21identity_decomposer_tEEEvPT2_PKT1_SA_iiT3_,@"STO_CUDA_ENTRY STV_DEFAULT"
_ZN3cub18CUB_300001_SM_10006detail10radix_sort30DeviceRadixSortHistogramKernelINS1_5radix10policy_hubIiiyE10Policy1000ELNS0_9SortOrderE0EiyNS1_21identity_decomposer_tEEEvPT2_PKT1_SA_iiT3_:
.text._ZN3cub18CUB_300001_SM_10006detail10radix_sort30DeviceRadixSortHistogramKernelINS1_5radix10policy_hubIiiyE10Policy1000ELNS0_9SortOrderE0EiyNS1_21identity_decomposer_tEEEvPT2_PKT1_SA_iiT3_:
[----:B------:R-:W-:Y:S01]  /*0000*/  LDC R1, c[0x0][0x37c] ;  /* 0x0000df00ff017b82 */ /* 0x000fe20000000800 */
[----:B------:R-:W0:Y:S02]  /*0010*/  LDCU.64 UR14, c[0x0][0x390] ;  /* 0x00007200ff0e77ac */ /* 0x000e240008000a00 */
[----:B0-----:R-:W-:-:S04]  /*0020*/  ISETP.NE.U32.AND P0, PT, RZ, UR14, PT ;  /* 0x0000000eff007c0c */ /* 0x001fc8000bf05070 */
[----:B------:R-:W-:-:S13]  /*0030*/  ISETP.NE.AND.EX P0, PT, RZ, UR15, PT, P0 ;  /* 0x0000000fff007c0c */ /* 0x000fda000bf05300 */
[----:B------:R-:W-:Y:S05]  /*0040*/  @!P0 EXIT ;  /* 0x000000000000894d */ /* 0x000fea0003800000 */
[----:B------:R-:W-:Y:S01]  /*0050*/  UIADD3 UR11, UP0, UPT, UR14, -0x1, URZ ;  /* 0xffffffff0e0b7890 */ /* 0x000fe2000ff1e0ff */
[----:B------:R-:W0:Y:S01]  /*0060*/  S2R R4, SR_TID.X ;  /* 0x0000000000047919 */ /* 0x000e220000002100 */
[----:B------:R-:W1:Y:S01]  /*0070*/  LDCU.64 UR4, c[0x0][0x398] ;  /* 0x00007300ff0477ac */ /* 0x000e620008000a00 */
[----:B------:R-:W2:Y:S01]  /*0080*/  S2UR UR7, SR_CgaCtaId ;  /* 0x00000000000779c3 */ /* 0x000ea20000008800 */
[----:B------:R-:W-:Y:S01]  /*0090*/  UIADD3.X UR12, UPT, UPT, UR15, -0x1, URZ, UP0, !UPT ;  /* 0xffffffff0f0c7890 */ /* 0x000fe200087fe4ff */
[----:B------:R-:W-:Y:S01]  /*00a0*/  UMOV UR6, 0x400 ;  /* 0x0000040000067882 */ /* 0x000fe20000000000 */
[----:B------:R-:W3:Y:S05]  /*00b0*/  LDCU.64 UR20, c[0x0][0x358] ;  /* 0x00006b00ff1477ac */ /* 0x000eea0008000a00 */
[----:B------:R-:W4:Y:S01]  /*00c0*/  S2UR UR8, SR_CTAID.X ;  /* 0x00000000000879c3 */ /* 0x000f220000002500 */
[----:B------:R-:W-:Y:S01]  /*00d0*/  USHF.R.U64 UR11, UR11, 0x1e, UR12 ;  /* 0x0000001e0b0b7899 */ /* 0x000fe2000800120c */
[----:B------:R-:W0:Y:S03]  /*00e0*/  LDCU UR28, c[0x0][0x370] ;  /* 0x00006e00ff1c77ac */ /* 0x000e260008000800 */
[----:B------:R-:W-:-:S02]  /*00f0*/  UIADD3 UR11, UP0, UPT, UR11, 0x1, URZ ;  /* 0x000000010b0b7890 */ /* 0x000fc4000ff1e0ff */
[----:B-1----:R-:W-:Y:S02]  /*0100*/  UIADD3 UR4, UPT, UPT, UR5, 0x7, -UR4 ;  /* 0x0000000705047890 */ /* 0x002fe4000fffe804 */
[----:B------:R-:W-:Y:S02]  /*0110*/  ULEA.HI.X UR12, UR12, URZ, URZ, 0x2, UP0 ;  /* 0x000000ff0c0c7291 */ /* 0x000fe400080f14ff */
[----:B------:R-:W-:Y:S02]  /*0120*/  UISETP.LT.U32.AND UP0, UPT, UR11, UR14, UPT ;  /* 0x0000000e0b00728c */ /* 0x000fe4000bf01070 */
[----:B------:R-:W-:Y:S02]  /*0130*/  USHF.R.S32.HI UR5, URZ, 0x1f, UR4 ;  /* 0x0000001fff057899 */ /* 0x000fe40008011404 */
[----:B------:R-:W-:Y:S02]  /*0140*/  UISETP.LT.U32.AND.EX UP0, UPT, UR12, UR15, UPT, UP0 ;  /* 0x0000000f0c00728c */ /* 0x000fe4000bf01100 */
[----:B------:R-:W-:-:S02]  /*0150*/  ULEA.HI UR5, UR5, UR4, URZ, 0x3 ;  /* 0x0000000405057291 */ /* 0x000fc4000f8f18ff */
[----:B------:R-:W-:Y:S01]  /*0160*/  USEL UR11, UR11, UR14, UP0 ;  /* 0x0000000e0b0b7287 */ /* 0x000fe20008000000 */
[C---:B0-----:R-:W-:Y:S01]  /*0170*/  VIADD R21, R4.reuse, 0x780 ;  /* 0x0000078004157836 */ /* 0x041fe20000000000 */
[----:B------:R-:W-:Y:S02]  /*0180*/  USEL UR12, UR12, UR15, UP0 ;  /* 0x0000000f0c0c7287 */ /* 0x000fe40008000000 */
[----:B------:R-:W-:Y:S02]  /*0190*/  UISETP.GE.AND UP0, UPT, UR4, 0x8, UPT ;  /* 0x000000080400788c */ /* 0x000fe4000bf06270 */
[----:B--2---:R-:W-:Y:S02]  /*01a0*/  ULEA UR6, UR7, UR6, 0x18 ;  /* 0x0000000607067291 */ /* 0x004fe4000f8ec0ff */
[----:B------:R-:W-:Y:S02]  /*01b0*/  USHF.R.S32.HI UR5, URZ, 0x3, UR5 ;  /* 0x00000003ff057899 */ /* 0x000fe40008011405 */
[----:B------:R-:W-:Y:S01]  /*01c0*/  PLOP3.LUT P0, PT, PT, PT, UP0, 0x80, 0x8 ;  /* 0x000000000008781c */ /* 0x000fe20003f0f008 */
[----:B----4-:R-:W-:Y:S01]  /*01d0*/  USHF.L.U32 UR8, UR8, 0xb, URZ ;  /* 0x0000000b08087899 */ /* 0x010fe200080006ff */
[C---:B------:R-:W-:Y:S01]  /*01e0*/  LEA R0, R4.reuse, UR6, 0x2 ;  /* 0x0000000604007c11 */ /* 0x040fe2000f8e10ff */
[----:B------:R-:W-:Y:S01]  /*01f0*/  UIADD3 UR22, UPT, UPT, UR5, -0x1, URZ ;  /* 0xffffffff05167890 */ /* 0x000fe2000fffe0ff */
[----:B------:R-:W-:Y:S01]  /*0200*/  ISETP.GT.U32.OR P0, PT, R4, 0xff, !P0 ;  /* 0x000000ff0400780c */ /* 0x000fe20004704470 */
[----:B------:R-:W-:-:S02]  /*0210*/  ULOP3.LUT UR23, UR5, 0xf, URZ, 0xc0, !UPT ;  /* 0x0000000f05177892 */ /* 0x000fc4000f8ec0ff */
[----:B------:R-:W-:Y:S01]  /*0220*/  ULOP3.LUT UR24, UR5, 0x7, URZ, 0xc0, !UPT ;  /* 0x0000000705187892 */ /* 0x000fe2000f8ec0ff */
[----:B------:R-:W-:Y:S01]  /*0230*/  P2R R20, PR, RZ, 0x1 ;  /* 0x00000001ff147803 */ /* 0x000fe20000000000 */
[----:B------:R-:W-:Y:S02]  /*0240*/  ULOP3.LUT UR25, UR5, 0x3, URZ, 0xc0, !UPT ;  /* 0x0000000305197892 */ /* 0x000fe4000f8ec0ff */
[----:B------:R-:W-:Y:S02]  /*0250*/  ULOP3.LUT UR26, UR5, 0xffffff0, URZ, 0xc0, !UPT ;  /* 0x0ffffff0051a7892 */ /* 0x000fe4000f8ec0ff */
[----:B------:R-:W-:Y:S02]  /*0260*/  ULOP3.LUT UR27, UR5, 0xffffff8, URZ, 0xc0, !UPT ;  /* 0x0ffffff8051b7892 */ /* 0x000fe4000f8ec0ff */
[----:B------:R-:W-:Y:S01]  /*0270*/  ULOP3.LUT UR9, UR5, 0x1, URZ, 0xc0, !UPT ;  /* 0x0000000105097892 */ /* 0x000fe2000f8ec0ff */
[----:B------:R-:W-:Y:S01]  /*0280*/  UMOV UR6, URZ ;  /* 0x000000ff00067c82 */ /* 0x000fe20008000000 */
[----:B---3--:R-:W-:-:S10]  /*0290*/  UMOV UR7, URZ ;  /* 0x000000ff00077c82 */ /* 0x008fd40008000000 */
.L_x_219:
[----:B------:R-:W-:Y:S01]  /*02a0*/  ISETP.NE.AND P0, PT, R20, RZ, PT ;  /* 0x000000ff1400720c */ /* 0x000fe20003f05270 */
[----:B------:R-:W-:-:S12]  /*02b0*/  BSSY.RECONVERGENT B0, `(.L_x_136) ;  /* 0x000007c000007945 */ /* 0x000fd80003800200 */
[----:B012345:R-:W-:Y:S05]  /*02c0*/  @P0 BRA `(.L_x_137) ;  /* 0x0000000400e80947 */ /* 0x03ffea0003800000 */
[----:B------:R-:W-:Y:S02]  /*02d0*/  IMAD.U32 R2, RZ, RZ, UR22 ;  /* 0x00000016ff027e24 */ /* 0x000fe4000f8e00ff */
[----:B------:R-:W-:-:S03]  /*02e0*/  IMAD.MOV.U32 R3, RZ, RZ, RZ ;  /* 0x000000ffff037224 */ /* 0x000fc600078e00ff */
[----:B------:R-:W-:-:S13]  /*02f0*/  ISETP.GE.U32.AND P1, PT, R2, 0xf, PT ;  /* 0x0000000f0200780c */ /* 0x000fda0003f26070 */
[----:B------:R-:W-:Y:S05]  /*0300*/  @!P1 BRA `(.L_x_138) ;  /* 0x00000000005c9947 */ /* 0x000fea0003800000 */
[----:B------:R-:W-:Y:S01]  /*0310*/  VIADD R2, R0, 0x2000 ;  /* 0x0000200000027836 */ /* 0x000fe20000000000 */
[----:B------:R-:W-:-:S12]  /*0320*/  UIADD3 UR4, UPT, UPT, -UR26, URZ, URZ ;  /* 0x000000ff1a047290 */ /* 0x000fd8000fffe1ff */
.L_x_139:
[----:B------:R-:W-:Y:S01]  /*0330*/  UIADD3 UR4, UPT, UPT, UR4, 0x10, URZ ;  /* 0x0000001004047890 */ /* 0x000fe2000fffe0ff */
[----:B------:R-:W-:Y:S03]  /*0340*/  STS [R2+-0x2000], RZ ;  /* 0xffe000ff02007388 */ /* 0x000fe60000000800 */
[----:B------:R-:W-:Y:S01]  /*0350*/  UISETP.NE.AND UP0, UPT, UR4, URZ, UPT ;  /* 0x000000ff0400728c */ /* 0x000fe2000bf05270 */
        /* <DEDUP_REMOVED lines=16> */
[----:B------:R-:W-:Y:S06]  /*0460*/  BRA.U UP0, `(.L_x_139) ;  /* 0xfffffffd00b07547 */ /* 0x000fec000b83ffff */
[----:B------:R-:W-:-:S07]  /*0470*/  IMAD.U32 R3, RZ, RZ, UR26 ;  /* 0x0000001aff037e24 */ /* 0x000fce000f8e00ff */
.L_x_138:
[----:B------:R-:W-:Y:S01]  /*0480*/  ISETP.NE.AND P0, PT, RZ, UR23, PT ;  /* 0x00000017ff007c0c */ /* 0x000fe2000bf05270 */
[----:B------:R-:W-:Y:S01]  /*0490*/  IMAD.U32 R6, RZ, RZ, UR24 ;  /* 0x00000018ff067e24 */ /* 0x000fe2000f8e00ff */
[----:B------:R-:W-:-:S03]  /*04a0*/  MOV R2, UR23 ;  /* 0x0000001700027c02 */ /* 0x000fc60008000f00 */
[----:B------:R-:W-:Y:S02]  /*04b0*/  VIADD R6, R6, 0xffffffff ;  /* 0xffffffff06067836 */ /* 0x000fe40000000000 */
[----:B------:R-:W-:-:S06]  /*04c0*/  VIADD R2, R2, 0xffffffff ;  /* 0xffffffff02027836 */ /* 0x000fcc0000000000 */
[----:B------:R-:W-:Y:S05]  /*04d0*/  @!P0 BRA `(.L_x_140) ;  /* 0x00000000007c8947 */ /* 0x000fea0003800000 */
[----:B------:R-:W-:Y:S01]  /*04e0*/  ISETP.GE.U32.AND P2, PT, R2, 0x7, PT ;  /* 0x000000070200780c */ /* 0x000fe20003f46070 */
[----:B------:R-:W-:-:S12]  /*04f0*/  UISETP.NE.AND UP0, UPT, UR24, URZ, UPT ;  /* 0x000000ff1800728c */ /* 0x000fd8000bf05270 */
[----:B------:R-:W-:Y:S05]  /*0500*/  @!P2 BRA `(.L_x_141) ;  /* 0x000000000028a947 */ /* 0x000fea0003800000 */
        /* <DEDUP_REMOVED lines=10> */
.L_x_141:
[----:B------:R-:W-:Y:S05]  /*05b0*/  BRA.U !UP0, `(.L_x_140) ;  /* 0x0000000108447547 */ /* 0x000fea000b800000 */
[----:B------:R-:W-:Y:S01]  /*05c0*/  ISETP.GE.U32.AND P2, PT, R6, 0x3, PT ;  /* 0x000000030600780c */ /* 0x000fe20003f46070 */
[----:B------:R-:W-:-:S12]  /*05d0*/  UISETP.NE.AND UP0, UPT, UR25, URZ, UPT ;  /* 0x000000ff1900728c */ /* 0x000fd8000bf05270 */
[C---:B0-----:R-:W-:Y:S02]  /*05e0*/  @P2 IMAD R5, R3.reuse, 0x400, R0 ;  /* 0x0000040003052824 */ /* 0x041fe400078e0200 */
[----:B------:R-:W-:-:S03]  /*05f0*/  @P2 VIADD R3, R3, 0x4 ;  /* 0x0000000403032836 */ /* 0x000fc60000000000 */
[----:B------:R1:W-:Y:S04]  /*0600*/  @P2 STS [R5], RZ ;  /* 0x000000ff05002388 */ /* 0x0003e80000000800 */
[----:B------:R1:W-:Y:S04]  /*0610*/  @P2 STS [R5+0x400], RZ ;  /* 0x000400ff05002388 */ /* 0x0003e80000000800 */
[----:B------:R1:W-:Y:S04]  /*0620*/  @P2 STS [R5+0x800], RZ ;  /* 0x000800ff05002388 */ /* 0x0003e80000000800 */
[----:B------:R1:W-:Y:S01]  /*0630*/  @P2 STS [R5+0xc00], RZ ;  /* 0x000c00ff05002388 */ /* 0x0003e20000000800 */
[----:B------:R-:W-:Y:S05]  /*0640*/  BRA.U !UP0, `(.L_x_140) ;  /* 0x0000000108207547 */ /* 0x000fea000b800000 */
[----:B------:R-:W-:Y:S01]  /*0650*/  IMAD R3, R3, 0x400, R0 ;  /* 0x0000040003037824 */ /* 0x000fe200078e0200 */
[----:B------:R-:W-:-:S04]  /*0660*/  UISETP.NE.AND UP0, UPT, UR25, 0x1, UPT ;  /* 0x000000011900788c */ /* 0x000fc8000bf05270 */
[----:B------:R2:W-:Y:S05]  /*0670*/  STS [R3], RZ ;  /* 0x000000ff03007388 */ /* 0x0005ea0000000800 */
[----:B------:R-:W-:Y:S05]  /*0680*/  BRA.U !UP0, `(.L_x_140) ;  /* 0x0000000108107547 */ /* 0x000fea000b800000 */
[----:B------:R-:W-:Y:S01]  /*0690*/  UISETP.NE.AND UP0, UPT, UR25, 0x2, UPT ;  /* 0x000000021900788c */ /* 0x000fe2000bf05270 */
[----:B------:R3:W-:Y:S05]  /*06a0*/  STS [R3+0x400], RZ ;  /* 0x000400ff03007388 */ /* 0x0007ea0000000800 */
[----:B------:R-:W-:-:S13]  /*06b0*/  PLOP3.LUT P2, PT, PT, PT, UP0, 0x80, 0x8 ;  /* 0x000000000008781c */ /* 0x000fda0003f4f008 */
[----:B------:R3:W-:Y:S02]  /*06c0*/  @P2 STS [R3+0x800], RZ ;  /* 0x000800ff03002388 */ /* 0x0007e40000000800 */
.L_x_140:
[----:B------:R-:W-:-:S13]  /*06d0*/  ISETP.GT.U32.AND P2, PT, R4, 0x7f, PT ;  /* 0x0000007f0400780c */ /* 0x000fda0003f44070 */
[----:B------:R-:W-:Y:S05]  /*06e0*/  @P2 BRA `(.L_x_137) ;  /* 0x0000000000e02947 */ /* 0x000fea0003800000 */
[----:B--23--:R-:W-:Y:S01]  /*06f0*/  HFMA2 R3, -RZ, RZ, 0, 0 ;  /* 0x00000000ff037431 */ /* 0x00cfe200000001ff */
[----:B------:R-:W-:Y:S06]  /*0700*/  @!P1 BRA `(.L_x_142) ;  /* 0x0000000000589947 */ /* 0x000fec0003800000 */
[----:B------:R-:W-:-:S07]  /*0710*/  IMAD.MOV.U32 R3, RZ, RZ, RZ ;  /* 0x000000ffff037224 */ /* 0x000fce00078e00ff */
.L_x_143:
[C---:B012---:R-:W-:Y:S02]  /*0720*/  IMAD R5, R3.reuse, 0x400, R0 ;  /* 0x0000040003057824 */ /* 0x047fe400078e0200 */
[----:B------:R-:W-:-:S03]  /*0730*/  VIADD R3, R3, 0x10 ;  /* 0x0000001003037836 */ /* 0x000fc60000000000 */
[----:B------:R2:W-:Y:S02]  /*0740*/  STS [R5+0x200], RZ ;  /* 0x000200ff05007388 */ /* 0x0005e40000000800 */
[----:B------:R-:W-:Y:S02]  /*0750*/  ISETP.NE.AND P1, PT, R3, UR26, PT ;  /* 0x0000001a03007c0c */ /* 0x000fe4000bf25270 */
[----:B------:R2:W-:Y:S04]  /*0760*/  STS [R5+0x600], RZ ;  /* 0x000600ff05007388 */ /* 0x0005e80000000800 */
        /* <DEDUP_REMOVED lines=13> */
[----:B------:R2:W-:Y:S01]  /*0840*/  STS [R5+0x3e00], RZ ;  /* 0x003e00ff05007388 */ /* 0x0005e20000000800 */
[----:B------:R-:W-:Y:S05]  /*0850*/  @P1 BRA `(.L_x_143) ;  /* 0xfffffffc00b01947 */ /* 0x000fea000383ffff */
[----:B------:R-:W-:-:S07]  /*0860*/  IMAD.U32 R3, RZ, RZ, UR26 ;  /* 0x0000001aff037e24 */ /* 0x000fce000f8e00ff */
.L_x_142:
[----:B------:R-:W-:Y:S05]  /*0870*/  @!P0 BRA `(.L_x_137) ;  /* 0x00000000007c8947 */ /* 0x000fea0003800000 */
[----:B------:R-:W-:Y:S01]  /*0880*/  ISETP.GE.U32.AND P0, PT, R2, 0x7, PT ;  /* 0x000000070200780c */ /* 0x000fe20003f06070 */
[----:B------:R-:W-:-:S12]  /*0890*/  UISETP.NE.AND UP0, UPT, UR24, URZ, UPT ;  /* 0x000000ff1800728c */ /* 0x000fd8000bf05270 */
[----:B------:R-:W-:Y:S05]  /*08a0*/  @!P0 BRA `(.L_x_144) ;  /* 0x0000000000288947 */ /* 0x000fea0003800000 */
[C---:B------:R-:W-:Y:S02]  /*08b0*/  IMAD R2, R3.reuse, 0x400, R0 ;  /* 0x0000040003027824 */ /* 0x040fe400078e0200 */
[----:B------:R-:W-:-:S03]  /*08c0*/  VIADD R3, R3, 0x8 ;  /* 0x0000000803037836 */ /* 0x000fc60000000000 */
[----:B------:R3:W-:Y:S04]  /*08d0*/  STS [R2+0x200], RZ ;  /* 0x000200ff02007388 */ /* 0x0007e80000000800 */
[----:B------:R3:W-:Y:S04]  /*08e0*/  STS [R2+0x600], RZ ;  /* 0x000600ff02007388 */ /* 0x0007e80000000800 */
[----:B------:R3:W-:Y:S04]  /*08f0*/  STS [R2+0xa00], RZ ;  /* 0x000a00ff02007388 */ /* 0x0007e80000000800 */
[----:B------:R3:W-:Y:S04]  /*0900*/  STS [R2+0xe00], RZ ;  /* 0x000e00ff02007388 */ /* 0x0007e80000000800 */
[----:B------:R3:W-:Y:S04]  /*0910*/  STS [R2+0x1200], RZ ;  /* 0x001200ff02007388 */ /* 0x0007e80000000800 */
[----:B------:R3:W-:Y:S04]  /*0920*/  STS [R2+0x1600], RZ ;  /* 0x001600ff02007388 */ /* 0x0007e80000000800 */
[----:B------:R3:W-:Y:S04]  /*0930*/  STS [R2+0x1a00], RZ ;  /* 0x001a00ff02007388 */ /* 0x0007e80000000800 */
[----:B------:R3:W-:Y:S02]  /*0940*/  STS [R2+0x1e00], RZ ;  /* 0x001e00ff02007388 */ /* 0x0007e40000000800 */
.L_x_144:
[----:B------:R-:W-:Y:S05]  /*0950*/  BRA.U !UP0, `(.L_x_137) ;  /* 0x0000000108447547 */ /* 0x000fea000b800000 */
[----:B------:R-:W-:Y:S01]  /*0960*/  ISETP.GE.U32.AND P0, PT, R6, 0x3, PT ;  /* 0x000000030600780c */ /* 0x000fe20003f06070 */
[----:B------:R-:W-:-:S12]  /*0970*/  UISETP.NE.AND UP0, UPT, UR25, URZ, UPT ;  /* 0x000000ff1900728c */ /* 0x000fd8000bf05270 */
[C---:B---3--:R-:W-:Y:S01]  /*0980*/  @P0 IMAD R2, R3.reuse, 0x400, R0 ;  /* 0x0000040003020824 */ /* 0x048fe200078e0200 */
[----:B------:R-:W-:-:S04]  /*0990*/  @P0 IADD3 R3, PT, PT, R3, 0x4, RZ ;  /* 0x0000000403030810 */ /* 0x000fc80007ffe0ff */
[----:B------:R4:W-:Y:S04]  /*09a0*/  @P0 STS [R2+0x200], RZ ;  /* 0x000200ff02000388 */ /* 0x0009e80000000800 */
[----:B------:R4:W-:Y:S04]  /*09b0*/  @P0 STS [R2+0x600], RZ ;  /* 0x000600ff02000388 */ /* 0x0009e80000000800 */
[----:B------:R4:W-:Y:S04]  /*09c0*/  @P0 STS [R2+0xa00], RZ ;  /* 0x000a00ff02000388 */ /* 0x0009e80000000800 */
[----:B------:R4:W-:Y:S01]  /*09d0*/  @P0 STS [R2+0xe00], RZ ;  /* 0x000e00ff02000388 */ /* 0x0009e20000000800 */
[----:B------:R-:W-:Y:S05]  /*09e0*/  BRA.U !UP0, `(.L_x_137) ;  /* 0x0000000108207547 */ /* 0x000fea000b800000 */
[----:B------:R-:W-:Y:S01]  /*09f0*/  IMAD R3, R3, 0x400, R0 ;  /* 0x0000040003037824 */ /* 0x000fe200078e0200 */
[----:B------:R-:W-:-:S04]  /*0a00*/  UISETP.NE.AND UP0, UPT, UR25, 0x1, UPT ;  /* 0x000000011900788c */ /* 0x000fc8000bf05270 */
[----:B------:R3:W-:Y:S05]  /*0a10*/  STS [R3+0x200], RZ ;  /* 0x000200ff03007388 */ /* 0x0007ea0000000800 */
[----:B------:R-:W-:Y:S05]  /*0a20*/  BRA.U !UP0, `(.L_x_137) ;  /* 0x0000000108107547 */ /* 0x000fea000b800000 */
[----:B------:R-:W-:Y:S01]  /*0a30*/  UISETP.NE.AND UP0, UPT, UR25, 0x2, UPT ;  /* 0x000000021900788c */ /* 0x000fe2000bf05270 */
[----:B------:R0:W-:Y:S05]  /*0a40*/  STS [R3+0x600], RZ ;  /* 0x000600ff03007388 */ /* 0x0001ea0000000800 */
[----:B------:R-:W-:-:S13]  /*0a50*/  PLOP3.LUT P0, PT, PT, PT, UP0, 0x80, 0x8 ;  /* 0x000000000008781c */ /* 0x000fda0003f0f008 */
[----:B------:R0:W-:Y:S02]  /*0a60*/  @P0 STS [R3+0xa00], RZ ;  /* 0x000a00ff03000388 */ /* 0x0001e40000000800 */
.L_x_137:
[----:B------:R-:W-:Y:S05]  /*0a70*/  BSYNC.RECONVERGENT B0 ;  /* 0x0000000000007941 */ /* 0x000fea0003800200 */
.L_x_136:
[----:B------:R-:W5:Y:S01]  /*0a80*/  LDCU.64 UR14, c[0x0][0x390] ;  /* 0x00007200ff0e77ac */ /* 0x000f620008000a00 */
[----:B------:R-:W-:Y:S02]  /*0a90*/  USHF.L.U32 UR4, UR6, 0x1e, URZ ;  /* 0x0000001e06047899 */ /* 0x000fe400080006ff */
[----:B------:R-:W-:Y:S02]  /*0aa0*/  USHF.L.U64.HI UR5, UR6, 0x1e, UR7 ;  /* 0x0000001e06057899 */ /* 0x000fe40008010207 */
[----:B-----5:R-:W-:-:S04]  /*0ab0*/  UIADD3 UR4, UP0, UPT, -UR4, UR14, URZ ;  /* 0x0000000e04047290 */ /* 0x020fc8000ff1e1ff */
[----:B------:R-:W-:Y:S02]  /*0ac0*/  UIADD3.X UR5, UPT, UPT, ~UR5, UR15, URZ, UP0, !UPT ;  /* 0x0000000f05057290 */ /* 0x000fe400087fe5ff */
[----:B------:R-:W-:-:S04]  /*0ad0*/  UISETP.LT.U32.AND UP0, UPT, UR4, 0x40000000, UPT ;  /* 0x400000000400788c */ /* 0x000fc8000bf01070 */
[----:B------:R-:W-:-:S04]  /*0ae0*/  UISETP.LT.U32.AND.EX UP0, UPT, UR5, URZ, UPT, UP0 ;  /* 0x000000ff0500728c */ /* 0x000fc8000bf01100 */
[----:B------:R-:W-:Y:S02]  /*0af0*/  USEL UR13, UR4, 0x40000000, UP0 ;  /* 0x40000000040d7887 */ /* 0x000fe40008000000 */
[----:B------:R-:W-:Y:S02]  /*0b00*/  USEL UR14, UR5, URZ, UP0 ;  /* 0x000000ff050e7287 */ /* 0x000fe40008000000 */
[----:B------:R-:W-:-:S04]  /*0b10*/  UISETP.GT.U32.AND UP0, UPT, UR13, UR8, UPT ;  /* 0x000000080d00728c */ /* 0x000fc8000bf04070 */
[----:B------:R-:W-:Y:S01]  /*0b20*/  UISETP.GT.U32.AND.EX UP0, UPT, UR14, URZ, UPT, UP0 ;  /* 0x000000ff0e00728c */ /* 0x000fe2000bf04100 */
[----:B------:R-:W-:Y:S08]  /*0b30*/  BAR.SYNC.DEFER_BLOCKING 0x0 ;  /* 0x0000000000007b1d */ /* 0x000ff00000010000 */
[----:B------:R-:W-:Y:S06]  /*0b40*/  BAR.SYNC.DEFER_BLOCKING 0x0 ;  /* 0x0000000000007b1d */ /* 0x000fec0000010000 */
[----:B------:R-:W-:Y:S05]  /*0b50*/  BRA.U !UP0, `(.L_x_145) ;  /* 0x0000000d082c7547 */ /* 0x000fea000b800000 */
[----:B------:R-:W-:Y:S01]  /*0b60*/  UMOV UR10, UR8 ;  /* 0x00000008000a7c82 */ /* 0x000fe20008000000 */
[----:B------:R-:W-:-:S05]  /*0b70*/  UMOV UR5, URZ ;  /* 0x000000ff00057c82 */ /* 0x000fca0008000000 */
.L_x_150:
[----:B-----5:R-:W5:Y:S01]  /*0b80*/  LDCU.64 UR18, c[0x0][0x390] ;  /* 0x00007200ff1277ac */ /* 0x020f620008000a00 */
[----:B------:R-:W-:Y:S02]  /*0b90*/  USHF.L.U32 UR15, UR6, 0x1e, URZ ;  /* 0x0000001e060f7899 */ /* 0x000fe400080006ff */
[----:B------:R-:W-:Y:S02]  /*0ba0*/  USHF.L.U64.HI UR16, UR6, 0x1e, UR7 ;  /* 0x0000001e06107899 */ /* 0x000fe40008010207 */
[----:B------:R-:W-:-:S04]  /*0bb0*/  UIADD3 UR15, UP0, UPT, UR10, UR15, URZ ;  /* 0x0000000f0a0f7290 */ /* 0x000fc8000ff1e0ff */
[----:B------:R-:W-:Y:S02]  /*0bc0*/  UIADD3.X UR16, UPT, UPT, UR5, UR16, URZ, UP0, !UPT ;  /* 0x0000001005107290 */ /* 0x000fe400087fe4ff */
[----:B------:R-:W-:Y:S02]  /*0bd0*/  ULEA UR10, UP0, UR28, UR10, 0xb ;  /* 0x0000000a1c0a7291 */ /* 0x000fe4000f8058ff */
[----:B-----5:R-:W-:Y:S02]  /*0be0*/  UIADD3 UR17, UP1, UPT, -UR15, UR18, URZ ;  /* 0x000000120f117290 */ /* 0x020fe4000ff3e1ff */
[----:B------:R-:W-:Y:S02]  /*0bf0*/  UIADD3.X UR5, UPT, UPT, URZ, UR5, URZ, UP0, !UPT ;  /* 0x00000005ff057290 */ /* 0x000fe400087fe4ff */
[----:B------:R-:W-:Y:S02]  /*0c00*/  UIADD3.X UR4, UPT, UPT, ~UR16, UR19, URZ, UP1, !UPT ;  /* 0x0000001310047290 */ /* 0x000fe40008ffe5ff */
[----:B------:R-:W-:-:S02]  /*0c10*/  UISETP.GE.U32.AND UP1, UPT, UR17, 0x800, UPT ;  /* 0x000008001100788c */ /* 0x000fc4000bf26070 */
[----:B------:R-:W-:Y:S02]  /*0c20*/  UISETP.GE.U32.AND UP0, UPT, UR10, UR13, UPT ;  /* 0x0000000d0a00728c */ /* 0x000fe4000bf06070 */
[----:B------:R-:W-:Y:S02]  /*0c30*/  UISETP.GE.U32.AND.EX UP1, UPT, UR4, URZ, UPT, UP1 ;  /* 0x000000ff0400728c */ /* 0x000fe4000bf26110 */
[----:B------:R-:W-:-:S07]  /*0c40*/  UISETP.GE.U32.AND.EX UP0, UPT, UR5, UR14, UPT, UP0 ;  /* 0x0000000e0500728c */ /* 0x000fce000bf06100 */
[----:B0-----:R-:W-:Y:S05]  /*0c50*/  BRA.U !UP1, `(.L_x_146) ;  /* 0x0000000109587547 */ /* 0x001fea000b800000 */
[----:B------:R-:W4:Y:S01]  /*0c60*/  LDCU.64 UR18, c[0x0][0x388] ;  /* 0x00007100ff1277ac */ /* 0x000f220008000a00 */
[----:B0-23--:R-:W-:-:S05]  /*0c70*/  IADD3 R3, P0, PT, R4, UR15, RZ ;  /* 0x0000000f04037c10 */ /* 0x00dfca000ff1e0ff */
[----:B------:R-:W-:Y:S01]  /*0c80*/  IMAD.X R6, RZ, RZ, UR16, P0 ;  /* 0x00000010ff067e24 */ /* 0x000fe200080e06ff */
[----:B----4-:R-:W-:-:S04]  /*0c90*/  LEA R2, P0, R3, UR18, 0x2 ;  /* 0x0000001203027c11 */ /* 0x010fc8000f8010ff */
        /* <DEDUP_REMOVED lines=18> */
.L_x_146:
[----:B------:R-:W4:Y:S01]  /*0dc0*/  LDCU.64 UR18, c[0x0][0x388] ;  /* 0x00007100ff1277ac */ /* 0x000f220008000a00 */
[C---:B012---:R-:W-:Y:S01]  /*0dd0*/  VIADD R5, R4.reuse, 0x100 ;  /* 0x0000010004057836 */ /* 0x047fe20000000000 */
[C---:B---3--:R-:W-:Y:S01]  /*0de0*/  IADD3 R3, P0, PT, R4.reuse, UR15, RZ ;  /* 0x0000000f04037c10 */ /* 0x048fe2000ff1e0ff */
[C---:B----4-:R-:W-:Y:S01]  /*0df0*/  VIADD R2, R4.reuse, 0x80 ;  /* 0x0000008004027836 */ /* 0x050fe20000000000 */
[C---:B------:R-:W-:Y:S01]  /*0e00*/  ISETP.GE.AND P1, PT, R4.reuse, UR17, PT ;  /* 0x0000001104007c0c */ /* 0x040fe2000bf26270 */
[----:B------:R-:W-:Y:S01]  /*0e10*/  VIADD R7, R4, 0x180 ;  /* 0x0000018004077836 */ /* 0x000fe20000000000 */
[----:B------:R-:W-:Y:S01]  /*0e20*/  ISETP.GE.AND P3, PT, R5, UR17, PT ;  /* 0x0000001105007c0c */ /* 0x000fe2000bf66270 */
[----:B------:R-:W-:Y:S01]  /*0e30*/  IMAD.X R6, RZ, RZ, UR16, P0 ;  /* 0x00000010ff067e24 */ /* 0x000fe200080e06ff */
[----:B------:R-:W-:Y:S01]  /*0e40*/  ISETP.GE.AND P2, PT, R2, UR17, PT ;  /* 0x0000001102007c0c */ /* 0x000fe2000bf46270 */
[----:B------:R-:W-:Y:S01]  /*0e50*/  VIADD R5, R4, 0x200 ;  /* 0x0000020004057836 */ /* 0x000fe20000000000 */
[----:B------:R-:W-:Y:S01]  /*0e60*/  ISETP.GE.AND P4, PT, R7, UR17, PT ;  /* 0x0000001107007c0c */ /* 0x000fe2000bf86270 */
[----:B------:R-:W-:-:S03]  /*0e70*/  IMAD.MOV.U32 R12, RZ, RZ, 0x7fffffff ;  /* 0x7fffffffff0c7424 */ /* 0x000fc600078e00ff */
[----:B------:R-:W-:Y:S01]  /*0e80*/  ISETP.GE.AND P5, PT, R5, UR17, PT ;  /* 0x0000001105007c0c */ /* 0x000fe2000bfa6270 */
[----:B------:R-:W-:Y:S01]  /*0e90*/  VIADD R5, R4, 0x300 ;  /* 0x0000030004057836 */ /* 0x000fe20000000000 */
[----:B------:R-:W-:-:S04]  /*0ea0*/  LEA R2, P0, R3, UR18, 0x2 ;  /* 0x0000001203027c11 */ /* 0x000fc8000f8010ff */
[----:B------:R-:W-:Y:S01]  /*0eb0*/  LEA.HI.X R3, R3, UR19, R6, 0x2, P0 ;  /* 0x0000001303037c11 */ /* 0x000fe200080f1406 */
[----:B------:R-:W-:Y:S01]  /*0ec0*/  IMAD.MOV.U32 R11, RZ, RZ, 0x7fffffff ;  /* 0x7fffffffff0b7424 */ /* 0x000fe200078e00ff */
[----:B------:R-:W-:-:S03]  /*0ed0*/  IADD3 R6, PT, PT, R4, 0x280, RZ ;  /* 0x0000028004067810 */ /* 0x000fc60007ffe0ff */
[----:B------:R1:W5:Y:S01]  /*0ee0*/  @!P1 LDG.E R12, desc[UR20][R2.64] ;  /* 0x00000014020c9981 */ /* 0x000362000c1e1900 */
[----:B------:R-:W-:Y:S01]  /*0ef0*/  ISETP.GE.AND P1, PT, R5, UR17, PT ;  /* 0x0000001105007c0c */ /* 0x000fe2000bf26270 */
[----:B------:R-:W-:Y:S01]  /*0f00*/  VIADD R5, R4, 0x380 ;  /* 0x0000038004057836 */ /* 0x000fe20000000000 */
[----:B------:R-:W-:Y:S01]  /*0f10*/  ISETP.GE.AND P0, PT, R6, UR17, PT ;  /* 0x0000001106007c0c */ /* 0x000fe2000bf06270 */
[----:B------:R-:W-:Y:S01]  /*0f20*/  IMAD.MOV.U32 R9, RZ, RZ, 0x7fffffff ;  /* 0x7fffffffff097424 */ /* 0x000fe200078e00ff */
[----:B------:R1:W5:Y:S02]  /*0f30*/  @!P2 LDG.E R11, desc[UR20][R2.64+0x200] ;  /* 0x00020014020ba981 */ /* 0x000364000c1e1900 */
[----:B------:R-:W-:Y:S01]  /*0f40*/  ISETP.GE.AND P2, PT, R5, UR17, PT ;  /* 0x0000001105007c0c */ /* 0x000fe2000bf46270 */
[----:B------:R-:W-:Y:S02]  /*0f50*/  VIADD R5, R4, 0x480 ;  /* 0x0000048004057836 */ /* 0x000fe40000000000 */
[----:B------:R-:W-:Y:S01]  /*0f60*/  IMAD.MOV.U32 R10, RZ, RZ, 0x7fffffff ;  /* 0x7fffffffff0a7424 */ /* 0x000fe200078e00ff */
[----:B------:R1:W5:Y:S01]  /*0f70*/  @!P4 LDG.E R9, desc[UR20][R2.64+0x600] ;  /* 0x000600140209c981 */ /* 0x000362000c1e1900 */
[----:B------:R-:W-:-:S02]  /*0f80*/  MOV R8, 0x7fffffff ;  /* 0x7fffffff00087802 */ /* 0x000fc40000000f00 */
[C---:B------:R-:W-:Y:S02]  /*0f90*/  LOP3.LUT R6, R4.reuse, 0x400, RZ, 0xfc, !PT ;  /* 0x0000040004067812 */ /* 0x040fe400078efcff */
[----:B------:R-:W-:Y:S01]  /*0fa0*/  ISETP.GE.AND P4, PT, R5, UR17, PT ;  /* 0x0000001105007c0c */ /* 0x000fe2000bf86270 */
[----:B------:R-:W-:Y:S01]  /*0fb0*/  VIADD R5, R4, 0x500 ;  /* 0x0000050004057836 */ /* 0x000fe20000000000 */
[----:B------:R1:W5:Y:S01]  /*0fc0*/  @!P3 LDG.E R10, desc[UR20][R2.64+0x400] ;  /* 0x00040014020ab981 */ /* 0x000362000c1e1900 */
[----:B------:R-:W-:Y:S01]  /*0fd0*/  ISETP.GE.AND P3, PT, R6, UR17, PT ;  /* 0x0000001106007c0c */ /* 0x000fe2000bf66270 */
[----:B------:R-:W-:Y:S02]  /*0fe0*/  IMAD.MOV.U32 R6, RZ, RZ, 0x7fffffff ;  /* 0x7fffffffff067424 */ /* 0x000fe400078e00ff */
[----:B------:R1:W5:Y:S01]  /*0ff0*/  @!P5 LDG.E R8, desc[UR20][R2.64+0x800] ;  /* 0x000800140208d981 */ /* 0x000362000c1e1900 */
[----:B------:R-:W-:Y:S01]  /*1000*/  ISETP.GE.AND P5, PT, R5, UR17, PT ;  /* 0x0000001105007c0c */ /* 0x000fe2000bfa6270 */
[----:B------:R-:W-:-:S02]  /*1010*/  VIADD R5, R4, 0x600 ;  /* 0x0000060004057836 */ /* 0x000fc40000000000 */
[----:B------:R-:W-:Y:S01]  /*1020*/  IMAD.MOV.U32 R7, RZ, RZ, 0x7fffffff ;  /* 0x7fffffffff077424 */ /* 0x000fe200078e00ff */
[----:B------:R1:W5:Y:S01]  /*1030*/  @!P1 LDG.E R6, desc[UR20][R2.64+0xc00] ;  /* 0x000c001402069981 */ /* 0x000362000c1e1900 */
[C---:B------:R-:W-:Y:S01]  /*1040*/  VIADD R13, R4.reuse, 0x580 ;  /* 0x00000580040d7836 */ /* 0x040fe20000000000 */
[----:B------:R-:W-:Y:S01]  /*1050*/  ISETP.GE.AND P1, PT, R5, UR17, PT ;  /* 0x0000001105007c0c */ /* 0x000fe2000bf26270 */
[----:B------:R-:W-:Y:S02]  /*1060*/  IMAD.MOV.U32 R5, RZ, RZ, 0x7fffffff ;  /* 0x7fffffffff057424 */ /* 0x000fe400078e00ff */
[----:B------:R-:W-:Y:S01]  /*1070*/  IMAD.MOV.U32 R19, RZ, RZ, 0x7fffffff ;  /* 0x7fffffffff137424 */ /* 0x000fe200078e00ff */
[----:B------:R1:W5:Y:S01]  /*1080*/  @!P0 LDG.E R7, desc[UR20][R2.64+0xa00] ;  /* 0x000a001402078981 */ /* 0x000362000c1e1900 */
[----:B------:R-:W-:Y:S01]  /*1090*/  IMAD.MOV.U32 R18, RZ, RZ, 0x7fffffff ;  /* 0x7fffffffff127424 */ /* 0x000fe200078e00ff */
[----:B------:R-:W-:Y:S01]  /*10a0*/  ISETP.GE.AND P0, PT, R13, UR17, PT ;  /* 0x000000110d007c0c */ /* 0x000fe2000bf06270 */
[C---:B------:R-:W-:Y:S01]  /*10b0*/  VIADD R14, R4.reuse, 0x700 ;  /* 0x00000700040e7836 */ /* 0x040fe20000000000 */
[----:B------:R-:W-:Y:S01]  /*10c0*/  IADD3 R13, PT, PT, R4, 0x680, RZ ;  /* 0x00000680040d7810 */ /* 0x000fe20007ffe0ff */
[----:B------:R1:W5:Y:S03]  /*10d0*/  @!P2 LDG.E R5, desc[UR20][R2.64+0xe00] ;  /* 0x000e00140205a981 */ /* 0x000366000c1e1900 */
[----:B------:R-:W-:Y:S01]  /*10e0*/  ISETP.GE.AND P2, PT, R13, UR17, PT ;  /* 0x000000110d007c0c */ /* 0x000fe2000bf46270 */
[----:B------:R1:W5:Y:S01]  /*10f0*/  @!P3 LDG.E R19, desc[UR20][R2.64+0x1000] ;  /* 0x001000140213b981 */ /* 0x000362000c1e1900 */
[----:B------:R-:W-:-:S03]  /*1100*/  ISETP.GE.AND P3, PT, R14, UR17, PT ;  /* 0x000000110e007c0c */ /* 0x000fc6000bf66270 */
[----:B------:R1:W5:Y:S01]  /*1110*/  @!P4 LDG.E R18, desc[UR20][R2.64+0x1200] ;  /* 0x001200140212c981 */ /* 0x000362000c1e1900 */
[----:B------:R-:W-:Y:S01]  /*1120*/  ISETP.GE.AND P4, PT, R21, UR17, PT ;  /* 0x0000001115007c0c */ /* 0x000fe2000bf86270 */
[----:B------:R-:W-:Y:S01]  /*1130*/  IMAD.MOV.U32 R17, RZ, RZ, 0x7fffffff ;  /* 0x7fffffffff117424 */ /* 0x000fe200078e00ff */
[----:B------:R-:W-:Y:S01]  /*1140*/  MOV R14, 0x7fffffff ;  /* 0x7fffffff000e7802 */ /* 0x000fe20000000f00 */
[----:B------:R-:W-:Y:S02]  /*1150*/  IMAD.MOV.U32 R16, RZ, RZ, 0x7fffffff ;  /* 0x7fffffffff107424 */ /* 0x000fe400078e00ff */
[----:B------:R-:W-:Y:S02]  /*1160*/  IMAD.MOV.U32 R22, RZ, RZ, 0x7fffffff ;  /* 0x7fffffffff167424 */ /* 0x000fe400078e00ff */
        /* <DEDUP_REMOVED lines=8> */
.L_x_147:
[----:B01----:R-:W0:Y:S02]  /*11f0*/  LDC.64 R2, c[0x0][0x398] ;  /* 0x0000e600ff027b82 */ /* 0x003e240000000a00 */
[----:B0-----:R-:W-:-:S13]  /*1200*/  ISETP.GT.AND P0, PT, R3, R2, PT ;  /* 0x000000020300720c */ /* 0x001fda0003f04270 */
[----:B------:R-:W-:Y:S05]  /*1210*/  @!P0 BRA `(.L_x_148) ;  /* 0x0000000400788947 */ /* 0x000fea0003800000 */
[----:B------:R-:W0:Y:S01]  /*1220*/  S2UR UR15, SR_CgaCtaId ;  /* 0x00000000000f79c3 */ /* 0x000e220000008800 */
[----:B-----5:R-:W-:Y:S01]  /*1230*/  LOP3.LUT R15, R15, 0x80000000, RZ, 0x3c, !PT ;  /* 0x800000000f0f7812 */ /* 0x020fe200078e3cff */
[----:B------:R-:W-:Y:S01]  /*1240*/  UMOV UR4, 0x400 ;  /* 0x0000040000047882 */ /* 0x000fe20000000000 */
[----:B------:R-:W-:Y:S01]  /*1250*/  LOP3.LUT R14, R14, 0x80000000, RZ, 0x3c, !PT ;  /* 0x800000000e0e7812 */ /* 0x000fe200078e3cff */
[----:B------:R-:W1:Y:S01]  /*1260*/  LDCU UR16, c[0x0][0x398] ;  /* 0x00007300ff1077ac */ /* 0x000e620008000800 */
[----:B------:R-:W-:Y:S02]  /*1270*/  LOP3.LUT R13, R13, 0x80000000, RZ, 0x3c, !PT ;  /* 0x800000000d0d7812 */ /* 0x000fe400078e3cff */
[----:B------:R-:W-:Y:S02]  /*1280*/  LOP3.LUT R2, R22, 0x80000000, RZ, 0x3c, !PT ;  /* 0x8000000016027812 */ /* 0x000fe400078e3cff */
[----:B------:R-:W-:Y:S02]  /*1290*/  LOP3.LUT R16, R16, 0x80000000, RZ, 0x3c, !PT ;  /* 0x8000000010107812 */ /* 0x000fe400078e3cff */
[----:B------:R-:W-:-:S02]  /*12a0*/  LOP3.LUT R17, R17, 0x80000000, RZ, 0x3c, !PT ;  /* 0x8000000011117812 */ /* 0x000fc400078e3cff */
[----:B------:R-:W-:Y:S02]  /*12b0*/  LOP3.LUT R18, R18, 0x80000000, RZ, 0x3c, !PT ;  /* 0x8000000012127812 */ /* 0x000fe400078e3cff */
[----:B------:R-:W-:Y:S02]  /*12c0*/  LOP3.LUT R19, R19, 0x80000000, RZ, 0x3c, !PT ;  /* 0x8000000013137812 */ /* 0x000fe400078e3cff */
[----:B------:R-:W-:Y:S02]  /*12d0*/  LOP3.LUT R5, R5, 0x80000000, RZ, 0x3c, !PT ;  /* 0x8000000005057812 */ /* 0x000fe400078e3cff */
[----:B------:R-:W-:Y:S02]  /*12e0*/  LOP3.LUT R6, R6, 0x80000000, RZ, 0x3c, !PT ;  /* 0x8000000006067812 */ /* 0x000fe400078e3cff */
[----:B------:R-:W-:Y:S02]  /*12f0*/  LOP3.LUT R7, R7, 0x80000000, RZ, 0x3c, !PT ;  /* 0x8000000007077812 */ /* 0x000fe400078e3cff */
[----:B------:R-:W-:Y:S01]  /*1300*/  LOP3.LUT R8, R8, 0x80000000, RZ, 0x3c, !PT ;  /* 0x8000000008087812 */ /* 0x000fe200078e3cff */
[----:B0-----:R-:W-:Y:S01]  /*1310*/  ULEA UR15, UR15, UR4, 0x18 ;  /* 0x000000040f0f7291 */ /* 0x001fe2000f8ec0ff */
[----:B------:R-:W-:-:S02]  /*1320*/  LOP3.LUT R9, R9, 0x80000000, RZ, 0x3c, !PT ;  /* 0x8000000009097812 */ /* 0x000fc400078e3cff */
[----:B------:R-:W-:Y:S01]  /*1330*/  LOP3.LUT R10, R10, 0x80000000, RZ, 0x3c, !PT ;  /* 0x800000000a0a7812 */ /* 0x000fe200078e3cff */
[----:B------:R-:W-:Y:S01]  /*1340*/  UMOV UR4, URZ ;  /* 0x000000ff00047c82 */ /* 0x000fe20008000000 */
[----:B------:R-:W-:Y:S02]  /*1350*/  LOP3.LUT R11, R11, 0x80000000, RZ, 0x3c, !PT ;  /* 0x800000000b0b7812 */ /* 0x000fe400078e3cff */
[----:B-1----:R-:W-:-:S07]  /*1360*/  LOP3.LUT R12, R12, 0x80000000, RZ, 0x3c, !PT ;  /* 0x800000000c0c7812 */ /* 0x002fce00078e3cff */
.L_x_149:
[----:B------:R-:W-:Y:S01]  /*1370*/  IMAD R22, RZ, RZ, -UR16 ;  /* 0x80000010ff167e24 */ /* 0x000fe2000f8e02ff */
[----:B0-----:R-:W-:Y:S01]  /*1380*/  SHF.R.U32.HI R23, RZ, UR16, R12 ;  /* 0x00000010ff177c19 */ /* 0x001fe2000801160c */
[----:B------:R-:W-:Y:S01]  /*1390*/  IMAD.MOV.U32 R25, RZ, RZ, -0x1 ;  /* 0xffffffffff197424 */ /* 0x000fe200078e00ff */
[----:B------:R-:W-:Y:S01]  /*13a0*/  ULEA UR17, UR4, UR15, 0xa ;  /* 0x0000000f04117291 */ /* 0x000fe2000f8e50ff */
[----:B------:R-:W-:Y:S01]  /*13b0*/  SHF.R.U32.HI R27, RZ, UR16, R10 ;  /* 0x00000010ff1b7c19 */ /* 0x000fe2000801160a */
[----:B------:R-:W-:Y:S01]  /*13c0*/  UIADD3 UR4, UPT, UPT, UR4, 0x1, URZ ;  /* 0x0000000104047890 */ /* 0x000fe2000fffe0ff */
[----:B------:R-:W-:Y:S02]  /*13d0*/  VIADDMNMX R22, R22, R3, 0x8, PT ;  /* 0x0000000816167446 */ /* 0x000fe40003800103 */
[----:B------:R-:W-:Y:S02]  /*13e0*/  SHF.R.U32.HI R29, RZ, UR16, R9 ;  /* 0x00000010ff1d7c19 */ /* 0x000fe40008011609 */
[----:B------:R-:W-:-:S02]  /*13f0*/  SHF.L.U32 R22, R25, R22, RZ ;  /* 0x0000001619167219 */ /* 0x000fc400000006ff */
[----:B------:R-:W-:Y:S02]  /*1400*/  SHF.R.U32.HI R25, RZ, UR16, R11 ;  /* 0x00000010ff197c19 */ /* 0x000fe4000801160b */
[-C--:B------:R-:W-:Y:S02]  /*1410*/  LOP3.LUT R23, R23, R22.reuse, RZ, 0x30, !PT ;  /* 0x0000001617177212 */ /* 0x080fe400078e30ff */
[-C--:B------:R-:W-:Y:S02]  /*1420*/  LOP3.LUT R25, R25, R22.reuse, RZ, 0x30, !PT ;  /* 0x0000001619197212 */ /* 0x080fe400078e30ff */
[----:B------:R-:W-:Y:S02]  /*1430*/  LOP3.LUT R27, R27, R22, RZ, 0x30, !PT ;  /* 0x000000161b1b7212 */ /* 0x000fe400078e30ff */
[----:B------:R-:W-:Y:S02]  /*1440*/  LEA R23, R23, UR17, 0x2 ;  /* 0x0000001117177c11 */ /* 0x000fe4000f8e10ff */
[----:B------:R-:W-:-:S02]  /*1450*/  LEA R25, R25, UR17, 0x2 ;  /* 0x0000001119197c11 */ /* 0x000fc4000f8e10ff */
[----:B------:R-:W-:Y:S01]  /*1460*/  LEA R27, R27, UR17, 0x2 ;  /* 0x000000111b1b7c11 */ /* 0x000fe2000f8e10ff */
[----:B------:R0:W-:Y:S01]  /*1470*/  ATOMS.POPC.INC.32 RZ, [R23+URZ] ;  /* 0x0000000017ff7f8c */ /* 0x0001e2000d8000ff */
[----:B------:R-:W-:Y:S02]  /*1480*/  SHF.R.U32.HI R24, RZ, UR16, R8 ;  /* 0x00000010ff187c19 */ /* 0x000fe40008011608 */
[----:B------:R-:W-:Y:S01]  /*1490*/  SHF.R.U32.HI R26, RZ, UR16, R7 ;  /* 0x00000010ff1a7c19 */ /* 0x000fe20008011607 */
[----:B------:R1:W-:Y:S01]  /*14a0*/  ATOMS.POPC.INC.32 RZ, [R25+URZ] ;  /* 0x0000000019ff7f8c */ /* 0x0003e2000d8000ff */
[-C--:B------:R-:W-:Y:S02]  /*14b0*/  LOP3.LUT R29, R29, R22.reuse, RZ, 0x30, !PT ;  /* 0x000000161d1d7212 */ /* 0x080fe400078e30ff */
[----:B------:R-:W-:Y:S01]  /*14c0*/  LOP3.LUT R24, R24, R22, RZ, 0x30, !PT ;  /* 0x0000001618187212 */ /* 0x000fe200078e30ff */
[----:B------:R2:W-:Y:S01]  /*14d0*/  ATOMS.POPC.INC.32 RZ, [R27+URZ] ;  /* 0x000000001bff7f8c */ /* 0x0005e2000d8000ff */
[----:B0-----:R-:W-:-:S02]  /*14e0*/  SHF.R.U32.HI R23, RZ, UR16, R6 ;  /* 0x00000010ff177c19 */ /* 0x001fc40008011606 */
[-C--:B------:R-:W-:Y:S02]  /*14f0*/  LOP3.LUT R26, R26, R22.reuse, RZ, 0x30, !PT ;  /* 0x000000161a1a7212 */ /* 0x080fe400078e30ff */
[----:B-1----:R-:W-:Y:S02]  /*1500*/  SHF.R.U32.HI R25, RZ, UR16, R5 ;  /* 0x00000010ff197c19 */ /* 0x002fe40008011605 */
[-C--:B------:R-:W-:Y:S02]  /*1510*/  LOP3.LUT R23, R23, R22.reuse, RZ, 0x30, !PT ;  /* 0x0000001617177212 */ /* 0x080fe400078e30ff */
[----:B--2---:R-:W-:Y:S02]  /*1520*/  SHF.R.U32.HI R27, RZ, UR16, R19 ;  /* 0x00000010ff1b7c19 */ /* 0x004fe40008011613 */
[----:B------:R-:W-:Y:S02]  /*1530*/  LEA R29, R29, UR17, 0x2 ;  /* 0x000000111d1d7c11 */ /* 0x000fe4000f8e10ff */
[----:B------:R-:W-:-:S02]  /*1540*/  LOP3.LUT R25, R25, R22, RZ, 0x30, !PT ;  /* 0x0000001619197212 */ /* 0x000fc400078e30ff */
[----:B------:R-:W-:Y:S01]  /*1550*/  LEA R24, R24, UR17, 0x2 ;  /* 0x0000001118187c11 */ /* 0x000fe2000f8e10ff */
[----:B------:R0:W-:Y:S01]  /*1560*/  ATOMS.POPC.INC.32 RZ, [R29+URZ] ;  /* 0x000000001dff7f8c */ /* 0x0001e2000d8000ff */
[----:B------:R-:W-:Y:S02]  /*1570*/  LOP3.LUT R27, R27, R22, RZ, 0x30, !PT ;  /* 0x000000161b1b7212 */ /* 0x000fe400078e30ff */
[----:B------:R-:W-:Y:S01]  /*1580*/  LEA R26, R26, UR17, 0x2 ;  /* 0x000000111a1a7c11 */ /* 0x000fe2000f8e10ff */
[----:B------:R1:W-:Y:S01]  /*1590*/  ATOMS.POPC.INC.32 RZ, [R24+URZ] ;  /* 0x0000000018ff7f8c */ /* 0x0003e2000d8000ff */
[----:B------:R-:W-:Y:S02]  /*15a0*/  LEA R23, R23, UR17, 0x2 ;  /* 0x0000001117177c11 */ /* 0x000fe4000f8e10ff */
[----:B------:R-:W-:Y:S01]  /*15b0*/  LEA R25, R25, UR17, 0x2 ;  /* 0x0000001119197c11 */ /* 0x000fe2000f8e10ff */
[----:B------:R2:W-:Y:S01]  /*15c0*/  ATOMS.POPC.INC.32 RZ, [R26+URZ] ;  /* 0x000000001aff7f8c */ /* 0x0005e2000d8000ff */
[----:B------:R-:W-:-:S02]  /*15d0*/  LEA R27, R27, UR17, 0x2 ;  /* 0x000000111b1b7c11 */ /* 0x000fc4000f8e10ff */
[----:B0-----:R-:W-:Y:S01]  /*15e0*/  SHF.R.U32.HI R29, RZ, UR16, R18 ;  /* 0x00000010ff1d7c19 */ /* 0x001fe20008011612 */
[----:B------:R0:W-:Y:S01]  /*15f0*/  ATOMS.POPC.INC.32 RZ, [R23+URZ] ;  /* 0x0000000017ff7f8c */ /* 0x0001e2000d8000ff */
[----:B-1----:R-:W-:Y:S02]  /*1600*/  SHF.R.U32.HI R24, RZ, UR16, R17 ;  /* 0x00000010ff187c19 */ /* 0x002fe40008011611 */
[----:B------:R-:W-:Y:S01]  /*1610*/  SHF.R.U32.HI R28, RZ, UR16, R15 ;  /* 0x00000010ff1c7c19 */ /* 0x000fe2000801160f */
[----:B------:R1:W-:Y:S01]  /*1620*/  ATOMS.POPC.INC.32 RZ, [R25+URZ] ;  /* 0x0000000019ff7f8c */ /* 0x0003e2000d8000ff */
[----:B--2---:R-:W-:Y:S02]  /*1630*/  SHF.R.U32.HI R26, RZ, UR16, R16 ;  /* 0x00000010ff1a7c19 */ /* 0x004fe40008011610 */
[----:B------:R-:W-:Y:S01]  /*1640*/  LOP3.LUT R29, R29, R22, RZ, 0x30, !PT ;  /* 0x000000161d1d7212 */ /* 0x000fe200078e30ff */
[----:B------:R2:W-:Y:S01]  /*1650*/  ATOMS.POPC.INC.32 RZ, [R27+URZ] ;  /* 0x000000001bff7f8c */ /* 0x0005e2000d8000ff */
[----:B0-----:R-:W-:-:S02]  /*1660*/  SHF.R.U32.HI R23, RZ, UR16, R2 ;  /* 0x00000010ff177c19 */ /* 0x001fc40008011602 */
[-C--:B------:R-:W-:Y:S02]  /*1670*/  LOP3.LUT R24, R24, R22.reuse, RZ, 0x30, !PT ;  /* 0x0000001618187212 */ /* 0x080fe400078e30ff */
[----:B-1----:R-:W-:Y:S02]  /*1680*/  SHF.R.U32.HI R25, RZ, UR16, R13 ;  /* 0x00000010ff197c19 */ /* 0x002fe4000801160d */
[-C--:B------:R-:W-:Y:S02]  /*1690*/  LOP3.LUT R26, R26, R22.reuse, RZ, 0x30, !PT ;  /* 0x000000161a1a7212 */ /* 0x080fe400078e30ff */
[----:B--2---:R-:W-:Y:S01]  /*16a0*/  SHF.R.U32.HI R27, RZ, UR16, R14 ;  /* 0x00000010ff1b7c19 */ /* 0x004fe2000801160e */
[----:B------:R-:W-:Y:S01]  /*16b0*/  UIADD3 UR16, UPT, UPT, UR16, 0x8, URZ ;  /* 0x0000000810107890 */ /* 0x000fe2000fffe0ff */
[----:B------:R-:W-:Y:S02]  /*16c0*/  LOP3.LUT R23, R23, R22, RZ, 0x30, !PT ;  /* 0x0000001617177212 */ /* 0x000fe400078e30ff */
[----:B------:R-:W-:-:S02]  /*16d0*/  LEA R29, R29, UR17, 0x2 ;  /* 0x000000111d1d7c11 */ /* 0x000fc4000f8e10ff */
[-C--:B------:R-:W-:Y:S02]  /*16e0*/  LOP3.LUT R25, R25, R22.reuse, RZ, 0x30, !PT ;  /* 0x0000001619197212 */ /* 0x080fe400078e30ff */
[----:B------:R-:W-:Y:S01]  /*16f0*/  ISETP.LE.AND P0, PT, R3, UR16, PT ;  /* 0x0000001003007c0c */ /* 0x000fe2000bf03270 */
[----:B------:R0:W-:Y:S01]  /*1700*/  ATOMS.POPC.INC.32 RZ, [R29+URZ] ;  /* 0x000000001dff7f8c */ /* 0x0001e2000d8000ff */
[----:B------:R-:W-:Y:S02]  /*1710*/  LEA R24, R24, UR17, 0x2 ;  /* 0x0000001118187c11 */ /* 0x000fe4000f8e10ff */
[-C--:B------:R-:W-:Y:S02]  /*1720*/  LOP3.LUT R27, R27, R22.reuse, RZ, 0x30, !PT ;  /* 0x000000161b1b7212 */ /* 0x080fe400078e30ff */
[----:B------:R-:W-:Y:S01]  /*1730*/  LEA R26, R26, UR17, 0x2 ;  /* 0x000000111a1a7c11 */ /* 0x000fe2000f8e10ff */
[----:B------:R0:W-:Y:S01]  /*1740*/  ATOMS.POPC.INC.32 RZ, [R24+URZ] ;  /* 0x0000000018ff7f8c */ /* 0x0001e2000d8000ff */
[----:B------:R-:W-:-:S02]  /*1750*/  LOP3.LUT R28, R28, R22, RZ, 0x30, !PT ;  /* 0x000000161c1c7212 */ /* 0x000fc400078e30ff */
[----:B------:R-:W-:Y:S01]  /*1760*/  LEA R23, R23, UR17, 0x2 ;  /* 0x0000001117177c11 */ /* 0x000fe2000f8e10ff */
[----:B------:R0:W-:Y:S01]  /*1770*/  ATOMS.POPC.INC.32 RZ, [R26+URZ] ;  /* 0x000000001aff7f8c */ /* 0x0001e2000d8000ff */
[----:B------:R-:W-:Y:S02]  /*1780*/  LEA R25, R25, UR17, 0x2 ;  /* 0x0000001119197c11 */ /* 0x000fe4000f8e10ff */
[----:B------:R-:W-:Y:S01]  /*1790*/  LEA R27, R27, UR17, 0x2 ;  /* 0x000000111b1b7c11 */ /* 0x000fe2000f8e10ff */
[----:B------:R0:W-:Y:S01]  /*17a0*/  ATOMS.POPC.INC.32 RZ, [R23+URZ] ;  /* 0x0000000017ff7f8c */ /* 0x0001e2000d8000ff */
[----:B------:R-:W-:-:S03]  /*17b0*/  LEA R28, R28, UR17, 0x2 ;  /* 0x000000111c1c7c11 */ /* 0x000fc6000f8e10ff */
[----:B------:R0:W-:Y:S04]  /*17c0*/  ATOMS.POPC.INC.32 RZ, [R25+URZ] ;  /* 0x0000000019ff7f8c */ /* 0x0001e8000d8000ff */
[----:B------:R0:W-:Y:S04]  /*17d0*/  ATOMS.POPC.INC.32 RZ, [R27+URZ] ;  /* 0x000000001bff7f8c */ /* 0x0001e8000d8000ff */
[----:B------:R0:W-:Y:S01]  /*17e0*/  ATOMS.POPC.INC.32 RZ, [R28+URZ] ;  /* 0x000000001cff7f8c */ /* 0x0001e2000d8000ff */
[----:B------:R-:W-:Y:S05]  /*17f0*/  @!P0 BRA `(.L_x_149) ;  /* 0xfffffff800dc8947 */ /* 0x000fea000383ffff */
.L_x_148:
[----:B------:R-:W-:Y:S05]  /*1800*/  BRA.U !UP0, `(.L_x_150) ;  /* 0xfffffff108dc7547 */ /* 0x000fea000b83ffff */
.L_x_145:
[----:B------:R-:W-:Y:S01]  /*1810*/  BAR.SYNC.DEFER_BLOCKING 0x0 ;  /* 0x0000000000007b1d */ /* 0x000fe20000010000 */
[----:B------:R-:W-:-:S05]  /*1820*/  ISETP.NE.AND P0, PT, R20, RZ, PT ;  /* 0x000000ff1400720c */ /* 0x000fca0003f05270 */
[----:B------:R-:W-:Y:S08]  /*1830*/  BSSY.RECONVERGENT B0, `(.L_x_151) ;  /* 0x0000164000007945 */ /* 0x000ff00003800200 */
[----:B------:R-:W-:Y:S05]  /*1840*/  @P0 BRA `(.L_x_152) ;  /* 0x0000001400880947 */ /* 0x000fea0003800000 */
[----:B------:R-:W-:Y:S01]  /*1850*/  UISETP.GE.U32.AND UP0, UPT, UR22, 0x7, UPT ;  /* 0x000000071600788c */ /* 0x000fe2000bf06070 */
[----:B0-23--:R-:W-:-:S08]  /*1860*/  IMAD.MOV.U32 R3, RZ, RZ, RZ ;  /* 0x000000ffff037224 */ /* 0x00dfd000078e00ff */
[----:B------:R-:W-:Y:S05]  /*1870*/  BRA.U !UP0, `(.L_x_153) ;  /* 0x00000005085c7547 */ /* 0x000fea000b800000 */
[----:B----4-:R-:W0:Y:S01]  /*1880*/  LDC.64 R2, c[0x0][0x380] ;  /* 0x0000e000ff027b82 */ /* 0x010e220000000a00 */
[----:B-1---5:R-:W-:-:S07]  /*1890*/  IMAD.MOV.U32 R5, RZ, RZ, RZ ;  /* 0x000000ffff057224 */ /* 0x022fce00078e00ff */
.L_x_170:
[----:B----4-:R-:W-:Y:S01]  /*18a0*/  IMAD R7, R5, 0x400, R0 ;  /* 0x0000040005077824 */ /* 0x010fe200078e0200 */
[----:B------:R-:W-:Y:S04]  /*18b0*/  BSSY.RECONVERGENT B1, `(.L_x_154) ;  /* 0x000000f000017945 */ /* 0x000fe80003800200 */
[----:B01----:R-:W1:Y:S04]  /*18c0*/  LDS R18, [R7] ;  /* 0x0000000007127984 */ /* 0x003e680000000800 */
[----:B--23--:R2:W3:Y:S04]  /*18d0*/  LDS R9, [R7+0x400] ;  /* 0x0004000007097984 */ /* 0x00c4e80000000800 */
[----:B------:R2:W4:Y:S04]  /*18e0*/  LDS R22, [R7+0x800] ;  /* 0x0008000007167984 */ /* 0x0005280000000800 */
[----:B------:R2:W0:Y:S04]  /*18f0*/  LDS R14, [R7+0xc00] ;  /* 0x000c0000070e7984 */ /* 0x0004280000000800 */
[----:B------:R2:W0:Y:S04]  /*1900*/  LDS R12, [R7+0x1000] ;  /* 0x00100000070c7984 */ /* 0x0004280000000800 */
[----:B------:R2:W0:Y:S04]  /*1910*/  LDS R6, [R7+0x1400] ;  /* 0x0014000007067984 */ /* 0x0004280000000800 */
[----:B------:R2:W0:Y:S04]  /*1920*/  LDS R8, [R7+0x1800] ;  /* 0x0018000007087984 */ /* 0x0004280000000800 */
[----:B------:R2:W0:Y:S01]  /*1930*/  LDS R10, [R7+0x1c00] ;  /* 0x001c0000070a7984 */ /* 0x0004220000000800 */
[----:B-1----:R-:W-:-:S13]  /*1940*/  ISETP.NE.AND P0, PT, R18, RZ, PT ;  /* 0x000000ff1200720c */ /* 0x002fda0003f05270 */
[----:B--234-:R-:W-:Y:S05]  /*1950*/  @!P0 BRA `(.L_x_155) ;  /* 0x0000000000108947 */ /* 0x01cfea0003800000 */
[----:B------:R-:W-:Y:S01]  /*1960*/  LEA R17, R5, R4, 0x8 ;  /* 0x0000000405117211 */ /* 0x000fe200078e40ff */
[----:B------:R-:W-:-:S04]  /*1970*/  IMAD.MOV.U32 R19, RZ, RZ, RZ ;  /* 0x000000ffff137224 */ /* 0x000fc800078e00ff */
[----:B0-----:R-:W-:-:S05]  /*1980*/  IMAD.WIDE.U32 R16, R17, 0x8, R2 ;  /* 0x0000000811107825 */ /* 0x001fca00078e0002 */
[----:B------:R1:W-:Y:S02]  /*1990*/  REDG.E.ADD.64.STRONG.GPU desc[UR20][R16.64], R18 ;  /* 0x000000121000798e */ /* 0x0003e4000c12e514 */
.L_x_155:
[----:B------:R-:W-:Y:S05]  /*19a0*/  BSYNC.RECONVERGENT B1 ;  /* 0x0000000000017941 */ /* 0x000fea0003800200 */
.L_x_154:
[----:B------:R-:W-:Y:S01]  /*19b0*/  ISETP.NE.AND P6, PT, R9, RZ, PT ;  /* 0x000000ff0900720c */ /* 0x000fe20003fc5270 */
[----:B------:R-:W-:Y:S01]  /*19c0*/  BSSY.RECONVERGENT B1, `(.L_x_156) ;  /* 0x000000e000017945 */ /* 0x000fe20003800200 */
[----:B------:R-:W-:Y:S02]  /*19d0*/  ISETP.NE.AND P0, PT, R22, RZ, PT ;  /* 0x000000ff1600720c */ /* 0x000fe40003f05270 */
[----:B0-----:R-:W-:Y:S02]  /*19e0*/  ISETP.NE.AND P1, PT, R14, RZ, PT ;  /* 0x000000ff0e00720c */ /* 0x001fe40003f25270 */
[----:B------:R-:W-:Y:S02]  /*19f0*/  ISETP.NE.AND P2, PT, R12, RZ, PT ;  /* 0x000000ff0c00720c */ /* 0x000fe40003f45270 */
[----:B------:R-:W-:Y:S02]  /*1a00*/  ISETP.NE.AND P3, PT, R6, RZ, PT ;  /* 0x000000ff0600720c */ /* 0x000fe40003f65270 */
[----:B------:R-:W-:-:S02]  /*1a10*/  ISETP.NE.AND P4, PT, R8, RZ, PT ;  /* 0x000000ff0800720c */ /* 0x000fc40003f85270 */
[----:B------:R-:W-:Y:S01]  /*1a20*/  ISETP.NE.AND P5, PT, R10, RZ, PT ;  /* 0x000000ff0a00720c */ /* 0x000fe20003fa5270 */
[----:B------:R-:W-:-:S12]  /*1a30*/  @!P6 BRA `(.L_x_157) ;  /* 0x000000000018e947 */ /* 0x000fd80003800000 */
[----:B-1----:R-:W-:Y:S02]  /*1a40*/  IMAD R17, R5, 0x100, R4 ;  /* 0x0000010005117824 */ /* 0x002fe400078e0204 */
[----:B------:R-:W-:Y:S02]  /*1a50*/  IMAD.MOV.U32 R18, RZ, RZ, R9 ;  /* 0x000000ffff127224 */ /* 0x000fe400078e0009 */
[----:B------:R-:W-:Y:S02]  /*1a60*/  VIADD R17, R17, 0x100 ;  /* 0x0000010011117836 */ /* 0x000fe40000000000 */
[----:B------:R-:W-:Y:S02]  /*1a70*/  IMAD.MOV.U32 R19, RZ, RZ, RZ ;  /* 0x000000ffff137224 */ /* 0x000fe400078e00ff */
[----:B------:R-:W-:-:S05]  /*1a80*/  IMAD.WIDE.U32 R16, R17, 0x8, R2 ;  /* 0x0000000811107825 */ /* 0x000fca00078e0002 */
[----:B------:R0:W-:Y:S02]  /*1a90*/  REDG.E.ADD.64.STRONG.GPU desc[UR20][R16.64], R18 ;  /* 0x000000121000798e */ /* 0x0001e4000c12e514 */
.L_x_157:
[----:B------:R-:W-:Y:S05]  /*1aa0*/  BSYNC.RECONVERGENT B1 ;  /* 0x0000000000017941 */ /* 0x000fea0003800200 */
.L_x_156:
[----:B------:R-:W-:Y:S04]  /*1ab0*/  BSSY.RECONVERGENT B1, `(.L_x_158) ;  /* 0x0000007000017945 */ /* 0x000fe80003800200 */
[----:B------:R-:W-:Y:S05]  /*1ac0*/  @!P0 BRA `(.L_x_159) ;  /* 0x0000000000148947 */ /* 0x000fea0003800000 */
[----:B01----:R-:W-:Y:S02]  /*1ad0*/  IMAD R17, R5, 0x100, R4 ;  /* 0x0000010005117824 */ /* 0x003fe400078e0204 */
[----:B------:R-:W-:-:S03]  /*1ae0*/  IMAD.MOV.U32 R23, RZ, RZ, RZ ;  /* 0x000000ffff177224 */ /* 0x000fc600078e00ff */
[----:B------:R-:W-:-:S05]  /*1af0*/  IADD3 R17, PT, PT, R17, 0x200, RZ ;  /* 0x0000020011117810 */ /* 0x000fca0007ffe0ff */
[----:B------:R-:W-:-:S05]  /*1b00*/  IMAD.WIDE.U32 R16, R17, 0x8, R2 ;  /* 0x0000000811107825 */ /* 0x000fca00078e0002 */
[----:B------:R2:W-:Y:S02]  /*1b10*/  REDG.E.ADD.64.STRONG.GPU desc[UR20][R16.64], R22 ;  /* 0x000000161000798e */ /* 0x0005e4000c12e514 */
.L_x_159:
[----:B------:R-:W-:Y:S05]  /*1b20*/  BSYNC.RECONVERGENT B1 ;  /* 0x0000000000017941 */ /* 0x000fea0003800200 */
.L_x_158:
[----:B------:R-:W-:Y:S04]  /*1b30*/  BSSY.RECONVERGENT B1, `(.L_x_160) ;  /* 0x0000007000017945 */ /* 0x000fe80003800200 */
[----:B------:R-:W-:Y:S05]  /*1b40*/  @!P1 BRA `(.L_x_161) ;  /* 0x0000000000149947 */ /* 0x000fea0003800000 */
[----:B012---:R-:W-:Y:S02]  /*1b50*/  IMAD R17, R5, 0x100, R4 ;  /* 0x0000010005117824 */ /* 0x007fe400078e0204 */
[----:B------:R-:W-:Y:S02]  /*1b60*/  IMAD.MOV.U32 R15, RZ, RZ, RZ ;  /* 0x000000ffff0f7224 */ /* 0x000fe400078e00ff */
[----:B------:R-:W-:-:S04]  /*1b70*/  VIADD R17, R17, 0x300 ;  /* 0x0000030011117836 */ /* 0x000fc80000000000 */
[----:B------:R-:W-:-:S05]  /*1b80*/  IMAD.WIDE.U32 R16, R17, 0x8, R2 ;  /* 0x0000000811107825 */ /* 0x000fca00078e0002 */
[----:B------:R3:W-:Y:S02]  /*1b90*/  REDG.E.ADD.64.STRONG.GPU desc[UR20][R16.64], R14 ;  /* 0x0000000e1000798e */ /* 0x0007e4000c12e514 */
.L_x_161:
[----:B------:R-:W-:Y:S05]  /*1ba0*/  BSYNC.RECONVERGENT B1 ;  /* 0x0000000000017941 */ /* 0x000fea0003800200 */
.L_x_160:
[----:B------:R-:W-:Y:S04]  /*1bb0*/  BSSY.RECONVERGENT B1, `(.L_x_162) ;  /* 0x0000007000017945 */ /* 0x000fe80003800200 */
[----:B------:R-:W-:Y:S05]  /*1bc0*/  @!P2 BRA `(.L_x_163) ;  /* 0x000000000014a947 */ /* 0x000fea0003800000 */
[----:B---3--:R-:W-:Y:S02]  /*1bd0*/  IMAD R15, R5, 0x100, R4 ;  /* 0x00000100050f7824 */ /* 0x008fe400078e0204 */
[----:B------:R-:W-:Y:S02]  /*1be0*/  HFMA2 R13, -RZ, RZ, 0, 0 ;  /* 0x00000000ff0d7431 */ /* 0x000fe400000001ff */
[----:B------:R-:W-:-:S04]  /*1bf0*/  VIADD R15, R15, 0x400 ;  /* 0x000004000f0f7836 */ /* 0x000fc80000000000 */
[----:B------:R-:W-:-:S05]  /*1c00*/  IMAD.WIDE.U32 R14, R15, 0x8, R2 ;  /* 0x000000080f0e7825 */ /* 0x000fca00078e0002 */
[----:B------:R4:W-:Y:S02]  /*1c10*/  REDG.E.ADD.64.STRONG.GPU desc[UR20][R14.64], R12 ;  /* 0x0000000c0e00798e */ /* 0x0009e4000c12e514 */
.L_x_163:
[----:B------:R-:W-:Y:S05]  /*1c20*/  BSYNC.RECONVERGENT B1 ;  /* 0x0000000000017941 */ /* 0x000fea0003800200 */
.L_x_162:
[----:B------:R-:W-:Y:S04]  /*1c30*/  BSSY.RECONVERGENT B1, `(.L_x_164) ;  /* 0x0000007000017945 */ /* 0x000fe80003800200 */
[----:B------:R-:W-:Y:S05]  /*1c40*/  @!P3 BRA `(.L_x_165) ;  /* 0x000000000014b947 */ /* 0x000fea0003800000 */
[----:B----4-:R-:W-:Y:S02]  /*1c50*/  IMAD R13, R5, 0x100, R4 ;  /* 0x00000100050d7824 */ /* 0x010fe400078e0204 */
[----:B------:R-:W-:Y:S02]  /*1c60*/  IMAD.MOV.U32 R7, RZ, RZ, RZ ;  /* 0x000000ffff077224 */ /* 0x000fe400078e00ff */
[----:B------:R-:W-:-:S04]  /*1c70*/  VIADD R13, R13, 0x500 ;  /* 0x000005000d0d7836 */ /* 0x000fc80000000000 */
[----:B------:R-:W-:-:S05]  /*1c80*/  IMAD.WIDE.U32 R12, R13, 0x8, R2 ;  /* 0x000000080d0c7825 */ /* 0x000fca00078e0002 */
[----:B------:R4:W-:Y:S02]  /*1c90*/  REDG.E.ADD.64.STRONG.GPU desc[UR20][R12.64], R6 ;  /* 0x000000060c00798e */ /* 0x0009e4000c12e514 */
.L_x_165:
[----:B------:R-:W-:Y:S05]  /*1ca0*/  BSYNC.RECONVERGENT B1 ;  /* 0x0000000000017941 */ /* 0x000fea0003800200 */
.L_x_164:
[----:B------:R-:W-:Y:S04]  /*1cb0*/  BSSY.RECONVERGENT B1, `(.L_x_166) ;  /* 0x0000007000017945 */ /* 0x000fe80003800200 */
[----:B------:R-:W-:Y:S05]  /*1cc0*/  @!P4 BRA `(.L_x_167) ;  /* 0x000000000014c947 */ /* 0x000fea0003800000 */
[----:B----4-:R-:W-:Y:S02]  /*1cd0*/  IMAD R7, R5, 0x100, R4 ;  /* 0x0000010005077824 */ /* 0x010fe400078e0204 */
[----:B------:R-:W-:Y:S02]  /*1ce0*/  IMAD.MOV.U32 R9, RZ, RZ, RZ ;  /* 0x000000ffff097224 */ /* 0x000fe400078e00ff */
[----:B------:R-:W-:-:S04]  /*1cf0*/  VIADD R7, R7, 0x600 ;  /* 0x0000060007077836 */ /* 0x000fc80000000000 */
[----:B------:R-:W-:-:S05]  /*1d00*/  IMAD.WIDE.U32 R6, R7, 0x8, R2 ;  /* 0x0000000807067825 */ /* 0x000fca00078e0002 */
[----:B------:R4:W-:Y:S02]  /*1d10*/  REDG.E.ADD.64.STRONG.GPU desc[UR20][R6.64], R8 ;  /* 0x000000080600798e */ /* 0x0009e4000c12e514 */
.L_x_167:
[----:B------:R-:W-:Y:S05]  /*1d20*/  BSYNC.RECONVERGENT B1 ;  /* 0x0000000000017941 */ /* 0x000fea0003800200 */
.L_x_166:
[----:B------:R-:W-:Y:S04]  /*1d30*/  BSSY.RECONVERGENT B1, `(.L_x_168) ;  /* 0x0000007000017945 */ /* 0x000fe80003800200 */
[----:B------:R-:W-:Y:S05]  /*1d40*/  @!P5 BRA `(.L_x_169) ;  /* 0x000000000014d947 */ /* 0x000fea0003800000 */
[----:B----4-:R-:W-:Y:S01]  /*1d50*/  LEA R7, R5, R4, 0x8 ;  /* 0x0000000405077211 */ /* 0x010fe200078e40ff */
[----:B------:R-:W-:-:S04]  /*1d60*/  IMAD.MOV.U32 R11, RZ, RZ, RZ ;  /* 0x000000ffff0b7224 */ /* 0x000fc800078e00ff */
[----:B------:R-:W-:-:S04]  /*1d70*/  VIADD R7, R7, 0x700 ;  /* 0x0000070007077836 */ /* 0x000fc80000000000 */
[----:B------:R-:W-:-:S05]  /*1d80*/  IMAD.WIDE.U32 R6, R7, 0x8, R2 ;  /* 0x0000000807067825 */ /* 0x000fca00078e0002 */
[----:B------:R4:W-:Y:S02]  /*1d90*/  REDG.E.ADD.64.STRONG.GPU desc[UR20][R6.64], R10 ;  /* 0x0000000a0600798e */ /* 0x0009e4000c12e514 */
.L_x_169:
[----:B------:R-:W-:Y:S05]  /*1da0*/  BSYNC.RECONVERGENT B1 ;  /* 0x0000000000017941 */ /* 0x000fea0003800200 */
.L_x_168:
[----:B------:R-:W-:-:S05]  /*1db0*/  VIADD R5, R5, 0x8 ;  /* 0x0000000805057836 */ /* 0x000fca0000000000 */
[----:B------:R-:W-:-:S13]  /*1dc0*/  ISETP.NE.AND P0, PT, R5, UR27, PT ;  /* 0x0000001b05007c0c */ /* 0x000fda000bf05270 */
[----:B------:R-:W-:Y:S05]  /*1dd0*/  @P0 BRA `(.L_x_170) ;  /* 0xfffffff800b00947 */ /* 0x000fea000383ffff */
[----:B------:R-:W-:-:S07]  /*1de0*/  IMAD.U32 R3, RZ, RZ, UR27 ;  /* 0x0000001bff037e24 */ /* 0x000fce000f8e00ff */
.L_x_153:
[----:B------:R-:W-:Y:S02]  /*1df0*/  UISETP.NE.AND UP0, UPT, UR24, URZ, UPT ;  /* 0x000000ff1800728c */ /* 0x000fe4000bf05270 */
[----:B----45:R-:W-:Y:S02]  /*1e00*/  IMAD.U32 R8, RZ, RZ, UR24 ;  /* 0x00000018ff087e24 */ /* 0x030fe4000f8e00ff */
[----:B-1----:R-:W-:-:S03]  /*1e10*/  IMAD.U32 R5, RZ, RZ, UR25 ;  /* 0x00000019ff057e24 */ /* 0x002fc6000f8e00ff */
[----:B------:R-:W-:Y:S01]  /*1e20*/  IADD3 R8, PT, PT, R8, -0x1, RZ ;  /* 0xffffffff08087810 */ /* 0x000fe20007ffe0ff */
[----:B------:R-:W-:Y:S01]  /*1e30*/  VIADD R5, R5, 0xffffffff ;  /* 0xffffffff05057836 */ /* 0x000fe20000000000 */
[----:B------:R-:W-:Y:S06]  /*1e40*/  BRA.U !UP0, `(.L_x_171) ;  /* 0x0000000508707547 */ /* 0x000fec000b800000 */
[----:B------:R-:W-:-:S13]  /*1e50*/  ISETP.GE.U32.AND P0, PT, R8, 0x3, PT ;  /* 0x000000030800780c */ /* 0x000fda0003f06070 */
[----:B------:R-:W-:Y:S05]  /*1e60*/  @!P0 BRA `(.L_x_172) ;  /* 0x0000000000bc8947 */ /* 0x000fea0003800000 */
[----:B------:R-:W-:Y:S01]  /*1e70*/  IMAD R7, R3, 0x400, R0 ;  /* 0x0000040003077824 */ /* 0x000fe200078e0200 */
[----:B------:R-:W-:Y:S04]  /*1e80*/  BSSY.RECONVERGENT B1, `(.L_x_173) ;  /* 0x000000f000017945 */ /* 0x000fe80003800200 */
[----:B------:R-:W1:Y:S04]  /*1e90*/  LDS R12, [R7] ;  /* 0x00000000070c7984 */ /* 0x000e680000000800 */
[----:B------:R-:W4:Y:S04]  /*1ea0*/  LDS R9, [R7+0x400] ;  /* 0x0004000007097984 */ /* 0x000f280000000800 */
[----:B------:R-:W5:Y:S04]  /*1eb0*/  LDS R6, [R7+0x800] ;  /* 0x0008000007067984 */ /* 0x000f680000000800 */
[----:B------:R-:W0:Y:S01]  /*1ec0*/  LDS R2, [R7+0xc00] ;  /* 0x000c000007027984 */ /* 0x000e220000000800 */
[----:B-1----:R-:W-:-:S02]  /*1ed0*/  ISETP.NE.AND P0, PT, R12, RZ, PT ;  /* 0x000000ff0c00720c */ /* 0x002fc40003f05270 */
[----:B----4-:R-:W-:Y:S02]  /*1ee0*/  ISETP.NE.AND P1, PT, R9, RZ, PT ;  /* 0x000000ff0900720c */ /* 0x010fe40003f25270 */
[----:B-----5:R-:W-:Y:S02]  /*1ef0*/  ISETP.NE.AND P2, PT, R6, RZ, PT ;  /* 0x000000ff0600720c */ /* 0x020fe40003f45270 */
[----:B0-----:R-:W-:-:S07]  /*1f00*/  ISETP.NE.AND P3, PT, R2, RZ, PT ;  /* 0x000000ff0200720c */ /* 0x001fce0003f65270 */
[----:B------:R-:W-:Y:S06]  /*1f10*/  @!P0 BRA `(.L_x_174) ;  /* 0x0000000000148947 */ /* 0x000fec0003800000 */
[----:B------:R-:W0:Y:S01]  /*1f20*/  LDC.64 R10, c[0x0][0x380] ;  /* 0x0000e000ff0a7b82 */ /* 0x000e220000000a00 */
[----:B------:R-:W-:Y:S02]  /*1f30*/  IMAD R7, R3, 0x100, R4 ;  /* 0x0000010003077824 */ /* 0x000fe400078e0204 */
[----:B------:R-:W-:Y:S02]  /*1f40*/  IMAD.MOV.U32 R13, RZ, RZ, RZ ;  /* 0x000000ffff0d7224 */ /* 0x000fe400078e00ff */
[----:B0-----:R-:W-:-:S05]  /*1f50*/  IMAD.WIDE.U32 R10, R7, 0x8, R10 ;  /* 0x00000008070a7825 */ /* 0x001fca00078e000a */
[----:B------:R0:W-:Y:S02]  /*1f60*/  REDG.E.ADD.64.STRONG.GPU desc[UR20][R10.64], R12 ;  /* 0x0000000c0a00798e */ /* 0x0001e4000c12e514 */
.L_x_174:
[----:B------:R-:W-:Y:S05]  /*1f70*/  BSYNC.RECONVERGENT B1 ;  /* 0x0000000000017941 */ /* 0x000fea0003800200 */
.L_x_173:
[----:B------:R-:W-:Y:S04]  /*1f80*/  BSSY.RECONVERGENT B1, `(.L_x_175) ;  /* 0x0000009000017945 */ /* 0x000fe80003800200 */
[----:B------:R-:W-:Y:S05]  /*1f90*/  @!P1 BRA `(.L_x_176) ;  /* 0x00000000001c9947 */ /* 0x000fea0003800000 */
[----:B0-----:R-:W0:Y:S01]  /*1fa0*/  LDC.64 R10, c[0x0][0x380] ;  /* 0x0000e000ff0a7b82 */ /* 0x001e220000000a00 */
[----:B------:R-:W-:Y:S01]  /*1fb0*/  IMAD R7, R3, 0x100, R4 ;  /* 0x0000010003077824 */ /* 0x000fe200078e0204 */
[----:B------:R-:W-:Y:S01]  /*1fc0*/  MOV R12, R9 ;  /* 0x00000009000c7202 */ /* 0x000fe20000000f00 */
[----:B------:R-:W-:Y:S02]  /*1fd0*/  IMAD.MOV.U32 R13, RZ, RZ, RZ ;  /* 0x000000ffff0d7224 */ /* 0x000fe400078e00ff */
[----:B------:R-:W-:-:S04]  /*1fe0*/  VIADD R7, R7, 0x100 ;  /* 0x0000010007077836 */ /* 0x000fc80000000000 */
[----:B0-----:R-:W-:-:S05]  /*1ff0*/  IMAD.WIDE.U32 R10, R7, 0x8, R10 ;  /* 0x00000008070a7825 */ /* 0x001fca00078e000a */
[----:B------:R1:W-:Y:S02]  /*2000*/  REDG.E.ADD.64.STRONG.GPU desc[UR20][R10.64], R12 ;  /* 0x0000000c0a00798e */ /* 0x0003e4000c12e514 */
.L_x_176:
[----:B------:R-:W-:Y:S05]  /*2010*/  BSYNC.RECONVERGENT B1 ;  /* 0x0000000000017941 */ /* 0x000fea0003800200 */
.L_x_175:
[----:B------:R-:W-:Y:S04]  /*2020*/  BSSY.RECONVERGENT B1, `(.L_x_177) ;  /* 0x0000008000017945 */ /* 0x000fe80003800200 */
[----:B------:R-:W-:Y:S05]  /*2030*/  @!P2 BRA `(.L_x_178) ;  /* 0x000000000018a947 */ /* 0x000fea0003800000 */
[----:B01----:R-:W0:Y:S01]  /*2040*/  LDC.64 R10, c[0x0][0x380] ;  /* 0x0000e000ff0a7b82 */ /* 0x003e220000000a00 */
[----:B------:R-:W-:-:S04]  /*2050*/  IMAD R7, R3, 0x100, R4 ;  /* 0x0000010003077824 */ /* 0x000fc800078e0204 */
[----:B------:R-:W-:-:S04]  /*2060*/  VIADD R7, R7, 0x200 ;  /* 0x0000020007077836 */ /* 0x000fc80000000000 */
[----:B0-----:R-:W-:-:S04]  /*2070*/  IMAD.WIDE.U32 R10, R7, 0x8, R10 ;  /* 0x00000008070a7825 */ /* 0x001fc800078e000a */
[----:B------:R-:W-:-:S05]  /*2080*/  IMAD.MOV.U32 R7, RZ, RZ, RZ ;  /* 0x000000ffff077224 */ /* 0x000fca00078e00ff */
[----:B------:R4:W-:Y:S02]  /*2090*/  REDG.E.ADD.64.STRONG.GPU desc[UR20][R10.64], R6 ;  /* 0x000000060a00798e */ /* 0x0009e4000c12e514 */
.L_x_178:
[----:B------:R-:W-:Y:S05]  /*20a0*/  BSYNC.RECONVERGENT B1 ;  /* 0x0000000000017941 */ /* 0x000fea0003800200 */
.L_x_177:
[----:B------:R-:W-:Y:S04]  /*20b0*/  BSSY.RECONVERGENT B1, `(.L_x_179) ;  /* 0x0000009000017945 */ /* 0x000fe80003800200 */
[----:B------:R-:W-:Y:S05]  /*20c0*/  @!P3 BRA `(.L_x_180) ;  /* 0x00000000001cb947 */ /* 0x000fea0003800000 */
[----:B----4-:R-:W4:Y:S01]  /*20d0*/  LDC.64 R6, c[0x0][0x380] ;  /* 0x0000e000ff067b82 */ /* 0x010f220000000a00 */
[----:B------:R-:W-:Y:S01]  /*20e0*/  IMAD R9, R3, 0x100, R4 ;  /* 0x0000010003097824 */ /* 0x000fe200078e0204 */
[----:B01----:R-:W-:Y:S01]  /*20f0*/  MOV R10, R2 ;  /* 0x00000002000a7202 */ /* 0x003fe20000000f00 */
[----:B------:R-:W-:Y:S02]  /*2100*/  IMAD.MOV.U32 R11, RZ, RZ, RZ ;  /* 0x000000ffff0b7224 */ /* 0x000fe400078e00ff */
[----:B------:R-:W-:-:S04]  /*2110*/  VIADD R9, R9, 0x300 ;  /* 0x0000030009097836 */ /* 0x000fc80000000000 */
[----:B----4-:R-:W-:-:S05]  /*2120*/  IMAD.WIDE.U32 R6, R9, 0x8, R6 ;  /* 0x0000000809067825 */ /* 0x010fca00078e0006 */
[----:B------:R0:W-:Y:S02]  /*2130*/  REDG.E.ADD.64.STRONG.GPU desc[UR20][R6.64], R10 ;  /* 0x0000000a0600798e */ /* 0x0001e4000c12e514 */
.L_x_180:
[----:B------:R-:W-:Y:S05]  /*2140*/  BSYNC.RECONVERGENT B1 ;  /* 0x0000000000017941 */ /* 0x000fea0003800200 */
.L_x_179:
[----:B------:R-:W-:-:S07]  /*2150*/  VIADD R3, R3, 0x4 ;  /* 0x0000000403037836 */ /* 0x000fce0000000000 */
.L_x_172:
[----:B------:R-:W-:Y:S01]  /*2160*/  UISETP.NE.AND UP0, UPT, UR25, URZ, UPT ;  /* 0x000000ff1900728c */ /* 0x000fe2000bf05270 */
[----:B------:R-:W-:Y:S08]  /*2170*/  BSSY.RECONVERGENT B1, `(.L_x_171) ;  /* 0x0000029000017945 */ /* 0x000ff00003800200 */
[----:B------:R-:W-:Y:S05]  /*2180*/  BRA.U !UP0, `(.L_x_181) ;  /* 0x00000001089c7547 */ /* 0x000fea000b800000 */
[----:B------:R-:W-:-:S13]  /*2190*/  ISETP.NE.AND P0, PT, R5, RZ, PT ;  /* 0x000000ff0500720c */ /* 0x000fda0003f05270 */
[----:B------:R-:W-:Y:S05]  /*21a0*/  @!P0 BRA `(.L_x_182) ;  /* 0x0000000000648947 */ /* 0x000fea0003800000 */
[----:B0---4-:R-:W-:Y:S01]  /*21b0*/  IMAD R6, R3, 0x400, R0 ;  /* 0x0000040003067824 */ /* 0x011fe200078e0200 */
[----:B------:R-:W-:Y:S04]  /*21c0*/  BSSY.RECONVERGENT B2, `(.L_x_183) ;  /* 0x000000c000027945 */ /* 0x000fe80003800200 */
[----:B------:R-:W0:Y:S04]  /*21d0*/  LDS R2, [R6] ;  /* 0x0000000006027984 */ /* 0x000e280000000800 */
[----:B------:R-:W4:Y:S01]  /*21e0*/  LDS R9, [R6+0x400] ;  /* 0x0004000006097984 */ /* 0x000f220000000800 */
[----:B0-----:R-:W-:-:S02]  /*21f0*/  ISETP.NE.AND P0, PT, R2, RZ, PT ;  /* 0x000000ff0200720c */ /* 0x001fc40003f05270 */
[----:B----4-:R-:W-:-:S11]  /*2200*/  ISETP.NE.AND P1, PT, R9, RZ, PT ;  /* 0x000000ff0900720c */ /* 0x010fd60003f25270 */
[----:B------:R-:W-:Y:S05]  /*2210*/  @!P0 BRA `(.L_x_184) ;  /* 0x0000000000188947 */ /* 0x000fea0003800000 */
[----:B------:R-:W0:Y:S01]  /*2220*/  LDC.64 R6, c[0x0][0x380] ;  /* 0x0000e000ff067b82 */ /* 0x000e220000000a00 */
[----:B-1----:R-:W-:-:S04]  /*2230*/  IMAD R11, R3, 0x100, R4 ;  /* 0x00000100030b7824 */ /* 0x002fc800078e0204 */
[----:B0-----:R-:W-:-:S04]  /*2240*/  IMAD.WIDE.U32 R10, R11, 0x8, R6 ;  /* 0x000000080b0a7825 */ /* 0x001fc800078e0006 */
[----:B------:R-:W-:Y:S02]  /*2250*/  IMAD.MOV.U32 R6, RZ, RZ, R2 ;  /* 0x000000ffff067224 */ /* 0x000fe400078e0002 */
[----:B------:R-:W-:-:S05]  /*2260*/  IMAD.MOV.U32 R7, RZ, RZ, RZ ;  /* 0x000000ffff077224 */ /* 0x000fca00078e00ff */
[----:B------:R0:W-:Y:S02]  /*2270*/  REDG.E.ADD.64.STRONG.GPU desc[UR20][R10.64], R6 ;  /* 0x000000060a00798e */ /* 0x0001e4000c12e514 */
.L_x_184:
[----:B------:R-:W-:Y:S05]  /*2280*/  BSYNC.RECONVERGENT B2 ;  /* 0x0000000000027941 */ /* 0x000fea0003800200 */
.L_x_183:
[----:B------:R-:W-:Y:S04]  /*2290*/  BSSY.RECONVERGENT B2, `(.L_x_185) ;  /* 0x0000009000027945 */ /* 0x000fe80003800200 */
[----:B------:R-:W-:Y:S05]  /*22a0*/  @!P1 BRA `(.L_x_186) ;  /* 0x00000000001c9947 */ /* 0x000fea0003800000 */
[----:B0-----:R-:W0:Y:S01]  /*22b0*/  LDC.64 R6, c[0x0][0x380] ;  /* 0x0000e000ff067b82 */ /* 0x001e220000000a00 */
[----:B------:R-:W-:-:S05]  /*22c0*/  LEA R2, R3, R4, 0x8 ;  /* 0x0000000403027211 */ /* 0x000fca00078e40ff */
[----:B-1----:R-:W-:-:S04]  /*22d0*/  VIADD R11, R2, 0x100 ;  /* 0x00000100020b7836 */ /* 0x002fc80000000000 */
[----:B0-----:R-:W-:-:S04]  /*22e0*/  IMAD.WIDE.U32 R10, R11, 0x8, R6 ;  /* 0x000000080b0a7825 */ /* 0x001fc800078e0006 */
[----:B------:R-:W-:Y:S02]  /*22f0*/  IMAD.MOV.U32 R6, RZ, RZ, R9 ;  /* 0x000000ffff067224 */ /* 0x000fe400078e0009 */
[----:B------:R-:W-:-:S05]  /*2300*/  IMAD.MOV.U32 R7, RZ, RZ, RZ ;  /* 0x000000ffff077224 */ /* 0x000fca00078e00ff */
[----:B------:R4:W-:Y:S02]  /*2310*/  REDG.E.ADD.64.STRONG.GPU desc[UR20][R10.64], R6 ;  /* 0x000000060a00798e */ /* 0x0009e4000c12e514 */
.L_x_186:
[----:B------:R-:W-:Y:S05]  /*2320*/  BSYNC.RECONVERGENT B2 ;  /* 0x0000000000027941 */ /* 0x000fea0003800200 */
.L_x_185:
[----:B------:R-:W-:-:S07]  /*2330*/  VIADD R3, R3, 0x2 ;  /* 0x0000000203037836 */ /* 0x000fce0000000000 */
.L_x_182:
[----:B------:R-:W-:-:S09]  /*2340*/  UISETP.NE.AND UP0, UPT, UR9, URZ, UPT ;  /* 0x000000ff0900728c */ /* 0x000fd2000bf05270 */
[----:B------:R-:W-:Y:S05]  /*2350*/  BRA.U !UP0, `(.L_x_181) ;  /* 0x0000000108287547 */ /* 0x000fea000b800000 */
[----:B------:R-:W-:-:S05]  /*2360*/  IMAD R2, R3, 0x400, R0 ;  /* 0x0000040003027824 */ /* 0x000fca00078e0200 */
[----:B------:R-:W5:Y:S02]  /*2370*/  LDS R9, [R2] ;  /* 0x0000000002097984 */ /* 0x000f640000000800 */
[----:B-----5:R-:W-:-:S13]  /*2380*/  ISETP.NE.AND P0, PT, R9, RZ, PT ;  /* 0x000000ff0900720c */ /* 0x020fda0003f05270 */
[----:B------:R-:W-:Y:S05]  /*2390*/  @!P0 BRA `(.L_x_181) ;  /* 0x0000000000188947 */ /* 0x000fea0003800000 */
[----:B0---4-:R-:W0:Y:S01]  /*23a0*/  LDC.64 R6, c[0x0][0x380] ;  /* 0x0000e000ff067b82 */ /* 0x011e220000000a00 */
[----:B------:R-:W-:-:S04]  /*23b0*/  IMAD R3, R3, 0x100, R4 ;  /* 0x0000010003037824 */ /* 0x000fc800078e0204 */
[----:B0-----:R-:W-:Y:S01]  /*23c0*/  IMAD.WIDE.U32 R2, R3, 0x8, R6 ;  /* 0x0000000803027825 */ /* 0x001fe200078e0006 */
[----:B------:R-:W-:-:S03]  /*23d0*/  MOV R6, R9 ;  /* 0x0000000900067202 */ /* 0x000fc60000000f00 */
[----:B------:R-:W-:-:S05]  /*23e0*/  IMAD.MOV.U32 R7, RZ, RZ, RZ ;  /* 0x000000ffff077224 */ /* 0x000fca00078e00ff */
[----:B------:R0:W-:Y:S02]  /*23f0*/  REDG.E.ADD.64.STRONG.GPU desc[UR20][R2.64], R6 ;  /* 0x000000060200798e */ /* 0x0001e4000c12e514 */
.L_x_181:
[----:B------:R-:W-:Y:S05]  /*2400*/  BSYNC.RECONVERGENT B1 ;  /* 0x0000000000017941 */ /* 0x000fea0003800200 */
.L_x_171:
[----:B------:R-:W-:-:S13]  /*2410*/  ISETP.GT.U32.AND P0, PT, R4, 0x7f, PT ;  /* 0x0000007f0400780c */ /* 0x000fda0003f04070 */
[----:B------:R-:W-:Y:S05]  /*2420*/  @P0 BRA `(.L_x_152) ;  /* 0x0000000800900947 */ /* 0x000fea0003800000 */
[----:B------:R-:W-:Y:S01]  /*2430*/  UISETP.GE.U32.AND UP0, UPT, UR22, 0x7, UPT ;  /* 0x000000071600788c */ /* 0x000fe2000bf06070 */
[----:B0-----:R-:W-:-:S08]  /*2440*/  IMAD.MOV.U32 R3, RZ, RZ, RZ ;  /* 0x000000ffff037224 */ /* 0x001fd000078e00ff */
[----:B------:R-:W-:Y:S05]  /*2450*/  BRA.U !UP0, `(.L_x_187) ;  /* 0x0000000508147547 */ /* 0x000fea000b800000 */
[----:B------:R-:W0:Y:S01]  /*2460*/  LDC.64 R2, c[0x0][0x380] ;  /* 0x0000e000ff027b82 */ /* 0x000e220000000a00 */
[----:B------:R-:W-:-:S07]  /*2470*/  IMAD.MOV.U32 R9, RZ, RZ, RZ ;  /* 0x000000ffff097224 */ /* 0x000fce00078e00ff */
.L_x_204:
[C---:B01--4-:R-:W-:Y:S01]  /*2480*/  IMAD R11, R9.reuse, 0x400, R0 ;  /* 0x00000400090b7824 */ /* 0x053fe200078e0200 */
[----:B------:R-:W-:Y:S01]  /*2490*/  BSSY.RECONVERGENT B1, `(.L_x_188) ;  /* 0x0000011000017945 */ /* 0x000fe20003800200 */
[C---:B--23--:R-:W-:Y:S02]  /*24a0*/  IMAD R7, R9.reuse, 0x100, R4 ;  /* 0x0000010009077824 */ /* 0x04cfe400078e0204 */
[----:B------:R-:W-:Y:S01]  /*24b0*/  VIADD R9, R9, 0x8 ;  /* 0x0000000809097836 */ /* 0x000fe20000000000 */
[----:B---3--:R-:W1:Y:S01]  /*24c0*/  LDS R14, [R11+0x200] ;  /* 0x000200000b0e7984 */ /* 0x008e620000000800 */
[----:B0-----:R-:W-:-:S03]  /*24d0*/  IMAD.WIDE.U32 R6, R7, 0x8, R2 ;  /* 0x0000000807067825 */ /* 0x001fc600078e0002 */
[----:B------:R-:W0:Y:S04]  /*24e0*/  LDS R13, [R11+0x600] ;  /* 0x000600000b0d7984 */ /* 0x000e280000000800 */
[----:B--2---:R2:W3:Y:S04]  /*24f0*/  LDS R17, [R11+0xa00] ;  /* 0x000a00000b117984 */ /* 0x0044e80000000800 */
[----:B------:R2:W4:Y:S04]  /*2500*/  LDS R18, [R11+0xe00] ;  /* 0x000e00000b127984 */ /* 0x0005280000000800 */
[----:B------:R2:W2:Y:S04]  /*2510*/  LDS R19, [R11+0x1200] ;  /* 0x001200000b137984 */ /* 0x0004a80000000800 */
[----:B------:R0:W2:Y:S04]  /*2520*/  LDS R16, [R11+0x1600] ;  /* 0x001600000b107984 */ /* 0x0000a80000000800 */
[----:B------:R0:W2:Y:S04]  /*2530*/  LDS R12, [R11+0x1a00] ;  /* 0x001a00000b0c7984 */ /* 0x0000a80000000800 */
[----:B------:R0:W2:Y:S01]  /*2540*/  LDS R10, [R11+0x1e00] ;  /* 0x001e00000b0a7984 */ /* 0x0000a20000000800 */
[----:B-1----:R-:W-:-:S02]  /*2550*/  ISETP.NE.AND P0, PT, R14, RZ, PT ;  /* 0x000000ff0e00720c */ /* 0x002fc40003f05270 */
[----:B0-----:R-:W-:-:S11]  /*2560*/  ISETP.NE.AND P1, PT, R13, RZ, PT ;  /* 0x000000ff0d00720c */ /* 0x001fd60003f25270 */
[----:B---34-:R-:W-:Y:S05]  /*2570*/  @!P0 BRA `(.L_x_189) ;  /* 0x0000000000088947 */ /* 0x018fea0003800000 */
[----:B------:R-:W-:-:S05]  /*2580*/  HFMA2 R15, -RZ, RZ, 0, 0 ;  /* 0x00000000ff0f7431 */ /* 0x000fca00000001ff */
[----:B------:R0:W-:Y:S02]  /*2590*/  REDG.E.ADD.64.STRONG.GPU desc[UR20][R6.64+0x400], R14 ;  /* 0x0004000e0600798e */ /* 0x0001e4000c12e514 */
.L_x_189:
[----:B------:R-:W-:Y:S05]  /*25a0*/  BSYNC.RECONVERGENT B1 ;  /* 0x0000000000017941 */ /* 0x000fea0003800200 */
.L_x_188:
[----:B------:R-:W-:Y:S04]  /*25b0*/  BSSY.RECONVERGENT B1, `(.L_x_190) ;  /* 0x0000005000017945 */ /* 0x000fe80003800200 */
[----:B------:R-:W-:Y:S05]  /*25c0*/  @!P1 BRA `(.L_x_191) ;  /* 0x00000000000c9947 */ /* 0x000fea0003800000 */
[----:B0-----:R-:W-:Y:S02]  /*25d0*/  IMAD.MOV.U32 R14, RZ, RZ, R13 ;  /* 0x000000ffff0e7224 */ /* 0x001fe400078e000d */
[----:B------:R-:W-:-:S05]  /*25e0*/  IMAD.MOV.U32 R15, RZ, RZ, RZ ;  /* 0x000000ffff0f7224 */ /* 0x000fca00078e00ff */
[----:B------:R1:W-:Y:S02]  /*25f0*/  REDG.E.ADD.64.STRONG.GPU desc[UR20][R6.64+0xc00], R14 ;  /* 0x000c000e0600798e */ /* 0x0003e4000c12e514 */
.L_x_191:
[----:B------:R-:W-:Y:S05]  /*2600*/  BSYNC.RECONVERGENT B1 ;  /* 0x0000000000017941 */ /* 0x000fea0003800200 */
.L_x_190:
[----:B------:R-:W-:Y:S01]  /*2610*/  ISETP.NE.AND P6, PT, R17, RZ, PT ;  /* 0x000000ff1100720c */ /* 0x000fe20003fc5270 */
[----:B------:R-:W-:Y:S01]  /*2620*/  BSSY.RECONVERGENT B1, `(.L_x_192) ;  /* 0x000000b000017945 */ /* 0x000fe20003800200 */
[----:B------:R-:W-:Y:S02]  /*2630*/  ISETP.NE.AND P0, PT, R9, UR27, PT ;  /* 0x0000001b09007c0c */ /* 0x000fe4000bf05270 */
[----:B------:R-:W-:Y:S02]  /*2640*/  ISETP.NE.AND P1, PT, R18, RZ, PT ;  /* 0x000000ff1200720c */ /* 0x000fe40003f25270 */
[----:B--2---:R-:W-:Y:S02]  /*2650*/  ISETP.NE.AND P2, PT, R19, RZ, PT ;  /* 0x000000ff1300720c */ /* 0x004fe40003f45270 */
[----:B------:R-:W-:Y:S02]  /*2660*/  ISETP.NE.AND P3, PT, R16, RZ, PT ;  /* 0x000000ff1000720c */ /* 0x000fe40003f65270 */
[----:B------:R-:W-:-:S02]  /*2670*/  ISETP.NE.AND P4, PT, R12, RZ, PT ;  /* 0x000000ff0c00720c */ /* 0x000fc40003f85270 */
[----:B------:R-:W-:Y:S01]  /*2680*/  ISETP.NE.AND P5, PT, R10, RZ, PT ;  /* 0x000000ff0a00720c */ /* 0x000fe20003fa5270 */
[----:B------:R-:W-:-:S12]  /*2690*/  @!P6 BRA `(.L_x_193) ;  /* 0x00000000000ce947 */ /* 0x000fd80003800000 */
[----:B01----:R-:W-:Y:S02]  /*26a0*/  IMAD.MOV.U32 R14, RZ, RZ, R17 ;  /* 0x000000ffff0e7224 */ /* 0x003fe400078e0011 */
[----:B------:R-:W-:-:S05]  /*26b0*/  IMAD.MOV.U32 R15, RZ, RZ, RZ ;  /* 0x000000ffff0f7224 */ /* 0x000fca00078e00ff */
[----:B------:R2:W-:Y:S02]  /*26c0*/  REDG.E.ADD.64.STRONG.GPU desc[UR20][R6.64+0x1400], R14 ;  /* 0x0014000e0600798e */ /* 0x0005e4000c12e514 */
.L_x_193:
[----:B------:R-:W-:Y:S05]  /*26d0*/  BSYNC.RECONVERGENT B1 ;  /* 0x0000000000017941 */ /* 0x000fea0003800200 */
.L_x_192:
[----:B------:R-:W-:Y:S04]  /*26e0*/  BSSY.RECONVERGENT B1, `(.L_x_194) ;  /* 0x0000005000017945 */ /* 0x000fe80003800200 */
[----:B------:R-:W-:Y:S05]  /*26f0*/  @!P1 BRA `(.L_x_195) ;  /* 0x00000000000c9947 */ /* 0x000fea0003800000 */
[----:B012---:R-:W-:Y:S02]  /*2700*/  IMAD.MOV.U32 R14, RZ, RZ, R18 ;  /* 0x000000ffff0e7224 */ /* 0x007fe400078e0012 */
[----:B------:R-:W-:-:S05]  /*2710*/  IMAD.MOV.U32 R15, RZ, RZ, RZ ;  /* 0x000000ffff0f7224 */ /* 0x000fca00078e00ff */
[----:B------:R3:W-:Y:S02]  /*2720*/  REDG.E.ADD.64.STRONG.GPU desc[UR20][R6.64+0x1c00], R14 ;  /* 0x001c000e0600798e */ /* 0x0007e4000c12e514 */
.L_x_195:
[----:B------:R-:W-:Y:S05]  /*2730*/  BSYNC.RECONVERGENT B1 ;  /* 0x0000000000017941 */ /* 0x000fea0003800200 */
.L_x_194:
[----:B------:R-:W-:Y:S04]  /*2740*/  BSSY.RECONVERGENT B1, `(.L_x_196) ;  /* 0x0000005000017945 */ /* 0x000fe80003800200 */
[----:B------:R-:W-:Y:S05]  /*2750*/  @!P2 BRA `(.L_x_197) ;  /* 0x00000000000ca947 */ /* 0x000fea0003800000 */
[----:B0123--:R-:W-:Y:S01]  /*2760*/  MOV R14, R19 ;  /* 0x00000013000e7202 */ /* 0x00ffe20000000f00 */
[----:B------:R-:W-:-:S05]  /*2770*/  IMAD.MOV.U32 R15, RZ, RZ, RZ ;  /* 0x000000ffff0f7224 */ /* 0x000fca00078e00ff */
[----:B------:R4:W-:Y:S02]  /*2780*/  REDG.E.ADD.64.STRONG.GPU desc[UR20][R6.64+0x2400], R14 ;  /* 0x0024000e0600798e */ /* 0x0009e4000c12e514 */
.L_x_197:
[----:B------:R-:W-:Y:S05]  /*2790*/  BSYNC.RECONVERGENT B1 ;  /* 0x0000000000017941 */ /* 0x000fea0003800200 */
.L_x_196:
[----:B------:R-:W-:Y:S04]  /*27a0*/  BSSY.RECONVERGENT B1, `(.L_x_198) ;  /* 0x0000004000017945 */ /* 0x000fe80003800200 */
[----:B------:R-:W-:Y:S05]  /*27b0*/  @!P3 BRA `(.L_x_199) ;  /* 0x000000000008b947 */ /* 0x000fea0003800000 */
[----:B------:R-:W-:-:S05]  /*27c0*/  IMAD.MOV.U32 R17, RZ, RZ, RZ ;  /* 0x000000ffff117224 */ /* 0x000fca00078e00ff */
[----:B------:R0:W-:Y:S02]  /*27d0*/  REDG.E.ADD.64.STRONG.GPU desc[UR20][R6.64+0x2c00], R16 ;  /* 0x002c00100600798e */ /* 0x0001e4000c12e514 */
.L_x_199:
[----:B------:R-:W-:Y:S05]  /*27e0*/  BSYNC.RECONVERGENT B1 ;  /* 0x0000000000017941 */ /* 0x000fea0003800200 */
.L_x_198:
[----:B------:R-:W-:Y:S04]  /*27f0*/  BSSY.RECONVERGENT B1, `(.L_x_200) ;  /* 0x0000004000017945 */ /* 0x000fe80003800200 */
[----:B------:R-:W-:Y:S05]  /*2800*/  @!P4 BRA `(.L_x_201) ;  /* 0x000000000008c947 */ /* 0x000fea0003800000 */
[----:B------:R-:W-:-:S05]  /*2810*/  IMAD.MOV.U32 R13, RZ, RZ, RZ ;  /* 0x000000ffff0d7224 */ /* 0x000fca00078e00ff */
[----:B------:R0:W-:Y:S02]  /*2820*/  REDG.E.ADD.64.STRONG.GPU desc[UR20][R6.64+0x3400], R12 ;  /* 0x0034000c0600798e */ /* 0x0001e4000c12e514 */
.L_x_201:
[----:B------:R-:W-:Y:S05]  /*2830*/  BSYNC.RECONVERGENT B1 ;  /* 0x0000000000017941 */ /* 0x000fea0003800200 */
.L_x_200:
[----:B------:R-:W-:Y:S04]  /*2840*/  BSSY.RECONVERGENT B1, `(.L_x_202) ;  /* 0x0000004000017945 */ /* 0x000fe80003800200 */
[----:B------:R-:W-:Y:S05]  /*2850*/  @!P5 BRA `(.L_x_203) ;  /* 0x000000000008d947 */ /* 0x000fea0003800000 */
[----:B------:R-:W-:-:S05]  /*2860*/  IMAD.MOV.U32 R11, RZ, RZ, RZ ;  /* 0x000000ffff0b7224 */ /* 0x000fca00078e00ff */
[----:B------:R0:W-:Y:S02]  /*2870*/  REDG.E.ADD.64.STRONG.GPU desc[UR20][R6.64+0x3c00], R10 ;  /* 0x003c000a0600798e */ /* 0x0001e4000c12e514 */
.L_x_203:
[----:B------:R-:W-:Y:S05]  /*2880*/  BSYNC.RECONVERGENT B1 ;  /* 0x0000000000017941 */ /* 0x000fea0003800200 */
.L_x_202:
[----:B------:R-:W-:Y:S05]  /*2890*/  @P0 BRA `(.L_x_204) ;  /* 0xfffffff800f80947 */ /* 0x000fea000383ffff */
[----:B------:R-:W-:-:S07]  /*28a0*/  IMAD.U32 R3, RZ, RZ, UR27 ;  /* 0x0000001bff037e24 */ /* 0x000fce000f8e00ff */
.L_x_187:
[----:B------:R-:W-:-:S09]  /*28b0*/  UISETP.NE.AND UP0, UPT, UR24, URZ, UPT ;  /* 0x000000ff1800728c */ /* 0x000fd2000bf05270 */
[----:B------:R-:W-:Y:S05]  /*28c0*/  BRA.U !UP0, `(.L_x_152) ;  /* 0x0000000508687547 */ /* 0x000fea000b800000 */
[----:B------:R-:W-:-:S13]  /*28d0*/  ISETP.GE.U32.AND P0, PT, R8, 0x3, PT ;  /* 0x000000030800780c */ /* 0x000fda0003f06070 */
[----:B------:R-:W-:Y:S05]  /*28e0*/  @!P0 BRA `(.L_x_205) ;  /* 0x0000000000bc8947 */ /* 0x000fea0003800000 */
[----:B01234-:R-:W-:Y:S01]  /*28f0*/  IMAD R7, R3, 0x400, R0 ;  /* 0x0000040003077824 */ /* 0x01ffe200078e0200 */
[----:B------:R-:W-:Y:S04]  /*2900*/  BSSY.RECONVERGENT B1, `(.L_x_206) ;  /* 0x000000f000017945 */ /* 0x000fe80003800200 */
[----:B------:R-:W0:Y:S04]  /*2910*/  LDS R10, [R7+0x200] ;  /* 0x00020000070a7984 */ /* 0x000e280000000800 */
[----:B------:R-:W1:Y:S04]  /*2920*/  LDS R12, [R7+0x600] ;  /* 0x00060000070c7984 */ /* 0x000e680000000800 */
[----:B------:R-:W2:Y:S04]  /*2930*/  LDS R6, [R7+0xa00] ;  /* 0x000a000007067984 */ /* 0x000ea80000000800 */
[----:B------:R-:W3:Y:S01]  /*2940*/  LDS R2, [R7+0xe00] ;  /* 0x000e000007027984 */ /* 0x000ee20000000800 */
[----:B0-----:R-:W-:-:S02]  /*2950*/  ISETP.NE.AND P0, PT, R10, RZ, PT ;  /* 0x000000ff0a00720c */ /* 0x001fc40003f05270 */
[----:B-1----:R-:W-:Y:S02]  /*2960*/  ISETP.NE.AND P1, PT, R12, RZ, PT ;  /* 0x000000ff0c00720c */ /* 0x002fe40003f25270 */
[----:B--2---:R-:W-:Y:S02]  /*2970*/  ISETP.NE.AND P2, PT, R6, RZ, PT ;  /* 0x000000ff0600720c */ /* 0x004fe40003f45270 */
[----:B---3--:R-:W-:-:S07]  /*2980*/  ISETP.NE.AND P3, PT, R2, RZ, PT ;  /* 0x000000ff0200720c */ /* 0x008fce0003f65270 */
[----:B------:R-:W-:Y:S06]  /*2990*/  @!P0 BRA `(.L_x_207) ;  /* 0x0000000000148947 */ /* 0x000fec0003800000 */
[----:B------:R-:W0:Y:S01]  /*29a0*/  LDC.64 R8, c[0x0][0x380] ;  /* 0x0000e000ff087b82 */ /* 0x000e220000000a00 */
[----:B------:R-:W-:Y:S01]  /*29b0*/  LEA R7, R3, R4, 0x8 ;  /* 0x0000000403077211 */ /* 0x000fe200078e40ff */
[----:B------:R-:W-:-:S04]  /*29c0*/  IMAD.MOV.U32 R11, RZ, RZ, RZ ;  /* 0x000000ffff0b7224 */ /* 0x000fc800078e00ff */
[----:B0-----:R-:W-:-:S05]  /*29d0*/  IMAD.WIDE.U32 R8, R7, 0x8, R8 ;  /* 0x0000000807087825 */ /* 0x001fca00078e0008 */
[----:B------:R0:W-:Y:S02]  /*29e0*/  REDG.E.ADD.64.STRONG.GPU desc[UR20][R8.64+0x400], R10 ;  /* 0x0004000a0800798e */ /* 0x0001e4000c12e514 */
.L_x_207:
[----:B------:R-:W-:Y:S05]  /*29f0*/  BSYNC.RECONVERGENT B1 ;  /* 0x0000000000017941 */ /* 0x000fea0003800200 */
.L_x_206:
[----:B------:R-:W-:Y:S04]  /*2a00*/  BSSY.RECONVERGENT B1, `(.L_x_208) ;  /* 0x0000009000017945 */ /* 0x000fe80003800200 */
[----:B------:R-:W-:Y:S05]  /*2a10*/  @!P1 BRA `(.L_x_209) ;  /* 0x00000000001c9947 */ /* 0x000fea0003800000 */
[----:B0-----:R-:W0:Y:S01]  /*2a20*/  LDC.64 R8, c[0x0][0x380] ;  /* 0x0000e000ff087b82 */ /* 0x001e220000000a00 */
[----:B------:R-:W-:Y:S02]  /*2a30*/  IMAD R7, R3, 0x100, R4 ;  /* 0x0000010003077824 */ /* 0x000fe400078e0204 */
[----:B------:R-:W-:Y:S02]  /*2a40*/  IMAD.MOV.U32 R10, RZ, RZ, R12 ;  /* 0x000000ffff0a7224 */ /* 0x000fe400078e000c */
[----:B------:R-:W-:Y:S02]  /*2a50*/  VIADD R7, R7, 0x100 ;  /* 0x0000010007077836 */ /* 0x000fe40000000000 */
[----:B------:R-:W-:Y:S02]  /*2a60*/  IMAD.MOV.U32 R11, RZ, RZ, RZ ;  /* 0x000000ffff0b7224 */ /* 0x000fe400078e00ff */
[----:B0-----:R-:W-:-:S05]  /*2a70*/  IMAD.WIDE.U32 R8, R7, 0x8, R8 ;  /* 0x0000000807087825 */ /* 0x001fca00078e0008 */
[----:B------:R1:W-:Y:S02]  /*2a80*/  REDG.E.ADD.64.STRONG.GPU desc[UR20][R8.64+0x400], R10 ;  /* 0x0004000a0800798e */ /* 0x0003e4000c12e514 */
.L_x_209:
[----:B------:R-:W-:Y:S05]  /*2a90*/  BSYNC.RECONVERGENT B1 ;  /* 0x0000000000017941 */ /* 0x000fea0003800200 */
.L_x_208:
[----:B------:R-:W-:Y:S04]  /*2aa0*/  BSSY.RECONVERGENT B1, `(.L_x_210) ;  /* 0x0000008000017945 */ /* 0x000fe80003800200 */
[----:B------:R-:W-:Y:S05]  /*2ab0*/  @!P2 BRA `(.L_x_211) ;  /* 0x000000000018a947 */ /* 0x000fea0003800000 */
[----:B01----:R-:W0:Y:S01]  /*2ac0*/  LDC.64 R8, c[0x0][0x380] ;  /* 0x0000e000ff087b82 */ /* 0x003e220000000a00 */
[----:B------:R-:W-:-:S05]  /*2ad0*/  IMAD R7, R3, 0x100, R4 ;  /* 0x0000010003077824 */ /* 0x000fca00078e0204 */
[----:B------:R-:W-:-:S05]  /*2ae0*/  IADD3 R7, PT, PT, R7, 0x200, RZ ;  /* 0x0000020007077810 */ /* 0x000fca0007ffe0ff */
[----:B0-----:R-:W-:-:S04]  /*2af0*/  IMAD.WIDE.U32 R8, R7, 0x8, R8 ;  /* 0x0000000807087825 */ /* 0x001fc800078e0008 */
[----:B------:R-:W-:-:S05]  /*2b00*/  IMAD.MOV.U32 R7, RZ, RZ, RZ ;  /* 0x000000ffff077224 */ /* 0x000fca00078e00ff */
[----:B------:R2:W-:Y:S02]  /*2b10*/  REDG.E.ADD.64.STRONG.GPU desc[UR20][R8.64+0x400], R6 ;  /* 0x000400060800798e */ /* 0x0005e4000c12e514 */
.L_x_211:
[----:B------:R-:W-:Y:S05]  /*2b20*/  BSYNC.RECONVERGENT B1 ;  /* 0x0000000000017941 */ /* 0x000fea0003800200 */
.L_x_210:
[----:B------:R-:W-:Y:S04]  /*2b30*/  BSSY.RECONVERGENT B1, `(.L_x_212) ;  /* 0x0000009000017945 */ /* 0x000fe80003800200 */
[----:B------:R-:W-:Y:S05]  /*2b40*/  @!P3 BRA `(.L_x_213) ;  /* 0x00000000001cb947 */ /* 0x000fea0003800000 */
[----:B--2---:R-:W2:Y:S01]  /*2b50*/  LDC.64 R6, c[0x0][0x380] ;  /* 0x0000e000ff067b82 */ /* 0x004ea20000000a00 */
[----:B01----:R-:W-:Y:S02]  /*2b60*/  IMAD R9, R3, 0x100, R4 ;  /* 0x0000010003097824 */ /* 0x003fe400078e0204 */
[----:B------:R-:W-:Y:S02]  /*2b70*/  IMAD.MOV.U32 R8, RZ, RZ, R2 ;  /* 0x000000ffff087224 */ /* 0x000fe400078e0002 */
[----:B------:R-:W-:-:S04]  /*2b80*/  VIADD R9, R9, 0x300 ;  /* 0x0000030009097836 */ /* 0x000fc80000000000 */
[----:B--2---:R-:W-:-:S04]  /*2b90*/  IMAD.WIDE.U32 R6, R9, 0x8, R6 ;  /* 0x0000000809067825 */ /* 0x004fc800078e0006 */
[----:B------:R-:W-:-:S05]  /*2ba0*/  IMAD.MOV.U32 R9, RZ, RZ, RZ ;  /* 0x000000ffff097224 */ /* 0x000fca00078e00ff */
[----:B------:R3:W-:Y:S02]  /*2bb0*/  REDG.E.ADD.64.STRONG.GPU desc[UR20][R6.64+0x400], R8 ;  /* 0x000400080600798e */ /* 0x0007e4000c12e514 */
.L_x_213:
[----:B------:R-:W-:Y:S05]  /*2bc0*/  BSYNC.RECONVERGENT B1 ;  /* 0x0000000000017941 */ /* 0x000fea0003800200 */
.L_x_212:
[----:B------:R-:W-:-:S07]  /*2bd0*/  VIADD R3, R3, 0x4 ;  /* 0x0000000403037836 */ /* 0x000fce0000000000 */
.L_x_205:
[----:B------:R-:W-:-:S09]  /*2be0*/  UISETP.NE.AND UP0, UPT, UR25, URZ, UPT ;  /* 0x000000ff1900728c */ /* 0x000fd2000bf05270 */
[----:B------:R-:W-:Y:S05]  /*2bf0*/  BRA.U !UP0, `(.L_x_152) ;  /* 0x00000001089c7547 */ /* 0x000fea000b800000 */
[----:B------:R-:W-:-:S13]  /*2c00*/  ISETP.NE.AND P0, PT, R5, RZ, PT ;  /* 0x000000ff0500720c */ /* 0x000fda0003f05270 */
[----:B------:R-:W-:Y:S05]  /*2c10*/  @!P0 BRA `(.L_x_214) ;  /* 0x0000000000648947 */ /* 0x000fea0003800000 */
[----:B01234-:R-:W-:Y:S01]  /*2c20*/  LEA R6, R3, R0, 0xa ;  /* 0x0000000003067211 */ /* 0x01ffe200078e50ff */
[----:B------:R-:W-:Y:S04]  /*2c30*/  BSSY.RECONVERGENT B1, `(.L_x_215) ;  /* 0x000000c000017945 */ /* 0x000fe80003800200 */
[----:B------:R-:W0:Y:S04]  /*2c40*/  LDS R2, [R6+0x200] ;  /* 0x0002000006027984 */ /* 0x000e280000000800 */
[----:B------:R-:W1:Y:S01]  /*2c50*/  LDS R5, [R6+0x600] ;  /* 0x0006000006057984 */ /* 0x000e620000000800 */
[----:B0-----:R-:W-:-:S02]  /*2c60*/  ISETP.NE.AND P0, PT, R2, RZ, PT ;  /* 0x000000ff0200720c */ /* 0x001fc40003f05270 */
[----:B-1----:R-:W-:-:S11]  /*2c70*/  ISETP.NE.AND P1, PT, R5, RZ, PT ;  /* 0x000000ff0500720c */ /* 0x002fd60003f25270 */
[----:B------:R-:W-:Y:S05]  /*2c80*/  @!P0 BRA `(.L_x_216) ;  /* 0x0000000000188947 */ /* 0x000fea0003800000 */
[----:B------:R-:W0:Y:S01]  /*2c90*/  LDC.64 R6, c[0x0][0x380] ;  /* 0x0000e000ff067b82 */ /* 0x000e220000000a00 */
[----:B------:R-:W-:-:S04]  /*2ca0*/  IMAD R9, R3, 0x100, R4 ;  /* 0x0000010003097824 */ /* 0x000fc800078e0204 */
[----:B0-----:R-:W-:-:S04]  /*2cb0*/  IMAD.WIDE.U32 R8, R9, 0x8, R6 ;  /* 0x0000000809087825 */ /* 0x001fc800078e0006 */
[----:B------:R-:W-:Y:S02]  /*2cc0*/  IMAD.MOV.U32 R6, RZ, RZ, R2 ;  /* 0x000000ffff067224 */ /* 0x000fe400078e0002 */
[----:B------:R-:W-:-:S05]  /*2cd0*/  IMAD.MOV.U32 R7, RZ, RZ, RZ ;  /* 0x000000ffff077224 */ /* 0x000fca00078e00ff */
[----:B------:R0:W-:Y:S02]  /*2ce0*/  REDG.E.ADD.64.STRONG.GPU desc[UR20][R8.64+0x400], R6 ;  /* 0x000400060800798e */ /* 0x0001e4000c12e514 */
.L_x_216:
[----:B------:R-:W-:Y:S05]  /*2cf0*/  BSYNC.RECONVERGENT B1 ;  /* 0x0000000000017941 */ /* 0x000fea0003800200 */
.L_x_215:
[----:B------:R-:W-:Y:S04]  /*2d00*/  BSSY.RECONVERGENT B1, `(.L_x_217) ;  /* 0x0000009000017945 */ /* 0x000fe80003800200 */
[----:B------:R-:W-:Y:S05]  /*2d10*/  @!P1 BRA `(.L_x_218) ;  /* 0x00000000001c9947 */ /* 0x000fea0003800000 */
[----:B0-----:R-:W0:Y:S01]  /*2d20*/  LDC.64 R6, c[0x0][0x380] ;  /* 0x0000e000ff067b82 */ /* 0x001e220000000a00 */
[----:B------:R-:W-:-:S04]  /*2d30*/  IMAD R2, R3, 0x100, R4 ;  /* 0x0000010003027824 */ /* 0x000fc800078e0204 */
[----:B------:R-:W-:-:S04]  /*2d40*/  VIADD R9, R2, 0x100 ;  /* 0x0000010002097836 */ /* 0x000fc80000000000 */
[----:B0-----:R-:W-:-:S04]  /*2d50*/  IMAD.WIDE.U32 R8, R9, 0x8, R6 ;  /* 0x0000000809087825 */ /* 0x001fc800078e0006 */
[----:B------:R-:W-:Y:S02]  /*2d60*/  HFMA2 R7, -RZ, RZ, 0, 0 ;  /* 0x00000000ff077431 */ /* 0x000fe400000001ff */
[----:B------:R-:W-:-:S05]  /*2d70*/  IMAD.MOV.U32 R6, RZ, RZ, R5 ;  /* 0x000000ffff067224 */ /* 0x000fca00078e0005 */
[----:B------:R1:W-:Y:S02]  /*2d80*/  REDG.E.ADD.64.STRONG.GPU desc[UR20][R8.64+0x400], R6 ;  /* 0x000400060800798e */ /* 0x0003e4000c12e514 */
.L_x_218:
[----:B------:R-:W-:Y:S05]  /*2d90*/  BSYNC.RECONVERGENT B1 ;  /* 0x0000000000017941 */ /* 0x000fea0003800200 */
.L_x_217:
[----:B------:R-:W-:-:S07]  /*2da0*/  VIADD R3, R3, 0x2 ;  /* 0x0000000203037836 */ /* 0x000fce0000000000 */
.L_x_214:
[----:B------:R-:W-:-:S09]  /*2db0*/  UISETP.NE.AND UP0, UPT, UR9, URZ, UPT ;  /* 0x000000ff0900728c */ /* 0x000fd2000bf05270 */
[----:B------:R-:W-:Y:S05]  /*2dc0*/  BRA.U !UP0, `(.L_x_152) ;  /* 0x0000000108287547 */ /* 0x000fea000b800000 */
[----:B------:R-:W-:-:S05]  /*2dd0*/  IMAD R2, R3, 0x400, R0 ;  /* 0x0000040003027824 */ /* 0x000fca00078e0200 */
[----:B------:R-:W5:Y:S02]  /*2de0*/  LDS R5, [R2+0x200] ;  /* 0x0002000002057984 */ /* 0x000f640000000800 */
[----:B-----5:R-:W-:-:S13]  /*2df0*/  ISETP.NE.AND P0, PT, R5, RZ, PT ;  /* 0x000000ff0500720c */ /* 0x020fda0003f05270 */
[----:B------:R-:W-:Y:S05]  /*2e00*/  @!P0 BRA `(.L_x_152) ;  /* 0x0000000000188947 */ /* 0x000fea0003800000 */
[----:B01234-:R-:W0:Y:S01]  /*2e10*/  LDC.64 R6, c[0x0][0x380] ;  /* 0x0000e000ff067b82 */ /* 0x01fe220000000a00 */
[----:B------:R-:W-:-:S04]  /*2e20*/  IMAD R3, R3, 0x100, R4 ;  /* 0x0000010003037824 */ /* 0x000fc800078e0204 */
[----:B0-----:R-:W-:-:S04]  /*2e30*/  IMAD.WIDE.U32 R2, R3, 0x8, R6 ;  /* 0x0000000803027825 */ /* 0x001fc800078e0006 */
[----:B------:R-:W-:Y:S02]  /*2e40*/  IMAD.MOV.U32 R6, RZ, RZ, R5 ;  /* 0x000000ffff067224 */ /* 0x000fe400078e0005 */
[----:B------:R-:W-:-:S05]  /*2e50*/  IMAD.MOV.U32 R7, RZ, RZ, RZ ;  /* 0x000000ffff077224 */ /* 0x000fca00078e00ff */
[----:B------:R0:W-:Y:S02]  /*2e60*/  REDG.E.ADD.64.STRONG.GPU desc[UR20][R2.64+0x400], R6 ;  /* 0x000400060200798e */ /* 0x0001e4000c12e514 */
.L_x_152:
[----:B------:R-:W-:Y:S05]  /*2e70*/  BSYNC.RECONVERGENT B0 ;  /* 0x0000000000007941 */ /* 0x000fea0003800200 */
.L_x_151:
[----:B------:R-:W-:Y:S01]  /*2e80*/  BAR.SYNC.DEFER_BLOCKING 0x0 ;  /* 0x0000000000007b1d */ /* 0x000fe20000010000 */
[----:B------:R-:W-:-:S04]  /*2e90*/  UIADD3 UR6, UP0, UPT, UR6, 0x1, URZ ;  /* 0x0000000106067890 */ /* 0x000fc8000ff1e0ff */
[----:B------:R-:W-:Y:S02]  /*2ea0*/  UIADD3.X UR7, UPT, UPT, URZ, UR7, URZ, UP0, !UPT ;  /* 0x00000007ff077290 */ /* 0x000fe400087fe4ff */
[----:B------:R-:W-:-:S04]  /*2eb0*/  UISETP.NE.U32.AND UP0, UPT, UR6, UR11, UPT ;  /* 0x0000000b0600728c */ /* 0x000fc8000bf05070 */
[----:B------:R-:W-:-:S09]  /*2ec0*/  UISETP.NE.AND.EX UP0, UPT, UR7, UR12, UPT, UP0 ;  /* 0x0000000c0700728c */ /* 0x000fd2000bf05300 */
[----:B------:R-:W-:Y:S05]  /*2ed0*/  BRA.U UP0, `(.L_x_219) ;  /* 0xffffffd100f07547 */ /* 0x000fea000b83ffff */
[----:B------:R-:W-:Y:S05]  /*2ee0*/  EXIT ;  /* 0x000000000000794d */ /* 0x000fea0003800000 */
.L_x_220:
        /* <DEDUP_REMOVED lines=9> */
.L_x_1755:


//--------------------- .text._ZN3cub18CUB_300001_SM_10006detail10radix_sort31DeviceRadixSortSingleTileKernelINS1_5radix10policy_hubIiiyE10Policy1000ELNS0_9SortOrderE0EiiyNS1_21identity_decomposer_tEEEvPKT1_PSA_PKT2_PSE_T3_iiT4_ --------------------------
	.section	.text._ZN3cub18CUB_300001_SM_10006detail10radix_sort31DeviceRadixSortSingleTileKernelINS1_5radix10policy_hubIiiyE10Policy1000ELNS0_9SortOrderE0EiiyNS1_21identity_decomposer_tEEEvPKT1_PSA_PKT2_PSE_T3_iiT4_,"ax",@progbits
	.align	128
        .global         _ZN3cub18CUB_300001_SM_10006detail10radix_sort31DeviceRadixSortSingleTileKernelINS1_5radix10policy_hubIiiyE10Policy1000ELNS0_9SortOrderE0EiiyNS1_21identity_decomposer_tEEEvPKT1_PSA_PKT2_PSE_T3_iiT4_
        .type           _ZN3cub18CUB_300001_SM_10006detail10radix_sort31DeviceRadixSortSingleTileKernelINS1_5radix10policy_hubIiiyE10Policy1000ELNS0_9SortOrderE0EiiyNS1_21identity_decomposer_tEEEvPKT1_PSA_PKT2_PSE_T3_iiT4_,@function
        .size           _ZN3cub18CUB_300001_SM_10006detail10radix_sort31DeviceRadixSortSingleTileKernelINS1_5radix10policy_hubIiiyE10Policy1000ELNS0_9SortOrderE0EiiyNS1_21identity_decomposer_tEEEvPKT1_PSA_PKT2_PSE_T3_iiT4_,(.L_x_1756 - _ZN3cub18CUB_300001_SM_10006detail10radix_sort31DeviceRadixSortSingleTileKernelINS1_5radix10policy_hubIiiyE10Policy1000ELNS0_9SortOrderE0EiiyNS1_21identity_decomposer_tEEEvPKT1_PSA_PKT2_PSE_T3_iiT4_)
        .other          _ZN3cub18CUB_300001_SM_10006detail10radix_sort31DeviceRadixSortSingleTileKernelINS1_5radix10policy_hubIiiyE10Policy1000ELNS0_9SortOrderE0EiiyNS1_21identity_decomposer_tEEEvPKT1_PSA_PKT2_PSE_T3_iiT4_,@"STO_CUDA_ENTRY STV_DEFAULT"
_ZN3cub18CUB_300001_SM_10006detail10radix_sort31DeviceRadixSortSingleTileKernelINS1_5radix10policy_hubIiiyE10Policy1000ELNS0_9SortOrderE0EiiyNS1_21identity_decomposer_tEEEvPKT1_PSA_PKT2_PSE_T3_iiT4_:
.text._ZN3cub18CUB_300001_SM_10006detail10radix_sort31DeviceRadixSortSingleTileKernelINS1_5radix10policy_hubIiiyE10Policy1000ELNS0_9SortOrderE0EiiyNS1_21identity_decomposer_tEEEvPKT1_PSA_PKT2_PSE_T3_iiT4_:
[----:B------:R-:W-:Y:S01]  /*0000*/  LDC R1, c[0x0][0x37c] ;  /* 0x0000df00ff017b82 */ /* 0x000fe20000000800 */
[----:B------:R-:W0:Y:S01]  /*0010*/  S2R R0, SR_TID.X ;  /* 0x0000000000007919 */ /* 0x000e220000002100 */
[----:B------:R-:W1:Y:S06]  /*0020*/  LDCU UR4, c[0x0][0x3a0] ;  /* 0x00007400ff0477ac */ /* 0x000e6c0008000800 */
[----:B------:R-:W2:Y:S01]  /*0030*/  LDC.64 R6, c[0x0][0x380] ;  /* 0x0000e000ff067b82 */ /* 0x000ea20000000a00 */
[----:B------:R-:W3:Y:S01]  /*0040*/  LDCU.64 UR8, c[0x0][0x358] ;  /* 0x00006b00ff0877ac */ /* 0x000ee20008000a00 */
[----:B------:R-:W4:Y:S01]  /*0050*/  LDCU UR10, c[0x0][0x3ac] ;  /* 0x00007580ff0a77ac */ /* 0x000f220008000800 */
[----:B0-----:R-:W-:-:S04]  /*0060*/  IMAD R9, R0, 0x13, RZ ;  /* 0x0000001300097824 */ /* 0x001fc800078e02ff */
[C---:B------:R-:W-:Y:S01]  /*0070*/  VIADD R4, R9.reuse, 0x1 ;  /* 0x0000000109047836 */ /* 0x040fe20000000000 */
[C---:B-1----:R-:W-:Y:S01]  /*0080*/  ISETP.GE.AND P6, PT, R9.reuse, UR4, PT ;  /* 0x0000000409007c0c */ /* 0x042fe2000bfc6270 */
[C---:B------:R-:W-:Y:S02]  /*0090*/  VIADD R8, R9.reuse, 0x5 ;  /* 0x0000000509087836 */ /* 0x040fe40000000000 */
[C---:B--2---:R-:W-:Y:S01]  /*00a0*/  IMAD.WIDE.U32 R6, R9.reuse, 0x4, R6 ;  /* 0x0000000409067825 */ /* 0x044fe200078e0006 */
[----:B------:R-:W-:Y:S02]  /*00b0*/  ISETP.GE.AND P5, PT, R4, UR4, PT ;  /* 0x0000000404007c0c */ /* 0x000fe4000bfa6270 */
[----:B------:R-:W-:Y:S01]  /*00c0*/  ISETP.GE.AND P1, PT, R8, UR4, PT ;  /* 0x0000000408007c0c */ /* 0x000fe2000bf26270 */
[C---:B------:R-:W-:Y:S01]  /*00d0*/  VIADD R5, R9.reuse, 0x2 ;  /* 0x0000000209057836 */ /* 0x040fe20000000000 */
[----:B------:R-:W-:Y:S01]  /*00e0*/  P2R R46, PR, RZ, 0x20 ;  /* 0x00000020ff2e7803 */ /* 0x000fe20000000000 */
[C---:B------:R-:W-:Y:S01]  /*00f0*/  VIADD R10, R9.reuse, 0x6 ;  /* 0x00000006090a7836 */ /* 0x040fe20000000000 */
[----:B------:R-:W-:Y:S01]  /*0100*/  P2R R49, PR, RZ, 0x2 ;  /* 0x00000002ff317803 */ /* 0x000fe20000000000 */
[----:B------:R-:W-:Y:S01]  /*0110*/  VIADD R4, R9, 0x3 ;  /* 0x0000000309047836 */ /* 0x000fe20000000000 */
[----:B------:R-:W-:Y:S01]  /*0120*/  ISETP.GE.AND P4, PT, R5, UR4, PT ;  /* 0x0000000405007c0c */ /* 0x000fe2000bf86270 */
[C---:B------:R-:W-:Y:S01]  /*0130*/  VIADD R5, R9.reuse, 0x4 ;  /* 0x0000000409057836 */ /* 0x040fe20000000000 */
[----:B------:R-:W-:Y:S01]  /*0140*/  ISETP.GE.AND P0, PT, R10, UR4, PT ;  /* 0x000000040a007c0c */ /* 0x000fe2000bf06270 */
[----:B------:R-:W-:Y:S01]  /*0150*/  VIADD R29, R9, 0x9 ;  /* 0x00000009091d7836 */ /* 0x000fe20000000000 */
[----:B------:R-:W-:Y:S01]  /*0160*/  ISETP.GE.AND P3, PT, R4, UR4, PT ;  /* 0x0000000404007c0c */ /* 0x000fe2000bf66270 */
[----:B---3--:R-:W2:Y:S01]  /*0170*/  @!P5 LDG.E R8, desc[UR8][R6.64+0x4] ;  /* 0x000004080608d981 */ /* 0x008ea2000c1e1900 */
[----:B------:R-:W-:Y:S01]  /*0180*/  ISETP.GE.AND P2, PT, R5, UR4, PT ;  /* 0x0000000405007c0c */ /* 0x000fe2000bf46270 */
[C---:B------:R-:W-:Y:S01]  /*0190*/  VIADD R4, R9.reuse, 0x7 ;  /* 0x0000000709047836 */ /* 0x040fe20000000000 */
[----:B------:R-:W-:Y:S01]  /*01a0*/  P2R R50, PR, RZ, 0x1 ;  /* 0x00000001ff327803 */ /* 0x000fe20000000000 */
[----:B------:R-:W3:Y:S01]  /*01b0*/  @!P1 LDG.E R35, desc[UR8][R6.64+0x14] ;  /* 0x0000140806239981 */ /* 0x000ee2000c1e1900 */
[C---:B------:R-:W-:Y:S01]  /*01c0*/  VIADD R5, R9.reuse, 0x8 ;  /* 0x0000000809057836 */ /* 0x040fe20000000000 */
[----:B------:R-:W-:Y:S01]  /*01d0*/  P2R R47, PR, RZ, 0x8 ;  /* 0x00000008ff2f7803 */ /* 0x000fe20000000000 */
[C---:B------:R-:W-:Y:S01]  /*01e0*/  VIADD R30, R9.reuse, 0xa ;  /* 0x0000000a091e7836 */ /* 0x040fe20000000000 */
[----:B------:R-:W4:Y:S01]  /*01f0*/  @!P4 LDG.E R10, desc[UR8][R6.64+0x8] ;  /* 0x00000808060ac981 */ /* 0x000f22000c1e1900 */
[C---:B------:R-:W-:Y:S01]  /*0200*/  VIADD R31, R9.reuse, 0xb ;  /* 0x0000000b091f7836 */ /* 0x040fe20000000000 */
[----:B------:R-:W-:Y:S01]  /*0210*/  P2R R48, PR, RZ, 0x4 ;  /* 0x00000004ff307803 */ /* 0x000fe20000000000 */
[C---:B------:R-:W-:Y:S01]  /*0220*/  VIADD R32, R9.reuse, 0xc ;  /* 0x0000000c09207836 */ /* 0x040fe20000000000 */
[----:B------:R-:W3:Y:S01]  /*0230*/  @!P3 LDG.E R11, desc[UR8][R6.64+0xc] ;  /* 0x00000c08060bb981 */ /* 0x000ee2000c1e1900 */
[----:B------:R-:W-:Y:S01]  /*0240*/  VIADD R33, R9, 0x10 ;  /* 0x0000001009217836 */ /* 0x000fe20000000000 */
[----:B------:R-:W-:-:S02]  /*0250*/  P2R R45, PR, RZ, 0x10 ;  /* 0x00000010ff2d7803 */ /* 0x000fc40000000000 */
[----:B------:R-:W3:Y:S04]  /*0260*/  @!P2 LDG.E R34, desc[UR8][R6.64+0x10] ;  /* 0x000010080622a981 */ /* 0x000ee8000c1e1900 */
[----:B------:R-:W3:Y:S01]  /*0270*/  @!P0 LDG.E R36, desc[UR8][R6.64+0x18] ;  /* 0x0000180806248981 */ /* 0x000ee2000c1e1900 */
[----:B------:R-:W-:-:S03]  /*0280*/  ISETP.GE.AND P0, PT, R4, UR4, PT ;  /* 0x0000000404007c0c */ /* 0x000fc6000bf06270 */
[----:B------:R-:W3:Y:S01]  /*0290*/  @!P6 LDG.E R61, desc[UR8][R6.64] ;  /* 0x00000008063de981 */ /* 0x000ee2000c1e1900 */
[----:B------:R-:W-:-:S09]  /*02a0*/  P2R R51, PR, RZ, 0x1 ;  /* 0x00000001ff337803 */ /* 0x000fd20000000000 */
[----:B------:R-:W3:Y:S01]  /*02b0*/  @!P0 LDG.E R37, desc[UR8][R6.64+0x1c] ;  /* 0x00001c0806258981 */ /* 0x000ee2000c1e1900 */
[----:B------:R-:W-:Y:S02]  /*02c0*/  ISETP.GE.AND P0, PT, R5, UR4, PT ;  /* 0x0000000405007c0c */ /* 0x000fe4000bf06270 */
[----:B------:R-:W0:Y:S02]  /*02d0*/  LDC.64 R4, c[0x0][0x390] ;  /* 0x0000e400ff047b82 */ /* 0x000e240000000a00 */
[----:B------:R-:W-:-:S09]  /*02e0*/  P2R R52, PR, RZ, 0x1 ;  /* 0x00000001ff347803 */ /* 0x000fd20000000000 */
[----:B------:R-:W3:Y:S01]  /*02f0*/  @!P0 LDG.E R38, desc[UR8][R6.64+0x20] ;  /* 0x0000200806268981 */ /* 0x000ee2000c1e1900 */
[----:B------:R-:W-:-:S04]  /*0300*/  ISETP.GE.AND P0, PT, R29, UR4, PT ;  /* 0x000000041d007c0c */ /* 0x000fc8000bf06270 */
[----:B------:R-:W-:-:S09]  /*0310*/  P2R R53, PR, RZ, 0x1 ;  /* 0x00000001ff357803 */ /* 0x000fd20000000000 */
[----:B------:R-:W3:Y:S01]  /*0320*/  @!P0 LDG.E R39, desc[UR8][R6.64+0x24] ;  /* 0x0000240806278981 */ /* 0x000ee2000c1e1900 */
[----:B------:R-:W-:Y:S01]  /*0330*/  ISETP.GE.AND P0, PT, R30, UR4, PT ;  /* 0x000000041e007c0c */ /* 0x000fe2000bf06270 */
[----:B------:R-:W-:-:S05]  /*0340*/  VIADD R30, R9, 0xd ;  /* 0x0000000d091e7836 */ /* 0x000fca0000000000 */
[----:B------:R-:W-:Y:S02]  /*0350*/  ISETP.GE.AND P1, PT, R30, UR4, PT ;  /* 0x000000041e007c0c */ /* 0x000fe4000bf26270 */
[----:B------:R-:W-:Y:S02]  /*0360*/  P2R R54, PR, RZ, 0x1 ;  /* 0x00000001ff367803 */ /* 0x000fe40000000000 */
[----:B------:R-:W-:-:S03]  /*0370*/  P2R R58, PR, RZ, 0x2 ;  /* 0x00000002ff3a7803 */ /* 0x000fc60000000000 */
[----:B------:R-:W3:Y:S01]  /*0380*/  @!P0 LDG.E R40, desc[UR8][R6.64+0x28] ;  /* 0x0000280806288981 */ /* 0x000ee2000c1e1900 */
[----:B------:R-:W-:-:S05]  /*0390*/  ISETP.GE.AND P0, PT, R31, UR4, PT ;  /* 0x000000041f007c0c */ /* 0x000fca000bf06270 */
[----:B------:R-:W3:Y:S01]  /*03a0*/  @!P1 LDG.E R62, desc[UR8][R6.64+0x34] ;  /* 0x00003408063e9981 */ /* 0x000ee2000c1e1900 */
[----:B------:R-:W-:-:S04]  /*03b0*/  ISETP.NE.AND P1, PT, R54, RZ, PT ;  /* 0x000000ff3600720c */ /* 0x000fc80003f25270 */
[----:B------:R-:W-:Y:S02]  /*03c0*/  P2R R57, PR, RZ, 0x2 ;  /* 0x00000002ff397803 */ /* 0x000fe40000000000 */
[----:B------:R-:W-:Y:S01]  /*03d0*/  ISETP.NE.AND P1, PT, R53, RZ, PT ;  /* 0x000000ff3500720c */ /* 0x000fe20003f25270 */
[----:B------:R-:W3:Y:S03]  /*03e0*/  @!P0 LDG.E R41, desc[UR8][R6.64+0x2c] ;  /* 0x00002c0806298981 */ /* 0x000ee6000c1e1900 */
[----:B------:R-:W-:Y:S02]  /*03f0*/  P2R R56, PR, RZ, 0x2 ;  /* 0x00000002ff387803 */ /* 0x000fe40000000000 */
[----:B------:R-:W-:Y:S02]  /*0400*/  ISETP.NE.AND P1, PT, R52, RZ, PT ;  /* 0x000000ff3400720c */ /* 0x000fe40003f25270 */
[----:B------:R-:W-:-:S02]  /*0410*/  P2R R60, PR, RZ, 0x1 ;  /* 0x00000001ff3c7803 */ /* 0x000fc40000000000 */
[----:B------:R-:W-:Y:S02]  /*0420*/  P2R R55, PR, RZ, 0x2 ;  /* 0x00000002ff377803 */ /* 0x000fe40000000000 */
[----:B------:R-:W-:Y:S02]  /*0430*/  ISETP.GE.AND P0, PT, R32, UR4, PT ;  /* 0x0000000420007c0c */ /* 0x000fe4000bf06270 */
[----:B------:R-:W-:Y:S01]  /*0440*/  ISETP.NE.AND P1, PT, R51, RZ, PT ;  /* 0x000000ff3300720c */ /* 0x000fe20003f25270 */
[----:B------:R-:W-:-:S03]  /*0450*/  VIADD R32, R9, 0xf ;  /* 0x0000000f09207836 */ /* 0x000fc60000000000 */
[----:B------:R-:W-:Y:S02]  /*0460*/  P2R R54, PR, RZ, 0x2 ;  /* 0x00000002ff367803 */ /* 0x000fe40000000000 */
[----:B------:R-:W-:Y:S02]  /*0470*/  ISETP.NE.AND P1, PT, R50, RZ, PT ;  /* 0x000000ff3200720c */ /* 0x000fe40003f25270 */
[----:B------:R-:W-:Y:S02]  /*0480*/  ISETP.GE.AND P3, PT, R32, UR4, PT ;  /* 0x0000000420007c0c */ /* 0x000fe4000bf66270 */
[----:B------:R-:W-:Y:S01]  /*0490*/  P2R R53, PR, RZ, 0x2 ;  /* 0x00000002ff357803 */ /* 0x000fe20000000000 */
[----:B------:R-:W3:Y:S01]  /*04a0*/  @!P0 LDG.E R42, desc[UR8][R6.64+0x30] ;  /* 0x00003008062a8981 */ /* 0x000ee2000c1e1900 */
[----:B------:R-:W-:Y:S01]  /*04b0*/  ISETP.NE.AND P1, PT, R49, RZ, PT ;  /* 0x000000ff3100720c */ /* 0x000fe20003f25270 */
[----:B------:R-:W-:-:S03]  /*04c0*/  VIADD R31, R9, 0xe ;  /* 0x0000000e091f7836 */ /* 0x000fc60000000000 */
[----:B------:R-:W-:Y:S01]  /*04d0*/  P2R R51, PR, RZ, 0x2 ;  /* 0x00000002ff337803 */ /* 0x000fe20000000000 */
[C---:B------:R-:W-:Y:S01]  /*04e0*/  VIADD R43, R9.reuse, 0x11 ;  /* 0x00000011092b7836 */ /* 0x040fe20000000000 */
[----:B------:R-:W-:Y:S01]  /*04f0*/  ISETP.NE.AND P1, PT, R48, RZ, PT ;  /* 0x000000ff3000720c */ /* 0x000fe20003f25270 */
[----:B------:R-:W-:Y:S01]  /*0500*/  VIADD R44, R9, 0x12 ;  /* 0x00000012092c7836 */ /* 0x000fe20000000000 */
[----:B------:R-:W-:Y:S02]  /*0510*/  ISETP.GE.AND P2, PT, R31, UR4, PT ;  /* 0x000000041f007c0c */ /* 0x000fe4000bf46270 */
[----:B------:R-:W-:Y:S02]  /*0520*/  P2R R49, PR, RZ, 0x2 ;  /* 0x00000002ff317803 */ /* 0x000fe40000000000 */
[----:B------:R-:W-:Y:S02]  /*0530*/  ISETP.NE.AND P1, PT, R47, RZ, PT ;  /* 0x000000ff2f00720c */ /* 0x000fe40003f25270 */
[----:B------:R-:W-:Y:S01]  /*0540*/  ISETP.GE.AND P4, PT, R33, UR4, PT ;  /* 0x0000000421007c0c */ /* 0x000fe2000bf86270 */
[----:B------:R-:W3:Y:S01]  /*0550*/  @!P3 LDG.E R47, desc[UR8][R6.64+0x3c] ;  /* 0x00003c08062fb981 */ /* 0x000ee2000c1e1900 */
[----:B------:R-:W-:-:S02]  /*0560*/  ISETP.GE.AND P5, PT, R43, UR4, PT ;  /* 0x000000042b007c0c */ /* 0x000fc4000bfa6270 */
[----:B------:R-:W-:Y:S02]  /*0570*/  ISETP.GE.AND P6, PT, R44, UR4, PT ;  /* 0x000000042c007c0c */ /* 0x000fe4000bfc6270 */
[----:B------:R-:W-:Y:S02]  /*0580*/  P2R R48, PR, RZ, 0x2 ;  /* 0x00000002ff307803 */ /* 0x000fe40000000000 */
[----:B------:R-:W-:-:S04]  /*0590*/  ISETP.NE.AND P1, PT, R45, RZ, PT ;  /* 0x000000ff2d00720c */ /* 0x000fc80003f25270 */
[----:B------:R-:W-:Y:S01]  /*05a0*/  P2R R45, PR, RZ, 0x2 ;  /* 0x00000002ff2d7803 */ /* 0x000fe20000000000 */
[----:B0-----:R-:W-:Y:S01]  /*05b0*/  IMAD.WIDE.U32 R4, R9, 0x4, R4 ;  /* 0x0000000409047825 */ /* 0x001fe200078e0004 */
[----:B------:R-:W-:Y:S01]  /*05c0*/  ISETP.NE.AND P1, PT, R46, RZ, PT ;  /* 0x000000ff2e00720c */ /* 0x000fe20003f25270 */
[----:B------:R-:W3:Y:S01]  /*05d0*/  @!P4 LDG.E R50, desc[UR8][R6.64+0x40] ;  /* 0x000040080632c981 */ /* 0x000ee2000c1e1900 */
[----:B------:R-:W-:-:S03]  /*05e0*/  P2R R59, PR, RZ, 0x1 ;  /* 0x00000001ff3b7803 */ /* 0x000fc60000000000 */
[----:B------:R-:W3:Y:S01]  /*05f0*/  @!P2 LDG.E R46, desc[UR8][R6.64+0x38] ;  /* 0x00003808062ea981 */ /* 0x000ee2000c1e1900 */
[----:B------:R-:W-:Y:S01]  /*0600*/  ISETP.GE.AND P0, PT, R9, UR4, PT ;  /* 0x0000000409007c0c */ /* 0x000fe2000bf06270 */
[----:B------:R-:W-:Y:S01]  /*0610*/  IMAD.MOV.U32 R30, RZ, RZ, -0x1 ;  /* 0xffffffffff1e7424 */ /* 0x000fe200078e00ff */
[----:B------:R-:W0:Y:S01]  /*0620*/  S2UR UR6, SR_CgaCtaId ;  /* 0x00000000000679c3 */ /* 0x000e220000008800 */
[----:B------:R-:W3:Y:S01]  /*0630*/  @!P5 LDG.E R9, desc[UR8][R6.64+0x44] ;  /* 0x000044080609d981 */ /* 0x000ee2000c1e1900 */
[----:B------:R-:W-:Y:S01]  /*0640*/  IMAD.MOV.U32 R31, RZ, RZ, -0x1 ;  /* 0xffffffffff1f7424 */ /* 0x000fe200078e00ff */
[----:B------:R-:W1:Y:S02]  /*0650*/  LDCU.64 UR4, c[0x0][0x3a8] ;  /* 0x00007500ff0477ac */ /* 0x000e640008000a00 */
[----:B------:R-:W3:Y:S03]  /*0660*/  @!P6 LDG.E R52, desc[UR8][R6.64+0x48] ;  /* 0x000048080634e981 */ /* 0x000ee6000c1e1900 */
[----:B------:R-:W-:Y:S06]  /*0670*/  BAR.SYNC.DEFER_BLOCKING 0x0 ;  /* 0x0000000000007b1d */ /* 0x000fec0000010000 */
[----:B------:R0:W5:Y:S01]  /*0680*/  @!P1 LDG.E R3, desc[UR8][R4.64+0x4] ;  /* 0x0000040804039981 */ /* 0x000162000c1e1900 */
[----:B------:R-:W-:-:S02]  /*0690*/  IMAD.MOV.U32 R32, RZ, RZ, -0x1 ;  /* 0xffffffffff207424 */ /* 0x000fc400078e00ff */
[----:B------:R-:W-:Y:S01]  /*06a0*/  IMAD.MOV.U32 R33, RZ, RZ, -0x1 ;  /* 0xffffffffff217424 */ /* 0x000fe200078e00ff */
[----:B------:R0:W5:Y:S01]  /*06b0*/  @!P0 LDG.E R2, desc[UR8][R4.64] ;  /* 0x0000000804028981 */ /* 0x000162000c1e1900 */
[----:B--2---:R-:W-:Y:S01]  /*06c0*/  @!P1 LOP3.LUT R30, R8, 0x80000000, RZ, 0x3c, !PT ;  /* 0x80000000081e9812 */ /* 0x004fe200078e3cff */
[----:B------:R-:W-:Y:S01]  /*06d0*/  IMAD.MOV.U32 R29, RZ, RZ, -0x1 ;  /* 0xffffffffff1d7424 */ /* 0x000fe200078e00ff */
[----:B------:R-:W-:Y:S01]  /*06e0*/  ISETP.NE.AND P1, PT, R45, RZ, PT ;  /* 0x000000ff2d00720c */ /* 0x000fe20003f25270 */
[----:B------:R2:W5:Y:S01]  /*06f0*/  @!P2 LDG.E R24, desc[UR8][R4.64+0x38] ;  /* 0x000038080418a981 */ /* 0x000562000c1e1900 */
[----:B-1----:R-:W-:-:S03]  /*0700*/  UIADD3 UR7, UPT, UPT, UR4, 0x6, URZ ;  /* 0x0000000604077890 */ /* 0x002fc6000fffe0ff */
[----:B------:R2:W5:Y:S01]  /*0710*/  @!P3 LDG.E R25, desc[UR8][R4.64+0x3c] ;  /* 0x00003c080419b981 */ /* 0x000562000c1e1900 */
[----:B------:R-:W-:-:S03]  /*0720*/  UIADD3 UR5, UPT, UPT, -UR4, UR5, URZ ;  /* 0x0000000504057290 */ /* 0x000fc6000fffe1ff */
[----:B------:R2:W5:Y:S04]  /*0730*/  @!P4 LDG.E R26, desc[UR8][R4.64+0x40] ;  /* 0x00004008041ac981 */ /* 0x000568000c1e1900 */
[----:B----4-:R-:W-:Y:S01]  /*0740*/  @!P1 LOP3.LUT R31, R10, 0x80000000, RZ, 0x3c, !PT ;  /* 0x800000000a1f9812 */ /* 0x010fe200078e3cff */
[----:B------:R2:W5:Y:S01]  /*0750*/  @!P1 LDG.E R12, desc[UR8][R4.64+0x8] ;  /* 0x00000808040c9981 */ /* 0x000562000c1e1900 */
[----:B------:R-:W-:-:S03]  /*0760*/  ISETP.NE.AND P1, PT, R48, RZ, PT ;  /* 0x000000ff3000720c */ /* 0x000fc60003f25270 */
[----:B------:R2:W5:Y:S04]  /*0770*/  @!P5 LDG.E R27, desc[UR8][R4.64+0x44] ;  /* 0x00004408041bd981 */ /* 0x000568000c1e1900 */
[----:B------:R2:W5:Y:S06]  /*0780*/  @!P6 LDG.E R28, desc[UR8][R4.64+0x48] ;  /* 0x00004808041ce981 */ /* 0x00056c000c1e1900 */
[----:B---3--:R-:W-:Y:S01]  /*0790*/  @!P1 LOP3.LUT R32, R11, 0x80000000, RZ, 0x3c, !PT ;  /* 0x800000000b209812 */ /* 0x008fe200078e3cff */
[----:B------:R2:W5:Y:S01]  /*07a0*/  @!P1 LDG.E R13, desc[UR8][R4.64+0xc] ;  /* 0x00000c08040d9981 */ /* 0x000562000c1e1900 */
[----:B------:R-:W-:-:S13]  /*07b0*/  ISETP.NE.AND P1, PT, R49, RZ, PT ;  /* 0x000000ff3100720c */ /* 0x000fda0003f25270 */
[----:B------:R-:W-:Y:S01]  /*07c0*/  @!P1 LOP3.LUT R33, R34, 0x80000000, RZ, 0x3c, !PT ;  /* 0x8000000022219812 */ /* 0x000fe200078e3cff */
[----:B------:R2:W5:Y:S01]  /*07d0*/  @!P1 LDG.E R14, desc[UR8][R4.64+0x10] ;  /* 0x00001008040e9981 */ /* 0x000562000c1e1900 */
[----:B------:R-:W-:Y:S01]  /*07e0*/  ISETP.NE.AND P1, PT, R51, RZ, PT ;  /* 0x000000ff3300720c */ /* 0x000fe20003f25270 */
[----:B------:R-:W-:-:S12]  /*07f0*/  IMAD.MOV.U32 R34, RZ, RZ, -0x1 ;  /* 0xffffffffff227424 */ /* 0x000fd800078e00ff */
        /* <DEDUP_REMOVED lines=15> */
[----:B------:R-:W-:Y:S01]  /*08f0*/  IMAD.MOV.U32 R38, RZ, RZ, -0x1 ;  /* 0xffffffffff267424 */ /* 0x000fe200078e00ff */
[----:B------:R-:W-:Y:S02]  /*0900*/  @!P0 LOP3.LUT R29, R61, 0x80000000, RZ, 0x3c, !PT ;  /* 0x800000003d1d8812 */ /* 0x000fe400078e3cff */
[----:B------:R-:W-:-:S09]  /*0910*/  ISETP.NE.AND P0, PT, R60, RZ, PT ;  /* 0x000000ff3c00720c */ /* 0x000fd20003f05270 */
[----:B------:R-:W-:Y:S01]  /*0920*/  @!P1 LOP3.LUT R38, R39, 0x80000000, RZ, 0x3c, !PT ;  /* 0x8000000027269812 */ /* 0x000fe200078e3cff */
[----:B------:R2:W5:Y:S01]  /*0930*/  @!P1 LDG.E R19, desc[UR8][R4.64+0x24] ;  /* 0x0000240804139981 */ /* 0x000562000c1e1900 */
[----:B------:R-:W-:Y:S01]  /*0940*/  ISETP.NE.AND P1, PT, R57, RZ, PT ;  /* 0x000000ff3900720c */ /* 0x000fe20003f25270 */
[----:B------:R-:W-:Y:S02]  /*0950*/  IMAD.MOV.U32 R39, RZ, RZ, -0x1 ;  /* 0xffffffffff277424 */ /* 0x000fe400078e00ff */
[----:B------:R2:W5:Y:S10]  /*0960*/  @!P0 LDG.E R21, desc[UR8][R4.64+0x2c] ;  /* 0x00002c0804158981 */ /* 0x000574000c1e1900 */
[----:B------:R-:W-:Y:S01]  /*0970*/  @!P1 LOP3.LUT R39, R40, 0x80000000, RZ, 0x3c, !PT ;  /* 0x8000000028279812 */ /* 0x000fe200078e3cff */
[----:B------:R-:W-:Y:S01]  /*0980*/  IMAD.MOV.U32 R40, RZ, RZ, -0x1 ;  /* 0xffffffffff287424 */ /* 0x000fe200078e00ff */
[----:B------:R2:W5:Y:S01]  /*0990*/  @!P1 LDG.E R20, desc[UR8][R4.64+0x28] ;  /* 0x0000280804149981 */ /* 0x000562000c1e1900 */
[----:B------:R-:W-:-:S02]  /*09a0*/  @!P0 LOP3.LUT R40, R41, 0x80000000, RZ, 0x3c, !PT ;  /* 0x8000000029288812 */ /* 0x000fc400078e3cff */
[----:B------:R-:W-:Y:S02]  /*09b0*/  ISETP.NE.AND P1, PT, R58, RZ, PT ;  /* 0x000000ff3a00720c */ /* 0x000fe40003f25270 */
[----:B------:R-:W-:Y:S01]  /*09c0*/  ISETP.NE.AND P0, PT, R59, RZ, PT ;  /* 0x000000ff3b00720c */ /* 0x000fe20003f05270 */
[----:B------:R-:W-:Y:S01]  /*09d0*/  IMAD.MOV.U32 R41, RZ, RZ, -0x1 ;  /* 0xffffffffff297424 */ /* 0x000fe200078e00ff */
[----:B------:R-:W-:Y:S02]  /*09e0*/  UMOV UR4, 0x400 ;  /* 0x0000040000047882 */ /* 0x000fe40000000000 */
[----:B0-----:R-:W-:-:S07]  /*09f0*/  ULEA UR4, UR6, UR4, 0x18 ;  /* 0x0000000406047291 */ /* 0x001fce000f8ec0ff */
[----:B------:R2:W5:Y:S02]  /*0a00*/  @!P1 LDG.E R23, desc[UR8][R4.64+0x34] ;  /* 0x0000340804179981 */ /* 0x000564000c1e1900 */
[----:B------:R-:W-:Y:S02]  /*0a10*/  @!P0 LOP3.LUT R41, R42, 0x80000000, RZ, 0x3c, !PT ;  /* 0x800000002a298812 */ /* 0x000fe400078e3cff */
[----:B------:R2:W5:Y:S01]  /*0a20*/  @!P0 LDG.E R22, desc[UR8][R4.64+0x30] ;  /* 0x0000300804168981 */ /* 0x000562000c1e1900 */
[----:B------:R-:W0:Y:S01]  /*0a30*/  S2R R42, SR_LANEID ;  /* 0x00000000002a7919 */ /* 0x000e220000000000 */
[----:B------:R-:W-:Y:S01]  /*0a40*/  IMAD.MOV.U32 R45, RZ, RZ, -0x1 ;  /* 0xffffffffff2d7424 */ /* 0x000fe200078e00ff */
[----:B------:R-:W-:Y:S02]  /*0a50*/  @!P3 LOP3.LUT R45, R47, 0x80000000, RZ, 0x3c, !PT ;  /* 0x800000002f2db812 */ /* 0x000fe400078e3cff */
[----:B------:R-:W-:Y:S01]  /*0a60*/  LEA R47, R0, UR4, 0x2 ;  /* 0x00000004002f7c11 */ /* 0x000fe2000f8e10ff */
[----:B------:R-:W-:Y:S01]  /*0a70*/  IMAD.MOV.U32 R44, RZ, RZ, -0x1 ;  /* 0xffffffffff2c7424 */ /* 0x000fe200078e00ff */
[----:B------:R-:W-:-:S02]  /*0a80*/  SHF.R.U32.HI R124, RZ, 0x5, R0 ;  /* 0x00000005ff7c7819 */ /* 0x000fc40000011600 */
[----:B------:R-:W-:Y:S01]  /*0a90*/  @!P2 LOP3.LUT R44, R46, 0x80000000, RZ, 0x3c, !PT ;  /* 0x800000002e2ca812 */ /* 0x000fe200078e3cff */
[----:B------:R-:W-:Y:S02]  /*0aa0*/  IMAD R51, R0, 0x80, R47 ;  /* 0x0000008000337824 */ /* 0x000fe400078e022f */
[----:B------:R-:W-:Y:S01]  /*0ab0*/  IMAD.MOV.U32 R46, RZ, RZ, -0x1 ;  /* 0xffffffffff2e7424 */ /* 0x000fe200078e00ff */
[----:B------:R-:W-:Y:S01]  /*0ac0*/  @!P4 LOP3.LUT R46, R50, 0x80000000, RZ, 0x3c, !PT ;  /* 0x80000000322ec812 */ /* 0x000fe200078e3cff */
[----:B------:R-:W-:Y:S01]  /*0ad0*/  IMAD.MOV.U32 R43, RZ, RZ, -0x1 ;  /* 0xffffffffff2b7424 */ /* 0x000fe200078e00ff */
[----:B------:R-:W-:Y:S01]  /*0ae0*/  @!P1 LOP3.LUT R43, R62, 0x80000000, RZ, 0x3c, !PT ;  /* 0x800000003e2b9812 */ /* 0x000fe200078e3cff */
[----:B------:R-:W-:Y:S01]  /*0af0*/  IMAD.MOV.U32 R48, RZ, RZ, -0x1 ;  /* 0xffffffffff307424 */ /* 0x000fe200078e00ff */
[----:B------:R-:W-:Y:S01]  /*0b00*/  @!P5 LOP3.LUT R48, R9, 0x80000000, RZ, 0x3c, !PT ;  /* 0x800000000930d812 */ /* 0x000fe200078e3cff */
[----:B------:R-:W-:Y:S01]  /*0b10*/  IMAD.MOV.U32 R49, RZ, RZ, -0x1 ;  /* 0xffffffffff317424 */ /* 0x000fe200078e00ff */
[----:B------:R-:W-:Y:S01]  /*0b20*/  @!P6 LOP3.LUT R49, R52, 0x80000000, RZ, 0x3c, !PT ;  /* 0x800000003431e812 */ /* 0x000fe200078e3cff */
[----:B------:R-:W-:Y:S01]  /*0b30*/  IMAD R53, R0, -0x38, R51 ;  /* 0xffffffc800357824 */ /* 0x000fe200078e0233 */
[----:B------:R-:W-:Y:S01]  /*0b40*/  LEA R50, R124, UR4, 0x2 ;  /* 0x000000047c327c11 */ /* 0x000fe2000f8e10ff */
[----:B--2---:R-:W-:Y:S06]  /*0b50*/  BAR.SYNC.DEFER_BLOCKING 0x0 ;  /* 0x0000000000007b1d */ /* 0x004fec0000010000 */
.L_x_222:
[----:B------:R-:W-:Y:S01]  /*0b60*/  UISETP.LT.AND UP0, UPT, UR5, 0x6, UPT ;  /* 0x000000060500788c */ /* 0x000fe2000bf01270 */
[----:B------:R-:W-:Y:S01]  /*0b70*/  STS [R47], RZ ;  /* 0x000000ff2f007388 */ /* 0x000fe20000000800 */
[----:B------:R-:W-:Y:S01]  /*0b80*/  UIADD3 UR6, UPT, UPT, UR7, -0x6, URZ ;  /* 0xfffffffa07067890 */ /* 0x000fe2000fffe0ff */
[----:B0-----:R-:W-:Y:S01]  /*0b90*/  ISETP.NE.AND P1, PT, R42, 0x1f, PT ;  /* 0x0000001f2a00780c */ /* 0x001fe20003f25270 */
[----:B------:R-:W-:Y:S01]  /*0ba0*/  USEL UR4, UR5, 0x6, UP0 ;  /* 0x0000000605047887 */ /* 0x000fe20008000000 */
[----:B------:R-:W-:Y:S01]  /*0bb0*/  STS [R47+0x400], RZ ;  /* 0x000400ff2f007388 */ /* 0x000fe20000000800 */
[C---:B------:R-:W-:Y:S01]  /*0bc0*/  ISETP.NE.AND P2, PT, R124.reuse, 0x6, PT ;  /* 0x000000067c00780c */ /* 0x040fe20003f45270 */
[----:B------:R-:W-:Y:S01]  /*0bd0*/  UISETP.GE.AND UP0, UPT, UR7, UR10, UPT ;  /* 0x0000000a0700728c */ /* 0x000fe2000bf06270 */
[----:B-1----:R-:W-:Y:S01]  /*0be0*/  SHF.R.U32.HI R4, RZ, UR6, R29 ;  /* 0x00000006ff047c19 */ /* 0x002fe2000801161d */
[----:B------:R-:W-:Y:S01]  /*0bf0*/  UBMSK UR4, URZ, UR4 ;  /* 0x00000004ff04729b */ /* 0x000fe20008000000 */
[----:B------:R-:W-:Y:S01]  /*0c00*/  STS [R47+0x800], RZ ;  /* 0x000800ff2f007388 */ /* 0x000fe20000000800 */
[----:B------:R-:W-:-:S03]  /*0c10*/  ISETP.NE.AND P3, PT, R124, 0x7, PT ;  /* 0x000000077c00780c */ /* 0x000fc60003f65270 */
[----:B------:R-:W-:Y:S01]  /*0c20*/  STS [R47+0xc00], RZ ;  /* 0x000c00ff2f007388 */ /* 0x000fe20000000800 */
[----:B------:R-:W-:-:S03]  /*0c30*/  LOP3.LUT R4, R4, UR4, RZ, 0xc0, !PT ;  /* 0x0000000404047c12 */ /* 0x000fc6000f8ec0ff */
[----:B------:R-:W-:Y:S02]  /*0c40*/  STS [R47+0x1000], RZ ;  /* 0x001000ff2f007388 */ /* 0x000fe40000000800 */
[----:B------:R-:W-:Y:S01]  /*0c50*/  IMAD.SHL.U32 R5, R4, 0x400, RZ ;  /* 0x0000040004057824 */ /* 0x000fe200078e00ff */
[----:B------:R-:W-:Y:S01]  /*0c60*/  SHF.R.U32.HI R4, RZ, 0x4, R4 ;  /* 0x00000004ff047819 */ /* 0x000fe20000011604 */
[----:B------:R-:W-:Y:S03]  /*0c70*/  STS [R47+0x1400], RZ ;  /* 0x001400ff2f007388 */ /* 0x000fe60000000800 */
[----:B------:R-:W-:Y:S01]  /*0c80*/  LOP3.LUT R54, R5, 0x7c00, RZ, 0xc0, !PT ;  /* 0x00007c0005367812 */ /* 0x000fe200078ec0ff */
[----:B------:R-:W-:Y:S01]  /*0c90*/  STS [R47+0x1800], RZ ;  /* 0x001800ff2f007388 */ /* 0x000fe20000000800 */
[----:B------:R-:W-:-:S03]  /*0ca0*/  LOP3.LUT R4, R4, 0xffffffe, RZ, 0xc0, !PT ;  /* 0x0ffffffe04047812 */ /* 0x000fc600078ec0ff */
[----:B------:R-:W-:Y:S01]  /*0cb0*/  STS [R47+0x1c00], RZ ;  /* 0x001c00ff2f007388 */ /* 0x000fe20000000800 */
[----:B------:R-:W-:Y:S02]  /*0cc0*/  IADD3 R54, PT, PT, R4, R47, R54 ;  /* 0x0000002f04367210 */ /* 0x000fe40007ffe036 */
[----:B------:R-:W-:Y:S01]  /*0cd0*/  SHF.R.U32.HI R4, RZ, UR6, R30 ;  /* 0x00000006ff047c19 */ /* 0x000fe2000801161e */
[----:B------:R-:W-:Y:S03]  /*0ce0*/  STS [R47+0x2000], RZ ;  /* 0x002000ff2f007388 */ /* 0x000fe60000000800 */
[----:B------:R-:W-:Y:S01]  /*0cf0*/  LOP3.LUT R4, R4, UR4, RZ, 0xc0, !PT ;  /* 0x0000000404047c12 */ /* 0x000fe2000f8ec0ff */
[----:B------:R-:W-:Y:S04]  /*0d00*/  STS [R47+0x2400], RZ ;  /* 0x002400ff2f007388 */ /* 0x000fe80000000800 */
[----:B------:R-:W-:Y:S01]  /*0d10*/  STS [R47+0x2800], RZ ;  /* 0x002800ff2f007388 */ /* 0x000fe20000000800 */
[----:B------:R-:W-:Y:S01]  /*0d20*/  IMAD.SHL.U32 R5, R4, 0x400, RZ ;  /* 0x0000040004057824 */ /* 0x000fe200078e00ff */
[----:B------:R-:W-:-:S02]  /*0d30*/  SHF.R.U32.HI R4, RZ, 0x4, R4 ;  /* 0x00000004ff047819 */ /* 0x000fc40000011604 */
[----:B------:R-:W-:Y:S02]  /*0d40*/  STS [R47+0x2c00], RZ ;  /* 0x002c00ff2f007388 */ /* 0x000fe40000000800 */
[----:B------:R-:W-:Y:S02]  /*0d50*/  LOP3.LUT R56, R5, 0x7c00, RZ, 0xc0, !PT ;  /* 0x00007c0005387812 */ /* 0x000fe400078ec0ff */
        /* <DEDUP_REMOVED lines=32> */
[----:B------:R-:W0:Y:S02]  /*0f60*/  LDS.U16 R52, [R54] ;  /* 0x0000000036347984 */ /* 0x000e240000000400 */
[----:B0-----:R-:W-:-:S05]  /*0f70*/  VIADD R5, R52, 0x1 ;  /* 0x0000000134057836 */ /* 0x001fca0000000000 */
[----:B------:R0:W-:Y:S04]  /*0f80*/  STS.U16 [R54], R5 ;  /* 0x0000000536007388 */ /* 0x0001e80000000400 */
[----:B------:R-:W1:Y:S01]  /*0f90*/  LDS.U16 R57, [R56] ;  /* 0x0000000038397984 */ /* 0x000e620000000400 */
[----:B0-----:R-:W-:Y:S01]  /*0fa0*/  IMAD.SHL.U32 R5, R4, 0x400, RZ ;  /* 0x0000040004057824 */ /* 0x001fe200078e00ff */
[----:B------:R-:W-:-:S04]  /*0fb0*/  SHF.R.U32.HI R4, RZ, 0x4, R4 ;  /* 0x00000004ff047819 */ /* 0x000fc80000011604 */
[----:B------:R-:W-:Y:S02]  /*0fc0*/  LOP3.LUT R60, R5, 0x7c00, RZ, 0xc0, !PT ;  /* 0x00007c00053c7812 */ /* 0x000fe400078ec0ff */
[----:B------:R-:W-:-:S04]  /*0fd0*/  LOP3.LUT R4, R4, 0xffffffe, RZ, 0xc0, !PT ;  /* 0x0ffffffe04047812 */ /* 0x000fc800078ec0ff */
[----:B------:R-:W-:Y:S02]  /*0fe0*/  IADD3 R60, PT, PT, R4, R47, R60 ;  /* 0x0000002f043c7210 */ /* 0x000fe40007ffe03c */
[----:B------:R-:W-:-:S04]  /*0ff0*/  SHF.R.U32.HI R4, RZ, UR6, R33 ;  /* 0x00000006ff047c19 */ /* 0x000fc80008011621 */
[----:B------:R-:W-:-:S05]  /*1000*/  LOP3.LUT R4, R4, UR4, RZ, 0xc0, !PT ;  /* 0x0000000404047c12 */ /* 0x000fca000f8ec0ff */
[----:B------:R-:W-:Y:S01]  /*1010*/  IMAD.SHL.U32 R6, R4, 0x400, RZ ;  /* 0x0000040004067824 */ /* 0x000fe200078e00ff */
[----:B------:R-:W-:-:S04]  /*1020*/  SHF.R.U32.HI R4, RZ, 0x4, R4 ;  /* 0x00000004ff047819 */ /* 0x000fc80000011604 */
[----:B------:R-:W-:Y:S02]  /*1030*/  LOP3.LUT R6, R6, 0x7c00, RZ, 0xc0, !PT ;  /* 0x00007c0006067812 */ /* 0x000fe400078ec0ff */
[----:B------:R-:W-:-:S04]  /*1040*/  LOP3.LUT R4, R4, 0xffffffe, RZ, 0xc0, !PT ;  /* 0x0ffffffe04047812 */ /* 0x000fc800078ec0ff */
[----:B------:R-:W-:Y:S01]  /*1050*/  IADD3 R62, PT, PT, R4, R47, R6 ;  /* 0x0000002f043e7210 */ /* 0x000fe20007ffe006 */
[----:B-1----:R-:W-:Y:S01]  /*1060*/  VIADD R7, R57, 0x1 ;  /* 0x0000000139077836 */ /* 0x002fe20000000000 */
[----:B------:R-:W-:-:S04]  /*1070*/  SHF.R.U32.HI R4, RZ, UR6, R34 ;  /* 0x00000006ff047c19 */ /* 0x000fc80008011622 */
[----:B------:R-:W-:Y:S01]  /*1080*/  STS.U16 [R56], R7 ;  /* 0x0000000738007388 */ /* 0x000fe20000000400 */
[----:B------:R-:W-:-:S03]  /*1090*/  LOP3.LUT R4, R4, UR4, RZ, 0xc0, !PT ;  /* 0x0000000404047c12 */ /* 0x000fc6000f8ec0ff */
        /* <DEDUP_REMOVED lines=129> */
[----:B------:R-:W-:Y:S01]  /*18b0*/  SHF.R.U32.HI R4, RZ, UR6, R49 ;  /* 0x00000006ff047c19 */ /* 0x000fe20008011631 */
[----:B------:R-:W0:Y:S03]  /*18c0*/  S2UR UR6, SR_CgaCtaId ;  /* 0x00000000000679c3 */ /* 0x000e260000008800 */
[----:B------:R-:W-:Y:S01]  /*18d0*/  LOP3.LUT R4, R4, UR4, RZ, 0xc0, !PT ;  /* 0x0000000404047c12 */ /* 0x000fe2000f8ec0ff */
[----:B------:R-:W-:-:S04]  /*18e0*/  UMOV UR4, 0x400 ;  /* 0x0000040000047882 */ /* 0x000fc80000000000 */
[----:B------:R-:W-:Y:S01]  /*18f0*/  IMAD.SHL.U32 R6, R4, 0x400, RZ ;  /* 0x0000040004067824 */ /* 0x000fe200078e00ff */
[----:B------:R-:W-:-:S04]  /*1900*/  SHF.R.U32.HI R4, RZ, 0x4, R4 ;  /* 0x00000004ff047819 */ /* 0x000fc80000011604 */
[----:B------:R-:W-:Y:S02]  /*1910*/  LOP3.LUT R6, R6, 0x7c00, RZ, 0xc0, !PT ;  /* 0x00007c0006067812 */ /* 0x000fe400078ec0ff */
[----:B------:R-:W-:-:S04]  /*1920*/  LOP3.LUT R4, R4, 0xffffffe, RZ, 0xc0, !PT ;  /* 0x0ffffffe04047812 */ /* 0x000fc800078ec0ff */
[----:B------:R-:W-:Y:S01]  /*1930*/  IADD3 R90, PT, PT, R4, R47, R6 ;  /* 0x0000002f045a7210 */ /* 0x000fe20007ffe006 */
[----:B-1----:R-:W-:Y:S01]  /*1940*/  VIADD R7, R85, 0x1 ;  /* 0x0000000155077836 */ /* 0x002fe20000000000 */
[----:B0-----:R-:W-:-:S04]  /*1950*/  ULEA UR4, UR6, UR4, 0x18 ;  /* 0x0000000406047291 */ /* 0x001fc8000f8ec0ff */
[----:B------:R-:W-:Y:S04]  /*1960*/  STS.U16 [R84], R7 ;  /* 0x0000000754007388 */ /* 0x000fe80000000400 */
[----:B------:R-:W0:Y:S02]  /*1970*/  LDS.U16 R87, [R86] ;  /* 0x0000000056577984 */ /* 0x000e240000000400 */
[----:B0-----:R-:W-:-:S05]  /*1980*/  VIADD R5, R87, 0x1 ;  /* 0x0000000157057836 */ /* 0x001fca0000000000 */
[----:B------:R-:W-:Y:S04]  /*1990*/  STS.U16 [R86], R5 ;  /* 0x0000000556007388 */ /* 0x000fe80000000400 */
[----:B------:R-:W0:Y:S02]  /*19a0*/  LDS.U16 R89, [R88] ;  /* 0x0000000058597984 */ /* 0x000e240000000400 */
[----:B0-----:R-:W-:-:S05]  /*19b0*/  VIADD R7, R89, 0x1 ;  /* 0x0000000159077836 */ /* 0x001fca0000000000 */
[----:B------:R-:W-:Y:S04]  /*19c0*/  STS.U16 [R88], R7 ;  /* 0x0000000758007388 */ /* 0x000fe80000000400 */
[----:B------:R-:W0:Y:S02]  /*19d0*/  LDS.U16 R91, [R90] ;  /* 0x000000005a5b7984 */ /* 0x000e240000000400 */
[----:B0-----:R-:W-:-:S05]  /*19e0*/  VIADD R5, R91, 0x1 ;  /* 0x000000015b057836 */ /* 0x001fca0000000000 */
[----:B------:R-:W-:Y:S01]  /*19f0*/  STS.U16 [R90], R5 ;  /* 0x000000055a007388 */ /* 0x000fe20000000400 */
[----:B------:R-:W-:Y:S06]  /*1a00*/  BAR.SYNC.DEFER_BLOCKING 0x0 ;  /* 0x0000000000007b1d */ /* 0x000fec0000010000 */
[----:B------:R-:W-:Y:S04]  /*1a10*/  LDS R92, [R51] ;  /* 0x00000000335c7984 */ /* 0x000fe80000000800 */
[----:B------:R-:W0:Y:S04]  /*1a20*/  LDS R93, [R51+0x4] ;  /* 0x00000400335d7984 */ /* 0x000e280000000800 */
[----:B------:R-:W1:Y:S04]  /*1a30*/  LDS R94, [R51+0x8] ;  /* 0x00000800335e7984 */ /* 0x000e680000000800 */
[----:B------:R-:W2:Y:S04]  /*1a40*/  LDS R95, [R51+0xc] ;  /* 0x00000c00335f7984 */ /* 0x000ea80000000800 */
[----:B------:R-:W3:Y:S04]  /*1a50*/  LDS R96, [R51+0x10] ;  /* 0x0000100033607984 */ /* 0x000ee80000000800 */
[----:B------:R-:W4:Y:S04]  /*1a60*/  LDS R97, [R51+0x14] ;  /* 0x0000140033617984 */ /* 0x000f280000000800 */
[----:B------:R-:W4:Y:S04]  /*1a70*/  LDS R98, [R51+0x18] ;  /* 0x0000180033627984 */ /* 0x000f280000000800 */
[----:B------:R-:W4:Y:S04]  /*1a80*/  LDS R99, [R51+0x1c] ;  /* 0x00001c0033637984 */ /* 0x000f280000000800 */
[----:B------:R-:W4:Y:S04]  /*1a90*/  LDS R100, [R51+0x20] ;  /* 0x0000200033647984 */ /* 0x000f280000000800 */
[----:B------:R-:W4:Y:S04]  /*1aa0*/  LDS R101, [R51+0x24] ;  /* 0x0000240033657984 */ /* 0x000f280000000800 */
[----:B------:R-:W4:Y:S04]  /*1ab0*/  LDS R102, [R51+0x28] ;  /* 0x0000280033667984 */ /* 0x000f280000000800 */
[----:B------:R-:W4:Y:S01]  /*1ac0*/  LDS R103, [R51+0x2c] ;  /* 0x00002c0033677984 */ /* 0x000f220000000800 */
[----:B0-----:R-:W-:-:S03]  /*1ad0*/  IMAD.IADD R93, R92, 0x1, R93 ;  /* 0x000000015c5d7824 */ /* 0x001fc600078e025d */
[----:B------:R-:W0:Y:S01]  /*1ae0*/  LDS R104, [R51+0x30] ;  /* 0x0000300033687984 */ /* 0x000e220000000800 */
[----:B-1----:R-:W-:-:S03]  /*1af0*/  IMAD.IADD R94, R94, 0x1, R93 ;  /* 0x000000015e5e7824 */ /* 0x002fc600078e025d */
[----:B------:R-:W1:Y:S01]  /*1b00*/  LDS R105, [R51+0x34] ;  /* 0x0000340033697984 */ /* 0x000e620000000800 */
[----:B--2---:R-:W-:-:S03]  /*1b10*/  IMAD.IADD R95, R95, 0x1, R94 ;  /* 0x000000015f5f7824 */ /* 0x004fc600078e025e */
[----:B------:R-:W2:Y:S01]  /*1b20*/  LDS R106, [R51+0x38] ;  /* 0x00003800336a7984 */ /* 0x000ea20000000800 */
[----:B---3--:R-:W-:-:S03]  /*1b30*/  IMAD.IADD R96, R96, 0x1, R95 ;  /* 0x0000000160607824 */ /* 0x008fc600078e025f */
[----:B------:R-:W3:Y:S01]  /*1b40*/  LDS R107, [R51+0x3c] ;  /* 0x00003c00336b7984 */ /* 0x000ee20000000800 */
[----:B----4-:R-:W-:-:S03]  /*1b50*/  IMAD.IADD R97, R97, 0x1, R96 ;  /* 0x0000000161617824 */ /* 0x010fc600078e0260 */
[----:B------:R-:W4:Y:S01]  /*1b60*/  LDS R108, [R51+0x40] ;  /* 0x00004000336c7984 */ /* 0x000f220000000800 */
[----:B------:R-:W-:-:S03]  /*1b70*/  IMAD.IADD R98, R98, 0x1, R97 ;  /* 0x0000000162627824 */ /* 0x000fc600078e0261 */
        /* <DEDUP_REMOVED lines=31> */
[----:B------:R-:W-:-:S04]  /*1d70*/  IMAD.IADD R114, R114, 0x1, R113 ;  /* 0x0000000172727824 */ /* 0x000fc800078e0271 */
[----:B0-----:R-:W-:-:S04]  /*1d80*/  IMAD.IADD R115, R115, 0x1, R114 ;  /* 0x0000000173737824 */ /* 0x001fc800078e0272 */
[----:B-1----:R-:W-:-:S04]  /*1d90*/  IMAD.IADD R116, R116, 0x1, R115 ;  /* 0x0000000174747824 */ /* 0x002fc800078e0273 */
[----:B--2---:R-:W-:-:S04]  /*1da0*/  IMAD.IADD R117, R117, 0x1, R116 ;  /* 0x0000000175757824 */ /* 0x004fc800078e0274 */
[----:B---3--:R-:W-:-:S04]  /*1db0*/  IMAD.IADD R118, R118, 0x1, R117 ;  /* 0x0000000176767824 */ /* 0x008fc800078e0275 */
[----:B----4-:R-:W-:-:S04]  /*1dc0*/  IMAD.IADD R119, R119, 0x1, R118 ;  /* 0x0000000177777824 */ /* 0x010fc800078e0276 */
[----:B------:R-:W-:-:S04]  /*1dd0*/  IMAD.IADD R120, R120, 0x1, R119 ;  /* 0x0000000178787824 */ /* 0x000fc800078e0277 */
[----:B------:R-:W-:-:S04]  /*1de0*/  IMAD.IADD R121, R121, 0x1, R120 ;  /* 0x0000000179797824 */ /* 0x000fc800078e0278 */
[----:B------:R-:W-:-:S04]  /*1df0*/  IMAD.IADD R122, R122, 0x1, R121 ;  /* 0x000000017a7a7824 */ /* 0x000fc800078e0279 */
[----:B------:R-:W-:-:S04]  /*1e00*/  IMAD.IADD R123, R123, 0x1, R122 ;  /* 0x000000017b7b7824 */ /* 0x000fc800078e027a */
[----:B------:R-:W-:-:S05]  /*1e10*/  IMAD.IADD R125, R4, 0x1, R123 ;  /* 0x00000001047d7824 */ /* 0x000fca00078e027b */
        /* <DEDUP_REMOVED lines=8> */
[----:B------:R-:W0:Y:S02]  /*1ea0*/  SHFL.UP P0, R126, R127, 0x10, RZ ;  /* 0x060000007f7e7989 */ /* 0x000e2400000000ff */
[----:B0-----:R-:W-:Y:S01]  /*1eb0*/  @P0 IMAD.IADD R126, R127, 0x1, R126 ;  /* 0x000000017f7e0824 */ /* 0x001fe200078e027e */
[----:B------:R-:W-:-:S03]  /*1ec0*/  ISETP.NE.AND P0, PT, R124, 0x1, PT ;  /* 0x000000017c00780c */ /* 0x000fc60003f05270 */
[----:B------:R-:W-:Y:S01]  /*1ed0*/  IMAD.IADD R125, R126, 0x1, -R125 ;  /* 0x000000017e7d7824 */ /* 0x000fe200078e0a7d */
[----:B------:R-:W-:Y:S01]  /*1ee0*/  @!P1 STS [R50+0x8400], R126 ;  /* 0x0084007e32009388 */ /* 0x000fe20000000800 */
[----:B------:R-:W-:Y:S01]  /*1ef0*/  BAR.SYNC.DEFER_BLOCKING 0x0 ;  /* 0x0000000000007b1d */ /* 0x000fe20000010000 */
[----:B------:R-:W-:-:S05]  /*1f00*/  ISETP.NE.AND P1, PT, R124, 0x4, PT ;  /* 0x000000047c00780c */ /* 0x000fca0003f25270 */
[----:B------:R-:W0:Y:S04]  /*1f10*/  LDS.128 R4, [UR4+0x8400] ;  /* 0x00840004ff047984 */ /* 0x000e280008000c00 */
[----:B------:R-:W1:Y:S01]  /*1f20*/  LDS.128 R8, [UR4+0x8410] ;  /* 0x00841004ff087984 */ /* 0x000e620008000c00 */
[C---:B0-----:R-:W-:Y:S01]  /*1f30*/  SEL R55, R4.reuse, R55, !P0 ;  /* 0x0000003704377207 */ /* 0x041fe20004000000 */
[----:B------:R-:W-:Y:S01]  /*1f40*/  IMAD.IADD R5, R4, 0x1, R5 ;  /* 0x0000000104057824 */ /* 0x000fe200078e0205 */
[----:B------:R-:W-:-:S03]  /*1f50*/  ISETP.NE.AND P0, PT, R124, 0x2, PT ;  /* 0x000000027c00780c */ /* 0x000fc60003f05270 */
[----:B------:R-:W-:Y:S01]  /*1f60*/  IMAD.IADD R6, R6, 0x1, R5 ;  /* 0x0000000106067824 */ /* 0x000fe200078e0205 */
[----:B------:R-:W-:Y:S02]  /*1f70*/  SEL R55, R5, R55, !P0 ;  /* 0x0000003705377207 */ /* 0x000fe40004000000 */
[----:B------:R-:W-:Y:S01]  /*1f80*/  ISETP.NE.AND P0, PT, R124, 0x3, PT ;  /* 0x000000037c00780c */ /* 0x000fe20003f05270 */
[----:B------:R-:W-:-:S03]  /*1f90*/  IMAD.IADD R7, R7, 0x1, R6 ;  /* 0x0000000107077824 */ /* 0x000fc600078e0206 */
[----:B------:R-:W-:Y:S01]  /*1fa0*/  SEL R55, R6, R55, !P0 ;  /* 0x0000003706377207 */ /* 0x000fe20004000000 */
[C---:B-1----:R-:W-:Y:S01]  /*1fb0*/  IMAD.IADD R8, R7.reuse, 0x1, R8 ;  /* 0x0000000107087824 */ /* 0x042fe200078e0208 */
[----:B------:R-:W-:Y:S02]  /*1fc0*/  ISETP.NE.AND P0, PT, R124, 0x5, PT ;  /* 0x000000057c00780c */ /* 0x000fe40003f05270 */
[----:B------:R-:W-:Y:S01]  /*1fd0*/  SEL R55, R7, R55, !P1 ;  /* 0x0000003707377207 */ /* 0x000fe20004800000 */
[----:B------:R-:W-:Y:S01]  /*1fe0*/  IMAD.IADD R9, R9, 0x1, R8 ;  /* 0x0000000109097824 */ /* 0x000fe200078e0208 */
[----:B------:R-:W-:Y:S02]  /*1ff0*/  ISETP.NE.AND P1, PT, R42, RZ, PT ;  /* 0x000000ff2a00720c */ /* 0x000fe40003f25270 */
[----:B------:R-:W-:Y:S01]  /*2000*/  SEL R55, R8, R55, !P0 ;  /* 0x0000003708377207 */ /* 0x000fe20004000000 */
[----:B------:R-:W-:Y:S01]  /*2010*/  IMAD.IADD R10, R10, 0x1, R9 ;  /* 0x000000010a0a7824 */ /* 0x000fe200078e0209 */
[----:B------:R-:W-:-:S02]  /*2020*/  ISETP.GT.U32.AND P0, PT, R0, 0x1f, PT ;  /* 0x0000001f0000780c */ /* 0x000fc40003f04070 */
[----:B------:R-:W-:Y:S01]  /*2030*/  SEL R55, R9, R55, !P2 ;  /* 0x0000003709377207 */ /* 0x000fe20005000000 */
[----:B------:R-:W-:Y:S01]  /*2040*/  IMAD.IADD R11, R11, 0x1, R10 ;  /* 0x000000010b0b7824 */ /* 0x000fe200078e020a */
[----:B------:R-:W-:Y:S02]  /*2050*/  ISETP.GT.U32.OR P2, PT, R0, 0x1f, P1 ;  /* 0x0000001f0000780c */ /* 0x000fe40000f44470 */
[----:B------:R-:W-:Y:S02]  /*2060*/  SEL R4, R125, RZ, P1 ;  /* 0x000000ff7d047207 */ /* 0x000fe40000800000 */
[----:B------:R-:W-:-:S05]  /*2070*/  SEL R55, R10, R55, !P3 ;  /* 0x000000370a377207 */ /* 0x000fca0005800000 */
[----:B------:R-:W-:Y:S01]  /*2080*/  @P0 IMAD.IADD R125, R55, 0x1, R4 ;  /* 0x00000001377d0824 */ /* 0x000fe200078e0204 */
[----:B------:R-:W-:-:S03]  /*2090*/  ISETP.NE.AND P0, PT, R0, RZ, PT ;  /* 0x000000ff0000720c */ /* 0x000fc60003f05270 */
[----:B------:R-:W-:-:S05]  /*20a0*/  @!P2 IMAD.U32 R125, R11, 0x10000, RZ ;  /* 0x000100000b7da824 */ /* 0x000fca00078e00ff */
[----:B------:R-:W-:Y:S01]  /*20b0*/  @!P2 STS [UR4+0x8428], R125 ;  /* 0x0084287dff00a988 */ /* 0x000fe20008000804 */
[----:B------:R-:W-:Y:S06]  /*20c0*/  BAR.SYNC.DEFER_BLOCKING 0x0 ;  /* 0x0000000000007b1d */ /* 0x000fec0000010000 */
[----:B------:R-:W0:Y:S02]  /*20d0*/  LDS R4, [UR4+0x8428] ;  /* 0x00842804ff047984 */ /* 0x000e240008000800 */
[----:B0-----:R-:W-:-:S05]  /*20e0*/  SEL R4, R4, RZ, P0 ;  /* 0x000000ff04047207 */ /* 0x001fca0000000000 */
[----:B------:R-:W-:-:S04]  /*20f0*/  IMAD.IADD R4, R4, 0x1, R125 ;  /* 0x0000000104047824 */ /* 0x000fc800078e027d */
[--C-:B------:R-:W-:Y:S01]  /*2100*/  IMAD.IADD R92, R92, 0x1, R4.reuse ;  /* 0x000000015c5c7824 */ /* 0x100fe200078e0204 */
[----:B------:R-:W-:Y:S01]  /*2110*/  STS [R51], R4 ;  /* 0x0000000433007388 */ /* 0x000fe20000000800 */
[--C-:B------:R-:W-:Y:S02]  /*2120*/  IMAD.IADD R6, R93, 0x1, R4.reuse ;  /* 0x000000015d067824 */ /* 0x100fe400078e0204 */
[--C-:B------:R-:W-:Y:S01]  /*2130*/  IMAD.IADD R94, R94, 0x1, R4.reuse ;  /* 0x000000015e5e7824 */ /* 0x100fe200078e0204 */
[----:B------:R-:W-:Y:S01]  /*2140*/  STS [R51+0x4], R92 ;  /* 0x0000045c33007388 */ /* 0x000fe20000000800 */
[--C-:B------:R-:W-:Y:S02]  /*2150*/  IMAD.IADD R8, R95, 0x1, R4.reuse ;  /* 0x000000015f087824 */ /* 0x100fe400078e0204 */
[--C-:B------:R-:W-:Y:S01]  /*2160*/  IMAD.IADD R96, R96, 0x1, R4.reuse ;  /* 0x0000000160607824 */ /* 0x100fe200078e0204 */
[----:B------:R-:W-:Y:S01]  /*2170*/  STS [R51+0x8], R6 ;  /* 0x0000080633007388 */ /* 0x000fe20000000800 */
[----:B------:R-:W-:-:S02]  /*2180*/  IMAD.IADD R10, R97, 0x1, R4 ;  /* 0x00000001610a7824 */ /* 0x000fc400078e0204 */
[--C-:B------:R-:W-:Y:S01]  /*2190*/  IMAD.IADD R98, R98, 0x1, R4.reuse ;  /* 0x0000000162627824 */ /* 0x100fe200078e0204 */
[----:B------:R-:W-:Y:S01]  /*21a0*/  STS [R51+0xc], R94 ;  /* 0x00000c5e33007388 */ /* 0x000fe20000000800 */
        /* <DEDUP_REMOVED lines=36> */
[----:B------:R-:W-:-:S03]  /*23f0*/  IMAD.IADD R150, R123, 0x1, R4 ;  /* 0x000000017b967824 */ /* 0x000fc600078e0204 */
[----:B------:R-:W-:Y:S04]  /*2400*/  STS [R51+0x40], R134 ;  /* 0x0000408633007388 */ /* 0x000fe80000000800 */
        /* <DEDUP_REMOVED lines=15> */
[----:B------:R-:W-:Y:S01]  /*2500*/  STS [R51+0x80], R150 ;  /* 0x0000809633007388 */ /* 0x000fe20000000800 */
[----:B------:R-:W-:Y:S06]  /*2510*/  BAR.SYNC.DEFER_BLOCKING 0x0 ;  /* 0x0000000000007b1d */ /* 0x000fec0000010000 */
[----:B------:R-:W0:Y:S04]  /*2520*/  LDS.U16 R5, [R54] ;  /* 0x0000000036057984 */ /* 0x000e280000000400 */
[----:B------:R-:W1:Y:S04]  /*2530*/  LDS.U16 R56, [R56] ;  /* 0x0000000038387984 */ /* 0x000e680000000400 */
[----:B------:R-:W2:Y:S04]  /*2540*/  LDS.U16 R58, [R58] ;  /* 0x000000003a3a7984 */ /* 0x000ea80000000400 */
[----:B------:R-:W3:Y:S04]  /*2550*/  LDS.U16 R60, [R60] ;  /* 0x000000003c3c7984 */ /* 0x000ee80000000400 */
[----:B------:R-:W4:Y:S04]  /*2560*/  LDS.U16 R62, [R62] ;  /* 0x000000003e3e7984 */ /* 0x000f280000000400 */
[----:B------:R-:W4:Y:S04]  /*2570*/  LDS.U16 R64, [R64] ;  /* 0x0000000040407984 */ /* 0x000f280000000400 */
[----:B------:R-:W4:Y:S04]  /*2580*/  LDS.U16 R66, [R66] ;  /* 0x0000000042427984 */ /* 0x000f280000000400 */
[----:B------:R-:W4:Y:S04]  /*2590*/  LDS.U16 R68, [R68] ;  /* 0x0000000044447984 */ /* 0x000f280000000400 */
[----:B------:R-:W4:Y:S04]  /*25a0*/  LDS.U16 R70, [R70] ;  /* 0x0000000046467984 */ /* 0x000f280000000400 */
[----:B------:R-:W4:Y:S04]  /*25b0*/  LDS.U16 R72, [R72] ;  /* 0x0000000048487984 */ /* 0x000f280000000400 */
[----:B------:R-:W4:Y:S01]  /*25c0*/  LDS.U16 R74, [R74] ;  /* 0x000000004a4a7984 */ /* 0x000f220000000400 */
[----:B0-----:R-:W-:-:S03]  /*25d0*/  IMAD.IADD R5, R52, 0x1, R5 ;  /* 0x0000000134057824 */ /* 0x001fc600078e0205 */
[----:B------:R-:W0:Y:S01]  /*25e0*/  LDS.U16 R76, [R76] ;  /* 0x000000004c4c7984 */ /* 0x000e220000000400 */
[----:B-1----:R-:W-:-:S03]  /*25f0*/  IMAD.IADD R56, R57, 0x1, R56 ;  /* 0x0000000139387824 */ /* 0x002fc600078e0238 */
[----:B------:R-:W1:Y:S01]  /*2600*/  LDS.U16 R78, [R78] ;  /* 0x000000004e4e7984 */ /* 0x000e620000000400 */
[----:B--2---:R-:W-:-:S03]  /*2610*/  IMAD.IADD R58, R59, 0x1, R58 ;  /* 0x000000013b3a7824 */ /* 0x004fc600078e023a */
[----:B------:R-:W2:Y:S01]  /*2620*/  LDS.U16 R80, [R80] ;  /* 0x0000000050507984 */ /* 0x000ea20000000400 */
[----:B---3--:R-:W-:-:S03]  /*2630*/  IMAD.IADD R60, R61, 0x1, R60 ;  /* 0x000000013d3c7824 */ /* 0x008fc600078e023c */
[----:B------:R-:W3:Y:S01]  /*2640*/  LDS.U16 R82, [R82] ;  /* 0x0000000052527984 */ /* 0x000ee20000000400 */
[----:B----4-:R-:W-:-:S03]  /*2650*/  IMAD.IADD R62, R63, 0x1, R62 ;  /* 0x000000013f3e7824 */ /* 0x010fc600078e023e */
[----:B------:R-:W4:Y:S01]  /*2660*/  LDS.U16 R84, [R84] ;  /* 0x0000000054547984 */ /* 0x000f220000000400 */
[----:B------:R-:W-:-:S03]  /*2670*/  IMAD.IADD R64, R65, 0x1, R64 ;  /* 0x0000000141407824 */ /* 0x000fc600078e0240 */
[----:B------:R-:W4:Y:S01]  /*2680*/  LDS.U16 R86, [R86] ;  /* 0x0000000056567984 */ /* 0x000f220000000400 */
[----:B------:R-:W-:-:S03]  /*2690*/  IMAD.IADD R66, R67, 0x1, R66 ;  /* 0x0000000143427824 */ /* 0x000fc600078e0242 */
[----:B------:R-:W4:Y:S01]  /*26a0*/  LDS.U16 R88, [R88] ;  /* 0x0000000058587984 */ /* 0x000f220000000400 */
[----:B------:R-:W-:-:S03]  /*26b0*/  IMAD.IADD R68, R69, 0x1, R68 ;  /* 0x0000000145447824 */ /* 0x000fc600078e0244 */
[----:B------:R-:W4:Y:S01]  /*26c0*/  LDS.U16 R90, [R90] ;  /* 0x000000005a5a7984 */ /* 0x000f220000000400 */
[----:B------:R-:W-:Y:S02]  /*26d0*/  IMAD.IADD R70, R71, 0x1, R70 ;  /* 0x0000000147467824 */ /* 0x000fe400078e0246 */
[----:B------:R-:W-:Y:S02]  /*26e0*/  IMAD.IADD R72, R73, 0x1, R72 ;  /* 0x0000000149487824 */ /* 0x000fe400078e0248 */
[----:B------:R-:W-:Y:S02]  /*26f0*/  IMAD.IADD R74, R75, 0x1, R74 ;  /* 0x000000014b4a7824 */ /* 0x000fe400078e024a */
[----:B0-----:R-:W-:Y:S02]  /*2700*/  IMAD.IADD R76, R77, 0x1, R76 ;  /* 0x000000014d4c7824 */ /* 0x001fe400078e024c */
[----:B-1----:R-:W-:Y:S02]  /*2710*/  IMAD.IADD R78, R79, 0x1, R78 ;  /* 0x000000014f4e7824 */ /* 0x002fe400078e024e */
[----:B--2---:R-:W-:-:S02]  /*2720*/  IMAD.IADD R80, R81, 0x1, R80 ;  /* 0x0000000151507824 */ /* 0x004fc400078e0250 */
[----:B---3--:R-:W-:Y:S02]  /*2730*/  IMAD.IADD R82, R83, 0x1, R82 ;  /* 0x0000000153527824 */ /* 0x008fe400078e0252 */
[----:B----4-:R-:W-:Y:S02]  /*2740*/  IMAD.IADD R84, R85, 0x1, R84 ;  /* 0x0000000155547824 */ /* 0x010fe400078e0254 */
[----:B------:R-:W-:Y:S02]  /*2750*/  IMAD.IADD R86, R87, 0x1, R86 ;  /* 0x0000000157567824 */ /* 0x000fe400078e0256 */
[----:B------:R-:W-:Y:S02]  /*2760*/  IMAD.IADD R88, R89, 0x1, R88 ;  /* 0x0000000159587824 */ /* 0x000fe400078e0258 */
[----:B------:R-:W-:Y:S01]  /*2770*/  IMAD.IADD R90, R91, 0x1, R90 ;  /* 0x000000015b5a7824 */ /* 0x000fe200078e025a */
[----:B------:R-:W-:Y:S06]  /*2780*/  BAR.SYNC.DEFER_BLOCKING 0x0 ;  /* 0x0000000000007b1d */ /* 0x000fec0000010000 */
[----:B------:R-:W-:Y:S05]  /*2790*/  BRA.U UP0, `(.L_x_221) ;  /* 0x0000000500987547 */ /* 0x000fea000b800000 */
[----:B------:R-:W-:Y:S01]  /*27a0*/  LEA R4, R5, UR4, 0x2 ;  /* 0x0000000405047c11 */ /* 0x000fe2000f8e10ff */
[----:B------:R-:W-:Y:S01]  /*27b0*/  UIADD3 UR7, UPT, UPT, UR7, 0x6, URZ ;  /* 0x0000000607077890 */ /* 0x000fe2000fffe0ff */
[----:B------:R-:W-:Y:S01]  /*27c0*/  LEA R5, R56, UR4, 0x2 ;  /* 0x0000000438057c11 */ /* 0x000fe2000f8e10ff */
[----:B------:R-:W-:Y:S01]  /*27d0*/  UIADD3 UR5, UPT, UPT, UR5, -0x6, URZ ;  /* 0xfffffffa05057890 */ /* 0x000fe2000fffe0ff */
[----:B------:R-:W-:Y:S01]  /*27e0*/  LEA R6, R58, UR4, 0x2 ;  /* 0x000000043a067c11 */ /* 0x000fe2000f8e10ff */
[----:B------:R1:W-:Y:S01]  /*27f0*/  STS [R4], R29 ;  /* 0x0000001d04007388 */ /* 0x0003e20000000800 */
[----:B------:R-:W-:Y:S02]  /*2800*/  LEA R7, R60, UR4, 0x2 ;  /* 0x000000043c077c11 */ /* 0x000fe4000f8e10ff */
[----:B------:R-:W-:Y:S01]  /*2810*/  LEA R8, R62, UR4, 0x2 ;  /* 0x000000043e087c11 */ /* 0x000fe2000f8e10ff */
[----:B------:R1:W-:Y:S01]  /*2820*/  STS [R5], R30 ;  /* 0x0000001e05007388 */ /* 0x0003e20000000800 */
[----:B------:R-:W-:-:S02]  /*2830*/  LEA R9, R64, UR4, 0x2 ;  /* 0x0000000440097c11 */ /* 0x000fc4000f8e10ff */
[----:B------:R-:W-:Y:S01]  /*2840*/  LEA R10, R66, UR4, 0x2 ;  /* 0x00000004420a7c11 */ /* 0x000fe2000f8e10ff */
[----:B------:R1:W-:Y:S01]  /*2850*/  STS [R6], R31 ;  /* 0x0000001f06007388 */ /* 0x0003e20000000800 */
[----:B------:R-:W-:Y:S02]  /*2860*/  LEA R11, R68, UR4, 0x2 ;  /* 0x00000004440b7c11 */ /* 0x000fe4000f8e10ff */
        /* <DEDUP_REMOVED lines=16> */
[----:B------:R1:W-:Y:S04]  /*2970*/  STS [R52], R37 ;  /* 0x0000002534007388 */ /* 0x0003e80000000800 */
        /* <DEDUP_REMOVED lines=9> */
[----:B------:R1:W-:Y:S01]  /*2a10*/  STS [R64], R49 ;  /* 0x0000003140007388 */ /* 0x0003e20000000800 */
[----:B------:R-:W-:Y:S06]  /*2a20*/  BAR.SYNC.DEFER_BLOCKING 0x0 ;  /* 0x0000000000007b1d */ /* 0x000fec0000010000 */
[----:B------:R1:W2:Y:S04]  /*2a30*/  LDS R29, [R53] ;  /* 0x00000000351d7984 */ /* 0x0002a80000000800 */
[----:B------:R1:W3:Y:S04]  /*2a40*/  LDS R30, [R53+0x4] ;  /* 0x00000400351e7984 */ /* 0x0002e80000000800 */
[----:B------:R1:W4:Y:S04]  /*2a50*/  LDS R31, [R53+0x8] ;  /* 0x00000800351f7984 */ /* 0x0003280000000800 */
[----:B------:R1:W0:Y:S04]  /*2a60*/  LDS R32, [R53+0xc] ;  /* 0x00000c0035207984 */ /* 0x0002280000000800 */
        /* <DEDUP_REMOVED lines=14> */
[----:B------:R1:W0:Y:S01]  /*2b50*/  LDS R49, [R53+0x48] ;  /* 0x0000480035317984 */ /* 0x0002220000000800 */
[----:B------:R-:W-:Y:S06]  /*2b60*/  BAR.SYNC.DEFER_BLOCKING 0x0 ;  /* 0x0000000000007b1d */ /* 0x000fec0000010000 */
[----:B-----5:R1:W-:Y:S04]  /*2b70*/  STS [R4], R2 ;  /* 0x0000000204007388 */ /* 0x0203e80000000800 */
        /* <DEDUP_REMOVED lines=19> */
[----:B------:R1:W0:Y:S04]  /*2cb0*/  LDS R2, [R53] ;  /* 0x0000000035027984 */ /* 0x0002280000000800 */
        /* <DEDUP_REMOVED lines=19> */
[----:B--234-:R-:W-:Y:S05]  /*2df0*/  BRA `(.L_x_222) ;  /* 0xffffffdc00587947 */ /* 0x01cfea000383ffff */
.L_x_221:
[----:B------:R-:W-:Y:S01]  /*2e00*/  LEA R5, R5, UR4, 0x2 ;  /* 0x0000000405057c11 */ /* 0x000fe2000f8e10ff */
[----:B------:R-:W-:Y:S01]  /*2e10*/  IMAD R53, R0, -0x48, R53 ;  /* 0xffffffb800357824 */ /* 0x000fe200078e0235 */
[----:B------:R-:W-:Y:S01]  /*2e20*/  LEA R56, R56, UR4, 0x2 ;  /* 0x0000000438387c11 */ /* 0x000fe2000f8e10ff */
[----:B------:R-:W0:Y:S01]  /*2e30*/  LDCU.64 UR6, c[0x0][0x3a0] ;  /* 0x00007400ff0677ac */ /* 0x000e220008000a00 */
[----:B------:R-:W-:Y:S01]  /*2e40*/  LEA R58, R58, UR4, 0x2 ;  /* 0x000000043a3a7c11 */ /* 0x000fe2000f8e10ff */
[----:B------:R-:W-:Y:S01]  /*2e50*/  STS [R5], R29 ;  /* 0x0000001d05007388 */ /* 0x000fe20000000800 */
[----:B------:R-:W-:Y:S02]  /*2e60*/  LEA R60, R60, UR4, 0x2 ;  /* 0x000000043c3c7c11 */ /* 0x000fe4000f8e10ff */
[----:B------:R-:W-:Y:S01]  /*2e70*/  LEA R62, R62, UR4, 0x2 ;  /* 0x000000043e3e7c11 */ /* 0x000fe2000f8e10ff */
[----:B------:R-:W-:Y:S01]  /*2e80*/  STS [R56], R30 ;  /* 0x0000001e38007388 */ /* 0x000fe20000000800 */
[----:B------:R-:W-:-:S02]  /*2e90*/  LEA R64, R64, UR4, 0x2 ;  /* 0x0000000440407c11 */ /* 0x000fc4000f8e10ff */
[----:B------:R-:W-:Y:S01]  /*2ea0*/  LEA R66, R66, UR4, 0x2 ;  /* 0x0000000442427c11 */ /* 0x000fe2000f8e10ff */
[----:B------:R-:W-:Y:S01]  /*2eb0*/  STS [R58], R31 ;  /* 0x0000001f3a007388 */ /* 0x000fe20000000800 */
[----:B------:R-:W-:Y:S02]  /*2ec0*/  LEA R68, R68, UR4, 0x2 ;  /* 0x0000000444447c11 */ /* 0x000fe4000f8e10ff */
[----:B------:R-:W-:Y:S01]  /*2ed0*/  LEA R70, R70, UR4, 0x2 ;  /* 0x0000000446467c11 */ /* 0x000fe2000f8e10ff */
[----:B------:R-:W-:Y:S01]  /*2ee0*/  STS [R60], R32 ;  /* 0x000000203c007388 */ /* 0x000fe20000000800 */
[----:B------:R-:W-:Y:S02]  /*2ef0*/  LEA R72, R72, UR4, 0x2 ;  /* 0x0000000448487c11 */ /* 0x000fe4000f8e10ff */
[----:B------:R-:W-:Y:S01]  /*2f00*/  LEA R74, R74, UR4, 0x2 ;  /* 0x000000044a4a7c11 */ /* 0x000fe2000f8e10ff */
[----:B------:R-:W-:Y:S01]  /*2f10*/  STS [R62], R33 ;  /* 0x000000213e007388 */ /* 0x000fe20000000800 */
[----:B------:R-:W-:Y:S01]  /*2f20*/  LEA R76, R76, UR4, 0x2 ;  /* 0x000000044c4c7c11 */ /* 0x000fe2000f8e10ff */
[----:B0-----:R-:W-:Y:S01]  /*2f30*/  IMAD.U32 R4, RZ, RZ, UR7 ;  /* 0x00000007ff047e24 */ /* 0x001fe2000f8e00ff */
        /* <DEDUP_REMOVED lines=11> */
[----:B------:R-:W-:-:S03]  /*2ff0*/  ISETP.LT.U32.AND P2, PT, R0, UR6, PT ;  /* 0x0000000600007c0c */ /* 0x000fc6000bf41070 */
[----:B------:R-:W-:Y:S01]  /*3000*/  STS [R72], R38 ;  /* 0x0000002648007388 */ /* 0x000fe20000000800 */
[----:B------:R-:W-:-:S03]  /*3010*/  ISETP.GT.U32.AND.EX P2, PT, R4, RZ, PT, P2 ;  /* 0x000000ff0400720c */ /* 0x000fc60003f44120 */
[----:B------:R-:W-:Y:S04]  /*3020*/  STS [R74], R39 ;  /* 0x000000274a007388 */ /* 0x000fe80000000800 */
[----:B------:R-:W-:Y:S04]  /*3030*/  STS [R76], R40 ;  /* 0x000000284c007388 */ /* 0x000fe80000000800 */
[----:B------:R-:W-:Y:S04]  /*3040*/  STS [R78], R41 ;  /* 0x000000294e007388 */ /* 0x000fe80000000800 */
[----:B------:R-:W-:Y:S04]  /*3050*/  STS [R80], R43 ;  /* 0x0000002b50007388 */ /* 0x000fe80000000800 */
[----:B------:R-:W-:Y:S04]  /*3060*/  STS [R47], R44 ;  /* 0x0000002c2f007388 */ /* 0x000fe80000000800 */
[----:B------:R-:W-:Y:S04]  /*3070*/  STS [R84], R45 ;  /* 0x0000002d54007388 */ /* 0x000fe80000000800 */
[----:B------:R-:W-:Y:S04]  /*3080*/  STS [R51], R46 ;  /* 0x0000002e33007388 */ /* 0x000fe80000000800 */
[----:B------:R-:W-:Y:S04]  /*3090*/  STS [R88], R48 ;  /* 0x0000003058007388 */ /* 0x000fe80000000800 */
[----:B------:R-:W-:Y:S01]  /*30a0*/  STS [R90], R49 ;  /* 0x000000315a007388 */ /* 0x000fe20000000800 */
[----:B------:R-:W-:Y:S06]  /*30b0*/  BAR.SYNC.DEFER_BLOCKING 0x0 ;  /* 0x0000000000007b1d */ /* 0x000fec0000010000 */
[----:B------:R-:W0:Y:S04]  /*30c0*/  LDS R6, [R53] ;  /* 0x0000000035067984 */ /* 0x000e280000000800 */
[----:B------:R-:W1:Y:S04]  /*30d0*/  LDS R7, [R53+0x400] ;  /* 0x0004000035077984 */ /* 0x000e680000000800 */
[----:B------:R-:W2:Y:S04]  /*30e0*/  LDS R8, [R53+0x800] ;  /* 0x0008000035087984 */ /* 0x000ea80000000800 */
[----:B------:R-:W-:Y:S04]  /*30f0*/  LDS R9, [R53+0xc00] ;  /* 0x000c000035097984 */ /* 0x000fe80000000800 */
[----:B------:R-:W-:Y:S04]  /*3100*/  LDS R10, [R53+0x1000] ;  /* 0x00100000350a7984 */ /* 0x000fe80000000800 */
[----:B------:R-:W-:Y:S04]  /*3110*/  LDS R11, [R53+0x1400] ;  /* 0x00140000350b7984 */ /* 0x000fe80000000800 */
[----:B------:R-:W3:Y:S04]  /*3120*/  LDS R29, [R53+0x1800] ;  /* 0x00180000351d7984 */ /* 0x000ee80000000800 */
[----:B------:R-:W-:Y:S04]  /*3130*/  LDS R30, [R53+0x1c00] ;  /* 0x001c0000351e7984 */ /* 0x000fe80000000800 */
        /* <DEDUP_REMOVED lines=10> */
[----:B------:R-:W-:Y:S01]  /*31e0*/  LDS R41, [R53+0x4800] ;  /* 0x0048000035297984 */ /* 0x000fe20000000800 */
[----:B------:R-:W-:Y:S06]  /*31f0*/  BAR.SYNC.DEFER_BLOCKING 0x0 ;  /* 0x0000000000007b1d */ /* 0x000fec0000010000 */
[----:B-----5:R4:W-:Y:S04]  /*3200*/  STS [R5], R2 ;  /* 0x0000000205007388 */ /* 0x0209e80000000800 */
[----:B------:R0:W-:Y:S04]  /*3210*/  STS [R56], R3 ;  /* 0x0000000338007388 */ /* 0x0001e80000000800 */
[----:B------:R1:W-:Y:S01]  /*3220*/  STS [R58], R12 ;  /* 0x0000000c3a007388 */ /* 0x0003e20000000800 */
[----:B----4-:R-:W4:Y:S03]  /*3230*/  LDC.64 R4, c[0x0][0x398] ;  /* 0x0000e600ff047b82 */ /* 0x010f260000000a00 */
[----:B------:R-:W-:Y:S04]  /*3240*/  STS [R60], R13 ;  /* 0x0000000d3c007388 */ /* 0x000fe80000000800 */
[----:B------:R2:W-:Y:S01]  /*3250*/  STS [R62], R14 ;  /* 0x0000000e3e007388 */ /* 0x0005e20000000800 */
[----:B0-----:R-:W0:Y:S01]  /*3260*/  LDC.64 R2, c[0x0][0x388] ;  /* 0x0000e200ff027b82 */ /* 0x001e220000000a00 */
[----:B-1----:R-:W-:-:S02]  /*3270*/  VIADD R12, R0, 0x100 ;  /* 0x00000100000c7836 */ /* 0x002fc40000000000 */
[----:B------:R-:W-:Y:S04]  /*3280*/  STS [R64], R15 ;  /* 0x0000000f40007388 */ /* 0x000fe80000000800 */
[----:B------:R1:W-:Y:S01]  /*3290*/  STS [R66], R16 ;  /* 0x0000001042007388 */ /* 0x0003e20000000800 */
[----:B------:R-:W-:Y:S01]  /*32a0*/  ISETP.LT.U32.AND P4, PT, R12, UR6, PT ;  /* 0x000000060c007c0c */ /* 0x000fe2000bf81070 */
[C---:B--2---:R-:W-:Y:S01]  /*32b0*/  VIADD R14, R0.reuse, 0x200 ;  /* 0x00000200000e7836 */ /* 0x044fe20000000000 */
[----:B------:R-:W-:Y:S01]  /*32c0*/  LOP3.LUT R12, R0, 0x400, RZ, 0xfc, !PT ;  /* 0x00000400000c7812 */ /* 0x000fe200078efcff */
[----:B------:R-:W-:Y:S03]  /*32d0*/  STS [R68], R17 ;  /* 0x0000001144007388 */ /* 0x000fe60000000800 */
[----:B------:R-:W-:Y:S01]  /*32e0*/  ISETP.LT.U32.AND P3, PT, R14, UR6, PT ;  /* 0x000000060e007c0c */ /* 0x000fe2000bf61070 */
[----:B------:R-:W-:Y:S01]  /*32f0*/  STS [R70], R18 ;  /* 0x0000001246007388 */ /* 0x000fe20000000800 */
[----:B------:R-:W-:Y:S01]  /*3300*/  VIADD R14, R0, 0x500 ;  /* 0x00000500000e7836 */ /* 0x000fe20000000000 */
[----:B------:R-:W-:Y:S01]  /*3310*/  ISETP.LT.U32.AND P0, PT, R12, UR6, PT ;  /* 0x000000060c007c0c */ /* 0x000fe2000bf01070 */
[C---:B-1----:R-:W-:Y:S01]  /*3320*/  VIADD R16, R0.reuse, 0x300 ;  /* 0x0000030000107836 */ /* 0x042fe20000000000 */
[----:B------:R-:W-:Y:S01]  /*3330*/  STS [R72], R19 ;  /* 0x0000001348007388 */ /* 0x000fe20000000800 */
[----:B------:R-:W-:Y:S01]  /*3340*/  VIADD R12, R0, 0x600 ;  /* 0x00000600000c7836 */ /* 0x000fe20000000000 */
[----:B------:R-:W-:Y:S01]  /*3350*/  ISETP.LT.U32.AND P1, PT, R14, UR6, PT ;  /* 0x000000060e007c0c */ /* 0x000fe2000bf21070 */
[----:B------:R-:W-:Y:S01]  /*3360*/  IMAD.U32 R14, RZ, RZ, UR7 ;  /* 0x00000007ff0e7e24 */ /* 0x000fe2000f8e00ff */
[----:B------:R-:W-:Y:S01]  /*3370*/  STS [R74], R20 ;  /* 0x000000144a007388 */ /* 0x000fe20000000800 */
[----:B------:R-:W-:Y:S01]  /*3380*/  ISETP.LT.U32.AND P5, PT, R16, UR6, PT ;  /* 0x0000000610007c0c */ /* 0x000fe2000bfa1070 */
[----:B------:R-:W-:Y:S01]  /*3390*/  IMAD.U32 R16, RZ, RZ, UR7 ;  /* 0x00000007ff107e24 */ /* 0x000fe2000f8e00ff */
[----:B------:R-:W-:Y:S01]  /*33a0*/  ISETP.LT.U32.AND P6, PT, R12, UR6, PT ;  /* 0x000000060c007c0c */ /* 0x000fe2000bfc1070 */
[----:B------:R-:W-:Y:S01]  /*33b0*/  STS [R76], R21 ;  /* 0x000000154c007388 */ /* 0x000fe20000000800 */
[----:B0-----:R-:W-:Y:S01]  /*33c0*/  IMAD.WIDE.U32 R2, R0, 0x4, R2 ;  /* 0x0000000400027825 */ /* 0x001fe200078e0002 */
[----:B------:R-:W-:-:S02]  /*33d0*/  ISETP.GT.U32.AND.EX P3, PT, R14, RZ, PT, P3 ;  /* 0x000000ff0e00720c */ /* 0x000fc40003f64130 */
[----:B------:R-:W-:Y:S01]  /*33e0*/  STS [R78], R22 ;  /* 0x000000164e007388 */ /* 0x000fe20000000800 */
[----:B------:R-:W-:Y:S01]  /*33f0*/  ISETP.GT.U32.AND.EX P4, PT, R16, RZ, PT, P4 ;  /* 0x000000ff1000720c */ /* 0x000fe20003f84140 */
[----:B----4-:R-:W-:Y:S02]  /*3400*/  IMAD.WIDE.U32 R4, R0, 0x4, R4 ;  /* 0x0000000400047825 */ /* 0x010fe400078e0004 */
[----:B------:R0:W-:Y:S02]  /*3410*/  STS [R80], R23 ;  /* 0x0000001750007388 */ /* 0x0001e40000000800 */
[----:B------:R-:W-:Y:S02]  /*3420*/  IMAD.U32 R12, RZ, RZ, UR7 ;  /* 0x00000007ff0c7e24 */ /* 0x000fe4000f8e00ff */
[----:B------:R-:W-:Y:S03]  /*3430*/  STS [R47], R24 ;  /* 0x000000182f007388 */ /* 0x000fe60000000800 */
[----:B------:R-:W-:Y:S01]  /*3440*/  ISETP.GT.U32.AND.EX P5, PT, R12, RZ, PT, P5 ;  /* 0x000000ff0c00720c */ /* 0x000fe20003fa4150 */
[----:B------:R1:W-:Y:S01]  /*3450*/  STS [R84], R25 ;  /* 0x0000001954007388 */ /* 0x0003e20000000800 */
[----:B0-----:R-:W-:Y:S01]  /*3460*/  @P2 LOP3.LUT R23, R6, 0x80000000, RZ, 0x3c, !PT ;  /* 0x8000000006172812 */ /* 0x001fe200078e3cff */
[----:B------:R-:W-:-:S02]  /*3470*/  VIADD R6, R0, 0x700 ;  /* 0x0000070000067836 */ /* 0x000fc40000000000 */
[----:B------:R-:W-:Y:S04]  /*3480*/  STS [R51], R26 ;  /* 0x0000001a33007388 */ /* 0x000fe80000000800 */
[----:B------:R0:W-:Y:S01]  /*3490*/  STS [R88], R27 ;  /* 0x0000001b58007388 */ /* 0x0001e20000000800 */
[----:B-1----:R-:W-:-:S03]  /*34a0*/  @P4 LOP3.LUT R25, R7, 0x80000000, RZ, 0x3c, !PT ;  /* 0x8000000007194812 */ /* 0x002fc600078e3cff */
[----:B------:R-:W-:Y:S01]  /*34b0*/  STS [R90], R28 ;  /* 0x0000001c5a007388 */ /* 0x000fe20000000800 */
[----:B------:R-:W-:Y:S01]  /*34c0*/  BAR.SYNC.DEFER_BLOCKING 0x0 ;  /* 0x0000000000007b1d */ /* 0x000fe20000010000 */
[----:B0-----:R-:W-:Y:S01]  /*34d0*/  @P3 LOP3.LUT R27, R8, 0x80000000, RZ, 0x3c, !PT ;  /* 0x80000000081b3812 */ /* 0x001fe200078e3cff */
[----:B------:R-:W-:-:S05]  /*34e0*/  IMAD.U32 R8, RZ, RZ, UR7 ;  /* 0x00000007ff087e24 */ /* 0x000fca000f8e00ff */
[C---:B------:R-:W-:Y:S02]  /*34f0*/  ISETP.GT.U32.AND.EX P1, PT, R8.reuse, RZ, PT, P1 ;  /* 0x000000ff0800720c */ /* 0x040fe40003f24110 */
[----:B------:R-:W-:-:S13]  /*3500*/  ISETP.GT.U32.AND.EX P6, PT, R8, RZ, PT, P6 ;  /* 0x000000ff0800720c */ /* 0x000fda0003fc4160 */
[----:B---3--:R-:W-:Y:S01]  /*3510*/  @P6 LOP3.LUT R29, R29, 0x80000000, RZ, 0x3c, !PT ;  /* 0x800000001d1d6812 */ /* 0x008fe200078e3cff */
[----:B------:R-:W0:Y:S04]  /*3520*/  @P2 LDS R43, [R53] ;  /* 0x00000000352b2984 */ /* 0x000e280000000800 */
[----:B------:R-:W1:Y:S04]  /*3530*/  LDS R13, [R53+0x400] ;  /* 0x00040000350d7984 */ /* 0x000e680000000800 */
[----:B------:R-:W2:Y:S04]  /*3540*/  LDS R15, [R53+0x800] ;  /* 0x00080000350f7984 */ /* 0x000ea80000000800 */
[----:B------:R-:W3:Y:S04]  /*3550*/  LDS R17, [R53+0xc00] ;  /* 0x000c000035117984 */ /* 0x000ee80000000800 */
[----:B------:R-:W4:Y:S04]  /*3560*/  LDS R19, [R53+0x1000] ;  /* 0x0010000035137984 */ /* 0x000f280000000800 */
[----:B------:R-:W-:Y:S04]  /*3570*/  @P2 STG.E desc[UR8][R2.64], R23 ;  /* 0x0000001702002986 */ /* 0x000fe8000c101908 */
[----:B------:R-:W4:Y:S04]  /*3580*/  LDS R21, [R53+0x1400] ;  /* 0x0014000035157984 */ /* 0x000f280000000800 */
[----:B------:R-:W4:Y:S04]  /*3590*/  LDS R7, [R53+0x1800] ;  /* 0x0018000035077984 */ /* 0x000f280000000800 */
[----:B------:R-:W4:Y:S04]  /*35a0*/  LDS R23, [R53+0x1c00] ;  /* 0x001c000035177984 */ /* 0x000f280000000800 */
[----:B0-----:R0:W-:Y:S01]  /*35b0*/  @P2 STG.E desc[UR8][R4.64], R43 ;  /* 0x0000002b04002986 */ /* 0x0011e2000c101908 */
[----:B------:R-:W-:Y:S01]  /*35c0*/  ISETP.LT.U32.AND P2, PT, R6, UR6, PT ;  /* 0x0000000606007c0c */ /* 0x000fe2000bf41070 */
[----:B------:R-:W-:-:S02]  /*35d0*/  IMAD.U32 R6, RZ, RZ, UR7 ;  /* 0x00000007ff067e24 */ /* 0x000fc4000f8e00ff */
[----:B------:R2:W-:Y:S01]  /*35e0*/  @P4 STG.E desc[UR8][R2.64+0x400], R25 ;  /* 0x0004001902004986 */ /* 0x0005e2000c101908 */
[----:B------:R-:W-:Y:S02]  /*35f0*/  ISETP.GT.U32.AND.EX P2, PT, R8, RZ, PT, P2 ;  /* 0x000000ff0800720c */ /* 0x000fe40003f44120 */
[----:B------:R-:W-:Y:S01]  /*3600*/  ISETP.GT.U32.AND.EX P0, PT, R6, RZ, PT, P0 ;  /* 0x000000ff0600720c */ /* 0x000fe20003f04100 */
[----:B-1----:R-:W-:Y:S01]  /*3610*/  @P4 STG.E desc[UR8][R4.64+0x400], R13 ;  /* 0x0004000d04004986 */ /* 0x002fe2000c101908 */
[----:B------:R-:W-:Y:S02]  /*3620*/  LOP3.LUT R6, R0, 0x800, RZ, 0xfc, !PT ;  /* 0x0000080000067812 */ /* 0x000fe400078efcff */
[----:B0-----:R-:W-:Y:S01]  /*3630*/  @P5 LOP3.LUT R43, R9, 0x80000000, RZ, 0x3c, !PT ;  /* 0x80000000092b5812 */ /* 0x001fe200078e3cff */
[----:B------:R-:W-:Y:S01]  /*3640*/  @P3 STG.E desc[UR8][R2.64+0x800], R27 ;  /* 0x0008001b02003986 */ /* 0x000fe2000c101908 */
[----:B------:R-:W-:Y:S01]  /*3650*/  ISETP.LT.U32.AND P4, PT, R6, UR6, PT ;  /* 0x0000000606007c0c */ /* 0x000fe2000bf81070 */
[----:B------:R-:W-:-:S02]  /*3660*/  VIADD R6, R0, 0x900 ;  /* 0x0000090000067836 */ /* 0x000fc40000000000 */
[----:B------:R-:W0:Y:S04]  /*3670*/  LDS R9, [R53+0x2000] ;  /* 0x0020000035097984 */ /* 0x000e280000000800 */
[----:B--2---:R-:W-:Y:S01]  /*3680*/  @P0 LOP3.LUT R25, R10, 0x80000000, RZ, 0x3c, !PT ;  /* 0x800000000a190812 */ /* 0x004fe200078e3cff */
[----:B------:R-:W-:Y:S01]  /*3690*/  @P3 STG.E desc[UR8][R4.64+0x800], R15 ;  /* 0x0008000f04003986 */ /* 0x000fe2000c101908 */
[----:B------:R-:W-:Y:S01]  /*36a0*/  ISETP.LT.U32.AND P3, PT, R6, UR6, PT ;  /* 0x0000000606007c0c */ /* 0x000fe2000bf61070 */
[----:B------:R-:W-:Y:S02]  /*36b0*/  VIADD R6, R0, 0xa00 ;  /* 0x00000a0000067836 */ /* 0x000fe40000000000 */
[----:B------:R-:W-:Y:S01]  /*36c0*/  @P5 STG.E desc[UR8][R2.64+0xc00], R43 ;  /* 0x000c002b02005986 */ /* 0x000fe2000c101908 */
[----:B------:R-:W-:Y:S01]  /*36d0*/  ISETP.GT.U32.AND.EX P3, PT, R8, RZ, PT, P3 ;  /* 0x000000ff0800720c */ /* 0x000fe20003f64130 */
[----:B------:R-:W-:-:S02]  /*36e0*/  IMAD.U32 R10, RZ, RZ, UR7 ;  /* 0x00000007ff0a7e24 */ /* 0x000fc4000f8e00ff */
[----:B---3--:R1:W-:Y:S01]  /*36f0*/  @P5 STG.E desc[UR8][R4.64+0xc00], R17 ;  /* 0x000c001104005986 */ /* 0x0083e2000c101908 */
[----:B------:R-:W-:Y:S01]  /*3700*/  ISETP.LT.U32.AND P5, PT, R6, UR6, PT ;  /* 0x0000000606007c0c */ /* 0x000fe2000bfa1070 */
[----:B------:R-:W-:Y:S02]  /*3710*/  VIADD R6, R0, 0xb00 ;  /* 0x00000b0000067836 */ /* 0x000fe40000000000 */
[----:B------:R-:W2:Y:S01]  /*3720*/  LDS R13, [R53+0x2400] ;  /* 0x00240000350d7984 */ /* 0x000ea20000000800 */
[----:B------:R-:W-:-:S03]  /*3730*/  ISETP.GT.U32.AND.EX P5, PT, R8, RZ, PT, P5 ;  /* 0x000000ff0800720c */ /* 0x000fc60003fa4150 */
[----:B------:R-:W-:Y:S04]  /*3740*/  @P0 STG.E desc[UR8][R2.64+0x1000], R25 ;  /* 0x0010001902000986 */ /* 0x000fe8000c101908 */
[----:B----4-:R3:W-:Y:S01]  /*3750*/  @P0 STG.E desc[UR8][R4.64+0x1000], R19 ;  /* 0x0010001304000986 */ /* 0x0107e2000c101908 */
[----:B-1----:R-:W-:Y:S02]  /*3760*/  @P1 LOP3.LUT R17, R11, 0x80000000, RZ, 0x3c, !PT ;  /* 0x800000000b111812 */ /* 0x002fe400078e3cff */
[----:B------:R-:W-:Y:S01]  /*3770*/  ISETP.LT.U32.AND P0, PT, R6, UR6, PT ;  /* 0x0000000606007c0c */ /* 0x000fe2000bf01070 */
[----:B------:R-:W1:Y:S01]  /*3780*/  LDS R11, [R53+0x2800] ;  /* 0x00280000350b7984 */ /* 0x000e620000000800 */
[----:B------:R-:W-:Y:S01]  /*3790*/  IMAD.U32 R6, RZ, RZ, UR7 ;  /* 0x00000007ff067e24 */ /* 0x000fe2000f8e00ff */
[----:B------:R-:W-:-:S02]  /*37a0*/  @P5 LOP3.LUT R33, R33, 0x80000000, RZ, 0x3c, !PT ;  /* 0x8000000021215812 */ /* 0x000fc400078e3cff */
[----:B------:R-:W4:Y:S01]  /*37b0*/  LDS R15, [R53+0x2c00] ;  /* 0x002c0000350f7984 */ /* 0x000f220000000800 */
[----:B------:R-:W-:Y:S02]  /*37c0*/  ISETP.GT.U32.AND.EX P0, PT, R8, RZ, PT, P0 ;  /* 0x000000ff0800720c */ /* 0x000fe40003f04100 */
[----:B------:R-:W-:Y:S01]  /*37d0*/  ISETP.GT.U32.AND.EX P4, PT, R6, RZ, PT, P4 ;  /* 0x000000ff0600720c */ /* 0x000fe20003f84140 */
[----:B------:R-:W-:Y:S01]  /*37e0*/  @P1 STG.E desc[UR8][R2.64+0x1400], R17 ;  /* 0x0014001102001986 */ /* 0x000fe2000c101908 */
[----:B------:R-:W-:Y:S02]  /*37f0*/  LOP3.LUT R6, R0, 0xc00, RZ, 0xfc, !PT ;  /* 0x00000c0000067812 */ /* 0x000fe400078efcff */
[----:B---3--:R-:W-:Y:S01]  /*3800*/  @P2 LOP3.LUT R19, R30, 0x80000000, RZ, 0x3c, !PT ;  /* 0x800000001e132812 */ /* 0x008fe200078e3cff */
[----:B------:R-:W-:Y:S01]  /*3810*/  @P1 STG.E desc[UR8][R4.64+0x1400], R21 ;  /* 0x0014001504001986 */ /* 0x000fe2000c101908 */
[----:B------:R-:W-:Y:S01]  /*3820*/  ISETP.LT.U32.AND P1, PT, R6, UR6, PT ;  /* 0x0000000606007c0c */ /* 0x000fe2000bf21070 */
[----:B------:R-:W-:Y:S01]  /*3830*/  VIADD R6, R0, 0xd00 ;  /* 0x00000d0000067836 */ /* 0x000fe20000000000 */
[----:B------:R-:W-:Y:S01]  /*3840*/  @P3 LOP3.LUT R25, R32, 0x80000000, RZ, 0x3c, !PT ;  /* 0x8000000020193812 */ /* 0x000fe200078e3cff */
[----:B------:R-:W-:Y:S01]  /*3850*/  @P6 STG.E desc[UR8][R2.64+0x1800], R29 ;  /* 0x0018001d02006986 */ /* 0x000fe2000c101908 */
[----:B------:R-:W-:-:S03]  /*3860*/  ISETP.GT.U32.AND.EX P1, PT, R8, RZ, PT, P1 ;  /* 0x000000ff0800720c */ /* 0x000fc60003f24110 */
[----:B------:R-:W-:Y:S01]  /*3870*/  @P6 STG.E desc[UR8][R4.64+0x1800], R7 ;  /* 0x0018000704006986 */ /* 0x000fe2000c101908 */
[----:B------:R-:W-:Y:S01]  /*3880*/  ISETP.LT.U32.AND P6, PT, R6, UR6, PT ;  /* 0x0000000606007c0c */ /* 0x000fe2000bfc1070 */
[----:B------:R-:W-:Y:S01]  /*3890*/  VIADD R6, R0, 0xe00 ;  /* 0x00000e0000067836 */ /* 0x000fe20000000000 */
[----:B------:R-:W-:Y:S01]  /*38a0*/  @P4 LOP3.LUT R31, R31, 0x80000000, RZ, 0x3c, !PT ;  /* 0x800000001f1f4812 */ /* 0x000fe200078e3cff */
[----:B------:R-:W3:Y:S01]  /*38b0*/  LDS R7, [R53+0x3000] ;  /* 0x0030000035077984 */ /* 0x000ee20000000800 */
[----:B------:R-:W-:-:S03]  /*38c0*/  ISETP.GT.U32.AND.EX P6, PT, R10, RZ, PT, P6 ;  /* 0x000000ff0a00720c */ /* 0x000fc60003fc4160 */
[----:B------:R-:W-:Y:S02]  /*38d0*/  @P2 STG.E desc[UR8][R2.64+0x1c00], R19 ;  /* 0x001c001302002986 */ /* 0x000fe4000c101908 */
[----:B------:R-:W-:Y:S02]  /*38e0*/  @P1 LOP3.LUT R35, R35, 0x80000000, RZ, 0x3c, !PT ;  /* 0x8000000023231812 */ /* 0x000fe400078e3cff */
[----:B------:R-:W3:Y:S04]  /*38f0*/  LDS R17, [R53+0x3400] ;  /* 0x0034000035117984 */ /* 0x000ee80000000800 */
[----:B------:R-:W-:Y:S01]  /*3900*/  @P2 STG.E desc[UR8][R4.64+0x1c00], R23 ;  /* 0x001c001704002986 */ /* 0x000fe2000c101908 */
[----:B------:R-:W-:Y:S01]  /*3910*/  ISETP.LT.U32.AND P2, PT, R6, UR6, PT ;  /* 0x0000000606007c0c */ /* 0x000fe2000bf41070 */
[----:B------:R-:W-:-:S02]  /*3920*/  VIADD R6, R0, 0xf00 ;  /* 0x00000f0000067836 */ /* 0x000fc40000000000 */
[----:B------:R-:W-:Y:S01]  /*3930*/  @P4 STG.E desc[UR8][R2.64+0x2000], R31 ;  /* 0x0020001f02004986 */ /* 0x000fe2000c101908 */
[----:B------:R-:W-:-:S03]  /*3940*/  ISETP.GT.U32.AND.EX P2, PT, R12, RZ, PT, P2 ;  /* 0x000000ff0c00720c */ /* 0x000fc60003f44120 */
[----:B------:R-:W3:Y:S04]  /*3950*/  LDS R19, [R53+0x3800] ;  /* 0x0038000035137984 */ /* 0x000ee80000000800 */
[----:B0-----:R-:W-:Y:S01]  /*3960*/  @P4 STG.E desc[UR8][R4.64+0x2000], R9 ;  /* 0x0020000904004986 */ /* 0x001fe2000c101908 */
[----:B------:R-:W-:Y:S02]  /*3970*/  ISETP.LT.U32.AND P4, PT, R6, UR6, PT ;  /* 0x0000000606007c0c */ /* 0x000fe4000bf81070 */
[----:B------:R-:W-:Y:S01]  /*3980*/  LOP3.LUT R6, R0, 0x1000, RZ, 0xfc, !PT ;  /* 0x0000100000067812 */ /* 0x000fe200078efcff */
[----:B------:R-:W0:Y:S02]  /*3990*/  LDS R9, [R53+0x3c00] ;  /* 0x003c000035097984 */ /* 0x000e240000000800 */
[----:B------:R-:W-:-:S02]  /*39a0*/  @P2 LOP3.LUT R37, R37, 0x80000000, RZ, 0x3c, !PT ;  /* 0x8000000025252812 */ /* 0x000fc400078e3cff */
[----:B------:R-:W0:Y:S04]  /*39b0*/  LDS R21, [R53+0x4000] ;  /* 0x0040000035157984 */ /* 0x000e280000000800 */
[----:B------:R-:W0:Y:S04]  /*39c0*/  LDS R23, [R53+0x4400] ;  /* 0x0044000035177984 */ /* 0x000e280000000800 */
[----:B------:R-:W-:Y:S04]  /*39d0*/  @P3 STG.E desc[UR8][R2.64+0x2400], R25 ;  /* 0x0024001902003986 */ /* 0x000fe8000c101908 */
[----:B--2---:R2:W-:Y:S01]  /*39e0*/  @P3 STG.E desc[UR8][R4.64+0x2400], R13 ;  /* 0x0024000d04003986 */ /* 0x0045e2000c101908 */
[----:B------:R-:W-:Y:S01]  /*39f0*/  ISETP.LT.U32.AND P3, PT, R6, UR6, PT ;  /* 0x0000000606007c0c */ /* 0x000fe2000bf61070 */
[----:B------:R-:W-:-:S02]  /*3a00*/  VIADD R6, R0, 0x1100 ;  /* 0x0000110000067836 */ /* 0x000fc40000000000 */
[----:B------:R-:W-:Y:S01]  /*3a10*/  @P5 STG.E desc[UR8][R2.64+0x2800], R33 ;  /* 0x0028002102005986 */ /* 0x000fe2000c101908 */
[----:B------:R-:W-:Y:S01]  /*3a20*/  VIADD R0, R0, 0x1200 ;  /* 0x0000120000007836 */ /* 0x000fe20000000000 */
[----:B------:R-:W-:Y:S02]  /*3a30*/  ISETP.GT.U32.AND.EX P3, PT, R8, RZ, PT, P3 ;  /* 0x000000ff0800720c */ /* 0x000fe40003f64130 */
[----:B-1----:R1:W-:Y:S01]  /*3a40*/  @P5 STG.E desc[UR8][R4.64+0x2800], R11 ;  /* 0x0028000b04005986 */ /* 0x0023e2000c101908 */
[----:B------:R-:W-:Y:S01]  /*3a50*/  ISETP.LT.U32.AND P5, PT, R6, UR6, PT ;  /* 0x0000000606007c0c */ /* 0x000fe2000bfa1070 */
[----:B------:R-:W-:Y:S01]  /*3a60*/  IMAD.U32 R6, RZ, RZ, UR7 ;  /* 0x00000007ff067e24 */ /* 0x000fe2000f8e00ff */
[----:B--2---:R-:W-:-:S04]  /*3a70*/  @P0 LOP3.LUT R13, R34, 0x80000000, RZ, 0x3c, !PT ;  /* 0x80000000220d0812 */ /* 0x004fc800078e3cff */
[----:B------:R-:W-:Y:S01]  /*3a80*/  ISETP.GT.U32.AND.EX P4, PT, R6, RZ, PT, P4 ;  /* 0x000000ff0600720c */ /* 0x000fe20003f84140 */
[----:B------:R2:W-:Y:S03]  /*3a90*/  @P0 STG.E desc[UR8][R2.64+0x2c00], R13 ;  /* 0x002c000d02000986 */ /* 0x0005e6000c101908 */
[----:B------:R-:W-:Y:S01]  /*3aa0*/  @P3 LOP3.LUT R39, R39, 0x80000000, RZ, 0x3c, !PT ;  /* 0x8000000027273812 */ /* 0x000fe200078e3cff */
[----:B----4-:R4:W-:Y:S01]  /*3ab0*/  @P0 STG.E desc[UR8][R4.64+0x2c00], R15 ;  /* 0x002c000f04000986 */ /* 0x0109e2000c101908 */
[----:B------:R-:W-:Y:S01]  /*3ac0*/  ISETP.LT.U32.AND P0, PT, R0, UR6, PT ;  /* 0x0000000600007c0c */ /* 0x000fe2000bf01070 */
[----:B------:R-:W-:Y:S01]  /*3ad0*/  IMAD.U32 R0, RZ, RZ, UR7 ;  /* 0x00000007ff007e24 */ /* 0x000fe2000f8e00ff */
[----:B-1----:R-:W-:Y:S01]  /*3ae0*/  @P6 LOP3.LUT R11, R36, 0x80000000, RZ, 0x3c, !PT ;  /* 0x80000000240b6812 */ /* 0x002fe200078e3cff */
[----:B------:R1:W-:Y:S01]  /*3af0*/  @P1 STG.E desc[UR8][R2.64+0x3000], R35 ;  /* 0x0030002302001986 */ /* 0x0003e2000c101908 */
[----:B------:R-:W-:-:S02]  /*3b00*/  ISETP.GT.U32.AND.EX P0, PT, R6, RZ, PT, P0 ;  /* 0x000000ff0600720c */ /* 0x000fc40003f04100 */
[----:B------:R-:W-:Y:S01]  /*3b10*/  ISETP.GT.U32.AND.EX P5, PT, R0, RZ, PT, P5 ;  /* 0x000000ff0000720c */ /* 0x000fe20003fa4150 */
[----:B---3--:R1:W-:Y:S01]  /*3b20*/  @P1 STG.E desc[UR8][R4.64+0x3000], R7 ;  /* 0x0030000704001986 */ /* 0x0083e2000c101908 */
[----:B--2---:R-:W-:-:S03]  /*3b30*/  @P4 LOP3.LUT R13, R38, 0x80000000, RZ, 0x3c, !PT ;  /* 0x80000000260d4812 */ /* 0x004fc600078e3cff */
[----:B------:R1:W-:Y:S04]  /*3b40*/  @P6 STG.E desc[UR8][R2.64+0x3400], R11 ;  /* 0x0034000b02006986 */ /* 0x0003e8000c101908 */
[----:B------:R1:W-:Y:S04]  /*3b50*/  @P6 STG.E desc[UR8][R4.64+0x3400], R17 ;  /* 0x0034001104006986 */ /* 0x0003e8000c101908 */
[----:B------:R1:W-:Y:S01]  /*3b60*/  @P2 STG.E desc[UR8][R2.64+0x3800], R37 ;  /* 0x0038002502002986 */ /* 0x0003e2000c101908 */
[----:B----4-:R-:W-:-:S03]  /*3b70*/  @P5 LOP3.LUT R15, R40, 0x80000000, RZ, 0x3c, !PT ;  /* 0x80000000280f5812 */ /* 0x010fc600078e3cff */
[----:B------:R1:W-:Y:S04]  /*3b80*/  @P2 STG.E desc[UR8][R4.64+0x3800], R19 ;  /* 0x0038001304002986 */ /* 0x0003e8000c101908 */
[----:B------:R1:W-:Y:S04]  /*3b90*/  @P4 STG.E desc[UR8][R2.64+0x3c00], R13 ;  /* 0x003c000d02004986 */ /* 0x0003e8000c101908 */
[----:B0-----:R1:W-:Y:S04]  /*3ba0*/  @P4 STG.E desc[UR8][R4.64+0x3c00], R9 ;  /* 0x003c000904004986 */ /* 0x0013e8000c101908 */
[----:B------:R1:W-:Y:S04]  /*3bb0*/  @P3 STG.E desc[UR8][R2.64+0x4000], R39 ;  /* 0x0040002702003986 */ /* 0x0003e8000c101908 */
[----:B------:R1:W-:Y:S04]  /*3bc0*/  @P3 STG.E desc[UR8][R4.64+0x4000], R21 ;  /* 0x0040001504003986 */ /* 0x0003e8000c101908 */
[----:B------:R1:W-:Y:S04]  /*3bd0*/  @P5 STG.E desc[UR8][R2.64+0x4400], R15 ;  /* 0x0044000f02005986 */ /* 0x0003e8000c101908 */
[----:B------:R1:W-:Y:S01]  /*3be0*/  @P5 STG.E desc[UR8][R4.64+0x4400], R23 ;  /* 0x0044001704005986 */ /* 0x0003e2000c101908 */
[----:B------:R-:W-:Y:S05]  /*3bf0*/  @!P0 EXIT ;  /* 0x000000000000894d */ /* 0x000fea0003800000 */
[----:B------:R-:W0:Y:S01]  /*3c00*/  LDS R53, [R53+0x4800] ;  /* 0x0048000035357984 */ /* 0x000e220000000800 */
[----:B------:R-:W-:-:S05]  /*3c10*/  LOP3.LUT R41, R41, 0x80000000, RZ, 0x3c, !PT ;  /* 0x8000000029297812 */ /* 0x000fca00078e3cff */
[----:B------:R-:W-:Y:S04]  /*3c20*/  STG.E desc[UR8][R2.64+0x4800], R41 ;  /* 0x0048002902007986 */ /* 0x000fe8000c101908 */
[----:B0-----:R-:W-:Y:S01]  /*3c30*/  STG.E desc[UR8][R4.64+0x4800], R53 ;  /* 0x0048003504007986 */ /* 0x001fe2000c101908 */
[----:B------:R-:W-:Y:S05]  /*3c40*/  EXIT ;  /* 0x000000000000794d */ /* 0x000fea0003800000 */
.L_x_223:
        /* <DEDUP_REMOVED lines=11> */
.L_x_1756:


//--------------------- .text._ZN3cub18CUB_300001_SM_10006detail10radix_sort29DeviceRadixSortOnesweepKernelINS1_5radix10policy_hubIifyE10Policy1000ELNS0_9SortOrderE0EifyiiNS1_21identity_decomposer_tEEEvPT5_SB_PT3_PKSC_PT1_PKSG_PT2_PKSK_T4_iiT6_ --------------------------
	.section	.text._ZN3cub18CUB_300001_SM_10006detail10radix_sort29DeviceRadixSortOnesweepKernelINS1_5radix10policy_hubIifyE10Policy1000ELNS0_9SortOrderE0EifyiiNS1_21identity_decomposer_tEEEvPT5_SB_PT3_PKSC_PT1_PKSG_PT2_PKSK_T4_iiT6_,"ax",@progbits
	.align	128
        .global         _ZN3cub18CUB_300001_SM_10006detail10radix_sort29DeviceRadixSortOnesweepKernelINS1_5radix10policy_hubIifyE10Policy1000ELNS0_9SortOrderE0EifyiiNS1_21identity_decomposer_tEEEvPT5_SB_PT3_PKSC_PT1_PKSG_PT2_PKSK_T4_iiT6_
        .type           _ZN3cub18CUB_300001_SM_10006detail10radix_sort29DeviceRadixSortOnesweepKernelINS1_5radix10policy_hubIifyE10Policy1000ELNS0_9SortOrderE0EifyiiNS1_21identity_decomposer_tEEEvPT5_SB_PT3_PKSC_PT1_PKSG_PT2_PKSK_T4_iiT6_,@function
        .size           _ZN3cub18CUB_300001_SM_10006detail10radix_sort29DeviceRadixSortOnesweepKernelINS1_5radix10policy_hubIifyE10Policy1000ELNS0_9SortOrderE0EifyiiNS1_21identity_decomposer_tEEEvPT5_SB_PT3_PKSC_PT1_PKSG_PT2_PKSK_T4_iiT6_,(.L_x_1757 - _ZN3cub18CUB_300001_SM_10006detail10radix_sort29DeviceRadixSortOnesweepKernelINS1_5radix10policy_hubIifyE10Policy1000ELNS0_9SortOrderE0EifyiiNS1_21identity_decomposer_tEEEvPT5_SB_PT3_PKSC_PT1_PKSG_PT2_PKSK_T4_iiT6_)
        .other          _ZN3cub18CUB_300001_SM_10006detail10radix_sort29DeviceRadixSortOnesweepKernelINS1_5radix10policy_hubIifyE10Policy1000ELNS0_9SortOrderE0EifyiiNS1_21identity_decomposer_tEEEvPT5_SB_PT3_PKSC_PT1_PKSG_PT2_PKSK_T4_iiT6_,@"STO_CUDA_ENTRY STV_DEFAULT"
_ZN3cub18CUB_300001_SM_10006detail10radix_sort29DeviceRadixSortOnesweepKernelINS1_5radix10policy_hubIifyE10Policy1000ELNS0_9SortOrderE0EifyiiNS1_21identity_decomposer_tEEEvPT5_SB_PT3_PKSC_PT1_PKSG_PT2_PKSK_T4_iiT6_:
.text._ZN3cub18CUB_300001_SM_10006detail10radix_sort29DeviceRadixSortOnesweepKernelINS1_5radix10policy_hubIifyE10Policy1000ELNS0_9SortOrderE0EifyiiNS1_21identity_decomposer_tEEEvPT5_SB_PT3_PKSC_PT1_PKSG_PT2_PKSK_T4_iiT6_:
        /* <DEDUP_REMOVED lines=16> */
.L_x_225:
[----:B------:R-:W-:Y:S05]  /*0100*/  BSYNC.RECONVERGENT B0 ;  /* 0x0000000000007941 */ /* 0x000fea0003800200 */
.L_x_224:
        /* <DEDUP_REMOVED lines=35> */
.L_x_226:
        /* <DEDUP_REMOVED lines=76> */
.L_x_227:
        /* <DEDUP_REMOVED lines=19> */
.L_x_230:
        /* <DEDUP_REMOVED lines=21> */
.L_x_229:
[----:B------:R-:W-:Y:S05]  /*0a80*/  BSYNC.RECONVERGENT B0 ;  /* 0x0000000000007941 */ /* 0x000fea0003800200 */
.L_x_228:
        /* <DEDUP_REMOVED lines=18> */
.L_x_234:
[----:B------:R-:W-:Y:S05]  /*0bb0*/  BSYNC.RECONVERGENT B1 ;  /* 0x0000000000017941 */ /* 0x000fea0003800200 */
.L_x_233:
        /* <DEDUP_REMOVED lines=14> */
.L_x_235:
[----:B------:R-:W-:Y:S01]  /*0ca0*/  VIADD R6, R6, 0x1 ;  /* 0x0000000106067836 */ /* 0x000fe20000000000 */
[----:B------:R0:W-:Y:S04]  /*0cb0*/  STS [R0], RZ ;  /* 0x000000ff00007388 */ /* 0x0001e80000000800 */
[----:B------:R-:W-:Y:S01]  /*0cc0*/  ISETP.NE.AND P0, PT, R6, RZ, PT ;  /* 0x000000ff0600720c */ /* 0x000fe20003f05270 */
[----:B0-----:R-:W-:-:S12]  /*0cd0*/  VIADD R0, R0, 0x80 ;  /* 0x0000008000007836 */ /* 0x001fd80000000000 */
[----:B------:R-:W-:Y:S05]  /*0ce0*/  @P0 BRA `(.L_x_235) ;  /* 0xfffffffc00ec0947 */ /* 0x000fea000383ffff */
.L_x_232:
[----:B------:R-:W-:Y:S05]  /*0cf0*/  BSYNC.RECONVERGENT B0 ;  /* 0x0000000000007941 */ /* 0x000fea0003800200 */
.L_x_231:
        /* <DEDUP_REMOVED lines=130> */
.L_x_237:
[----:B------:R-:W-:Y:S05]  /*1520*/  BSYNC.RECONVERGENT B0 ;  /* 0x0000000000007941 */ /* 0x000fea0003800200 */
.L_x_236:
        /* <DEDUP_REMOVED lines=38> */
.L_x_246:
[----:B0-----:R-:W0:Y:S01]  /*1790*/  LDC.64 R4, c[0x0][0x380] ;  /* 0x0000e000ff047b82 */ /* 0x001e220000000a00 */
[----:B------:R-:W-:Y:S01]  /*17a0*/  VIADD R19, R10, 0xffffffff ;  /* 0xffffffff0a137836 */ /* 0x000fe20000000000 */
[----:B------:R-:W-:Y:S03]  /*17b0*/  BSSY B2, `(.L_x_243) ;  /* 0x0000008000027945 */ /* 0x000fe60003800000 */
[----:B------:R-:W-:-:S04]  /*17c0*/  IMAD R11, R19, 0x100, R3 ;  /* 0x00000100130b7824 */ /* 0x000fc800078e0203 */
[----:B0-----:R-:W-:-:S07]  /*17d0*/  IMAD.WIDE R4, R11, 0x4, R4 ;  /* 0x000000040b047825 */ /* 0x001fce00078e0204 */
.L_x_244:
[----:B------:R-:W-:Y:S05]  /*17e0*/  YIELD ;  /* 0x0000000000007946 */ /* 0x000fea0003800000 */
[----:B------:R0:W-:Y:S06]  /*17f0*/  MEMBAR.SC.CTA ;  /* 0x0000000000007992 */ /* 0x0001ec0000000000 */
[----:B0-----:R-:W2:Y:S02]  /*1800*/  LDG.E.STRONG.SYS R11, desc[UR6][R4.64] ;  /* 0x00000006040b7981 */ /* 0x001ea4000c1f5900 */
[----:B--2---:R-:W-:-:S13]  /*1810*/  ISETP.NE.AND P0, PT, R11, RZ, PT ;  /* 0x000000ff0b00720c */ /* 0x004fda0003f05270 */
[----:B------:R-:W-:Y:S05]  /*1820*/  @!P0 BRA `(.L_x_244) ;  /* 0xfffffffc00ec8947 */ /* 0x000fea000383ffff */
[----:B------:R-:W-:Y:S05]  /*1830*/  BSYNC B2 ;  /* 0x0000000000027941 */ /* 0x000fea0003800000 */
.L_x_243:
[----:B------:R-:W-:Y:S01]  /*1840*/  BSSY.RECONVERGENT B2, `(.L_x_245) ;  /* 0x0000006000027945 */ /* 0x000fe20003800200 */
[C---:B------:R-:W-:Y:S02]  /*1850*/  ISETP.GT.AND P0, PT, R11.reuse, -0x1, PT ;  /* 0xffffffff0b00780c */ /* 0x040fe40003f04270 */
[----:B------:R-:W-:Y:S01]  /*1860*/  LOP3.LUT R4, R11, 0x3fffffff, RZ, 0xc0, !PT ;  /* 0x3fffffff0b047812 */ /* 0x000fe200078ec0ff */
[----:B------:R-:W-:Y:S05]  /*1870*/  WARPSYNC.EXCLUSIVE R6 ;  /* 0x0000000006007348 */ /* 0x000fea0003a00000 */
[----:B------:R-:W-:-:S05]  /*1880*/  IMAD.IADD R17, R4, 0x1, R17 ;  /* 0x0000000104117824 */ /* 0x000fca00078e0211 */
[----:B------:R-:W-:-:S07]  /*1890*/  VOTE.ANY R6, PT, P0 ;  /* 0x0000000000067806 */ /* 0x000fce00000e0100 */
[----:B------:R-:W-:Y:S05]  /*18a0*/  BSYNC.RECONVERGENT B2 ;  /* 0x0000000000027941 */ /* 0x000fea0003800200 */
.L_x_245:
[----:B------:R-:W-:Y:S01]  /*18b0*/  ISETP.GT.U32.AND P1, PT, R10, 0x1, PT ;  /* 0x000000010a00780c */ /* 0x000fe20003f24070 */
[----:B------:R-:W-:-:S12]  /*18c0*/  IMAD.MOV.U32 R10, RZ, RZ, R19 ;  /* 0x000000ffff0a7224 */ /* 0x000fd800078e0013 */
[----:B------:R-:W-:Y:S05]  /*18d0*/  @P0 BRA P1, `(.L_x_246) ;  /* 0xfffffffc00ac0947 */ /* 0x000fea000083ffff */
[----:B------:R-:W-:Y:S05]  /*18e0*/  BSYNC B0 ;  /* 0x0000000000007941 */ /* 0x000fea0003800000 */
.L_x_242:
[----:B------:R1:W2:Y:S02]  /*18f0*/  LDS.64 R4, [R13+0x6600] ;  /* 0x006600000d047984 */ /* 0x0002a40000000a00 */
.L_x_241:
[C---:B------:R-:W-:Y:S01]  /*1900*/  IMAD.IADD R19, R17.reuse, 0x1, -R0 ;  /* 0x0000000111137824 */ /* 0x040fe200078e0a00 */
[----:B------:R-:W-:-:S04]  /*1910*/  LOP3.LUT R11, R17, 0x80000000, RZ, 0xfc, !PT ;  /* 0x80000000110b7812 */ /* 0x000fc800078efcff */
[C---:B0-2---:R-:W-:Y:S01]  /*1920*/  IADD3 R4, P0, PT, R19.reuse, R4, RZ ;  /* 0x0000000413047210 */ /* 0x045fe20007f1e0ff */
[----:B------:R0:W-:Y:S03]  /*1930*/  STG.E.STRONG.SYS desc[UR6][R14.64], R11 ;  /* 0x0000000b0e007986 */ /* 0x0001e6000c115906 */
[----:B------:R-:W-:-:S05]  /*1940*/  LEA.HI.X.SX32 R5, R19, R5, 0x1, P0 ;  /* 0x0000000513057211 */ /* 0x000fca00000f0eff */
[----:B------:R0:W-:Y:S04]  /*1950*/  STS.64 [R13+0x6600], R4 ;  /* 0x006600040d007388 */ /* 0x0001e80000000a00 */
.L_x_240:
[----:B------:R-:W-:Y:S05]  /*1960*/  BSYNC B1 ;  /* 0x0000000000017941 */ /* 0x000fea0003800000 */
.L_x_239:
        /* <DEDUP_REMOVED lines=17> */
.L_x_247:
        /* <DEDUP_REMOVED lines=28> */
.L_x_248:
        /* <DEDUP_REMOVED lines=56> */
.L_x_249:
        /* <DEDUP_REMOVED lines=19> */
.L_x_250:
        /* <DEDUP_REMOVED lines=51> */
.L_x_251:
        /* <DEDUP_REMOVED lines=22> */
.L_x_252:
        /* <DEDUP_REMOVED lines=56> */
.L_x_238:
        /* <DEDUP_REMOVED lines=38> */
.L_x_344:
        /* <DEDUP_REMOVED lines=25> */
.L_x_253:
        /* <DEDUP_REMOVED lines=44> */
.L_x_256:
[----:B------:R-:W-:Y:S05]  /*2fb0*/  BSYNC.RECONVERGENT B0 ;  /* 0x0000000000007941 */ /* 0x000fea0003800200 */
.L_x_255:
        /* <DEDUP_REMOVED lines=39> */
.L_x_258:
[----:B------:R-:W-:Y:S05]  /*3230*/  BSYNC.RECONVERGENT B0 ;  /* 0x0000000000007941 */ /* 0x000fea0003800200 */
.L_x_257:
        /* <DEDUP_REMOVED lines=35> */
.L_x_260:
[----:B------:R-:W-:Y:S05]  /*3470*/  BSYNC.RECONVERGENT B0 ;  /* 0x0000000000007941 */ /* 0x000fea0003800200 */
.L_x_259:
        /* <DEDUP_REMOVED lines=35> */
.L_x_262:
[----:B------:R-:W-:Y:S05]  /*36b0*/  BSYNC.RECONVERGENT B0 ;  /* 0x0000000000007941 */ /* 0x000fea0003800200 */
.L_x_261:
        /* <DEDUP_REMOVED lines=37> */
.L_x_264:
[----:B------:R-:W-:Y:S05]  /*3910*/  BSYNC.RECONVERGENT B0 ;  /* 0x0000000000007941 */ /* 0x000fea0003800200 */
.L_x_263:
        /* <DEDUP_REMOVED lines=37> */
.L_x_266:
[----:B------:R-:W-:Y:S05]  /*3b70*/  BSYNC.RECONVERGENT B0 ;  /* 0x0000000000007941 */ /* 0x000fea0003800200 */
.L_x_265:
        /* <DEDUP_REMOVED lines=37> */
.L_x_268:
[----:B------:R-:W-:Y:S05]  /*3dd0*/  BSYNC.RECONVERGENT B0 ;  /* 0x0000000000007941 */ /* 0x000fea0003800200 */
.L_x_267:
        /* <DEDUP_REMOVED lines=37> */
.L_x_270:
[----:B------:R-:W-:Y:S05]  /*4030*/  BSYNC.RECONVERGENT B0 ;  /* 0x0000000000007941 */ /* 0x000fea0003800200 */
.L_x_269:
        /* <DEDUP_REMOVED lines=37> */
.L_x_272:
[----:B------:R-:W-:Y:S05]  /*4290*/  BSYNC.RECONVERGENT B0 ;  /* 0x0000000000007941 */ /* 0x000fea0003800200 */
.L_x_271:
        /* <DEDUP_REMOVED lines=37> */
.L_x_274:
[----:B------:R-:W-:Y:S05]  /*44f0*/  BSYNC.RECONVERGENT B0 ;  /* 0x0000000000007941 */ /* 0x000fea0003800200 */
.L_x_273:
        /* <DEDUP_REMOVED lines=37> */
.L_x_276:
[----:B------:R-:W-:Y:S05]  /*4750*/  BSYNC.RECONVERGENT B0 ;  /* 0x0000000000007941 */ /* 0x000fea0003800200 */
.L_x_275:
        /* <DEDUP_REMOVED lines=37> */
.L_x_278:
[----:B------:R-:W-:Y:S05]  /*49b0*/  BSYNC.RECONVERGENT B0 ;  /* 0x0000000000007941 */ /* 0x000fea0003800200 */
.L_x_277:
        /* <DEDUP_REMOVED lines=37> */
.L_x_280:
[----:B------:R-:W-:Y:S05]  /*4c10*/  BSYNC.RECONVERGENT B0 ;  /* 0x0000000000007941 */ /* 0x000fea0003800200 */
.L_x_279:
        /* <DEDUP_REMOVED lines=39> */
.L_x_282:
[----:B------:R-:W-:Y:S05]  /*4e90*/  BSYNC.RECONVERGENT B0 ;  /* 0x0000000000007941 */ /* 0x000fea0003800200 */
.L_x_281:
        /* <DEDUP_REMOVED lines=39> */
.L_x_284:
[----:B------:R-:W-:Y:S05]  /*5110*/  BSYNC.RECONVERGENT B0 ;  /* 0x0000000000007941 */ /* 0x000fea0003800200 */
.L_x_283:
        /* <DEDUP_REMOVED lines=39> */
.L_x_286:
[----:B------:R-:W-:Y:S05]  /*5390*/  BSYNC.RECONVERGENT B0 ;  /* 0x0000000000007941 */ /* 0x000fea0003800200 */
.L_x_285:
        /* <DEDUP_REMOVED lines=36> */
.L_x_288:
[----:B------:R-:W-:Y:S05]  /*55e0*/  BSYNC.RECONVERGENT B0 ;  /* 0x0000000000007941 */ /* 0x000fea0003800200 */
.L_x_287:
        /* <DEDUP_REMOVED lines=35> */
.L_x_290:
[----:B------:R-:W-:Y:S05]  /*5820*/  BSYNC.RECONVERGENT B0 ;  /* 0x0000000000007941 */ /* 0x000fea0003800200 */
.L_x_289:
        /* <DEDUP_REMOVED lines=65> */
.L_x_298:
[----:B-1----:R-:W1:Y:S01]  /*5c40*/  LDC.64 R8, c[0x0][0x380] ;  /* 0x0000e000ff087b82 */ /* 0x002e620000000a00 */
[----:B------:R-:W-:Y:S01]  /*5c50*/  VIADD R17, R10, 0xffffffff ;  /* 0xffffffff0a117836 */ /* 0x000fe20000000000 */
[----:B------:R-:W-:Y:S03]  /*5c60*/  BSSY B2, `(.L_x_295) ;  /* 0x0000008000027945 */ /* 0x000fe60003800000 */
[----:B------:R-:W-:-:S04]  /*5c70*/  IMAD R11, R17, 0x100, R3 ;  /* 0x00000100110b7824 */ /* 0x000fc800078e0203 */
[----:B-1----:R-:W-:-:S07]  /*5c80*/  IMAD.WIDE R8, R11, 0x4, R8 ;  /* 0x000000040b087825 */ /* 0x002fce00078e0208 */
.L_x_296:
[----:B------:R-:W-:Y:S05]  /*5c90*/  YIELD ;  /* 0x0000000000007946 */ /* 0x000fea0003800000 */
[----:B------:R1:W-:Y:S06]  /*5ca0*/  MEMBAR.SC.CTA ;  /* 0x0000000000007992 */ /* 0x0003ec0000000000 */
[----:B-1----:R-:W2:Y:S02]  /*5cb0*/  LDG.E.STRONG.SYS R11, desc[UR6][R8.64] ;  /* 0x00000006080b7981 */ /* 0x002ea4000c1f5900 */
[----:B--2---:R-:W-:-:S13]  /*5cc0*/  ISETP.NE.AND P0, PT, R11, RZ, PT ;  /* 0x000000ff0b00720c */ /* 0x004fda0003f05270 */
[----:B------:R-:W-:Y:S05]  /*5cd0*/  @!P0 BRA `(.L_x_296) ;  /* 0xfffffffc00ec8947 */ /* 0x000fea000383ffff */
[----:B------:R-:W-:Y:S05]  /*5ce0*/  BSYNC B2 ;  /* 0x0000000000027941 */ /* 0x000fea0003800000 */
.L_x_295:
[----:B------:R-:W-:Y:S01]  /*5cf0*/  BSSY.RECONVERGENT B2, `(.L_x_297) ;  /* 0x0000006000027945 */ /* 0x000fe20003800200 */
[C---:B------:R-:W-:Y:S02]  /*5d00*/  ISETP.GT.AND P0, PT, R11.reuse, -0x1, PT ;  /* 0xffffffff0b00780c */ /* 0x040fe40003f04270 */
[----:B------:R-:W-:Y:S01]  /*5d10*/  LOP3.LUT R8, R11, 0x3fffffff, RZ, 0xc0, !PT ;  /* 0x3fffffff0b087812 */ /* 0x000fe200078ec0ff */
[----:B------:R-:W-:Y:S05]  /*5d20*/  WARPSYNC.EXCLUSIVE R6 ;  /* 0x0000000006007348 */ /* 0x000fea0003a00000 */
[----:B------:R-:W-:-:S05]  /*5d30*/  IMAD.IADD R13, R8, 0x1, R13 ;  /* 0x00000001080d7824 */ /* 0x000fca00078e020d */
[----:B------:R-:W-:-:S07]  /*5d40*/  VOTE.ANY R6, PT, P0 ;  /* 0x0000000000067806 */ /* 0x000fce00000e0100 */
[----:B------:R-:W-:Y:S05]  /*5d50*/  BSYNC.RECONVERGENT B2 ;  /* 0x0000000000027941 */ /* 0x000fea0003800200 */
.L_x_297:
[----:B------:R-:W-:Y:S01]  /*5d60*/  ISETP.GT.U32.AND P1, PT, R10, 0x1, PT ;  /* 0x000000010a00780c */ /* 0x000fe20003f24070 */
[----:B------:R-:W-:-:S12]  /*5d70*/  IMAD.MOV.U32 R10, RZ, RZ, R17 ;  /* 0x000000ffff0a7224 */ /* 0x000fd800078e0011 */
[----:B------:R-:W-:Y:S05]  /*5d80*/  @P0 BRA P1, `(.L_x_298) ;  /* 0xfffffffc00ac0947 */ /* 0x000fea000083ffff */
[----:B------:R-:W-:Y:S05]  /*5d90*/  BSYNC B0 ;  /* 0x0000000000007941 */ /* 0x000fea0003800000 */
.L_x_294:
[----:B------:R2:W3:Y:S02]  /*5da0*/  LDS.64 R8, [R19+0x6600] ;  /* 0x0066000013087984 */ /* 0x0004e40000000a00 */
.L_x_293:
        /* <DEDUP_REMOVED lines=9> */
.L_x_292:
[----:B------:R-:W-:Y:S05]  /*5e40*/  BSYNC B1 ;  /* 0x0000000000017941 */ /* 0x000fea0003800000 */
.L_x_291:
        /* <DEDUP_REMOVED lines=16> */
.L_x_299:
        /* <DEDUP_REMOVED lines=212> */
.L_x_300:
        /* <DEDUP_REMOVED lines=28> */
.L_x_303:
[----:B------:R-:W-:Y:S05]  /*6e50*/  BSYNC.RECONVERGENT B0 ;  /* 0x0000000000007941 */ /* 0x000fea0003800200 */
.L_x_302:
        /* <DEDUP_REMOVED lines=18> */
.L_x_305:
[----:B------:R-:W-:Y:S05]  /*6f80*/  BSYNC.RECONVERGENT B0 ;  /* 0x0000000000007941 */ /* 0x000fea0003800200 */
.L_x_304:
        /* <DEDUP_REMOVED lines=18> */
.L_x_307:
[----:B------:R-:W-:Y:S05]  /*70b0*/  BSYNC.RECONVERGENT B0 ;  /* 0x0000000000007941 */ /* 0x000fea0003800200 */
.L_x_306:
        /* <DEDUP_REMOVED lines=18> */
.L_x_309:
[----:B------:R-:W-:Y:S05]  /*71e0*/  BSYNC.RECONVERGENT B0 ;  /* 0x0000000000007941 */ /* 0x000fea0003800200 */
.L_x_308:
        /* <DEDUP_REMOVED lines=18> */
.L_x_311:
[----:B------:R-:W-:Y:S05]  /*7310*/  BSYNC.RECONVERGENT B0 ;  /* 0x0000000000007941 */ /* 0x000fea0003800200 */
.L_x_310:
        /* <DEDUP_REMOVED lines=18> */
.L_x_313:
[----:B------:R-:W-:Y:S05]  /*7440*/  BSYNC.RECONVERGENT B0 ;  /* 0x0000000000007941 */ /* 0x000fea0003800200 */
.L_x_312:
        /* <DEDUP_REMOVED lines=18> */
.L_x_315:
[----:B------:R-:W-:Y:S05]  /*7570*/  BSYNC.RECONVERGENT B0 ;  /* 0x0000000000007941 */ /* 0x000fea0003800200 */
.L_x_314:
        /* <DEDUP_REMOVED lines=18> */
.L_x_317:
[----:B------:R-:W-:Y:S05]  /*76a0*/  BSYNC.RECONVERGENT B0 ;  /* 0x0000000000007941 */ /* 0x000fea0003800200 */
.L_x_316:
        /* <DEDUP_REMOVED lines=18> */
.L_x_319:
[----:B------:R-:W-:Y:S05]  /*77d0*/  BSYNC.RECONVERGENT B0 ;  /* 0x0000000000007941 */ /* 0x000fea0003800200 */
.L_x_318:
        /* <DEDUP_REMOVED lines=18> */
.L_x_321:
[----:B------:R-:W-:Y:S05]  /*7900*/  BSYNC.RECONVERGENT B0 ;  /* 0x0000000000007941 */ /* 0x000fea0003800200 */
.L_x_320:
        /* <DEDUP_REMOVED lines=18> */
.L_x_323:
[----:B------:R-:W-:Y:S05]  /*7a30*/  BSYNC.RECONVERGENT B0 ;  /* 0x0000000000007941 */ /* 0x000fea0003800200 */
.L_x_322:
        /* <DEDUP_REMOVED lines=17> */
.L_x_325:
[----:B------:R-:W-:Y:S05]  /*7b50*/  BSYNC.RECONVERGENT B0 ;  /* 0x0000000000007941 */ /* 0x000fea0003800200 */
.L_x_324:
        /* <DEDUP_REMOVED lines=16> */
.L_x_327:
[----:B------:R-:W-:Y:S05]  /*7c60*/  BSYNC.RECONVERGENT B0 ;  /* 0x0000000000007941 */ /* 0x000fea0003800200 */
.L_x_326:
        /* <DEDUP_REMOVED lines=16> */
.L_x_329:
[----:B------:R-:W-:Y:S05]  /*7d70*/  BSYNC.RECONVERGENT B0 ;  /* 0x0000000000007941 */ /* 0x000fea0003800200 */
.L_x_328:
        /* <DEDUP_REMOVED lines=16> */
.L_x_331:
[----:B------:R-:W-:Y:S05]  /*7e80*/  BSYNC.RECONVERGENT B0 ;  /* 0x0000000000007941 */ /* 0x000fea0003800200 */
.L_x_330:
        /* <DEDUP_REMOVED lines=16> */
.L_x_333:
[----:B------:R-:W-:Y:S05]  /*7f90*/  BSYNC.RECONVERGENT B0 ;  /* 0x0000000000007941 */ /* 0x000fea0003800200 */
.L_x_332:
        /* <DEDUP_REMOVED lines=16> */
.L_x_335:
[----:B------:R-:W-:Y:S05]  /*80a0*/  BSYNC.RECONVERGENT B0 ;  /* 0x0000000000007941 */ /* 0x000fea0003800200 */
.L_x_334:
[----:B------:R-:W-:Y:S01]  /*80b0*/  NOP ;  /* 0x0000000000007918 */ /* 0x000fe20000000000 */
.L_x_301:
        /* <DEDUP_REMOVED lines=78> */
.L_x_336:
        /* <DEDUP_REMOVED lines=104> */
.L_x_337:
        /* <DEDUP_REMOVED lines=179> */
.L_x_338:
        /* <DEDUP_REMOVED lines=205> */
.L_x_254:
[----:B------:R-:W-:Y:S02]  /*a420*/  IMAD.MOV.U32 R58, RZ, RZ, R39 ;  /* 0x000000ffff3a7224 */ /* 0x000fe400078e0027 */
[----:B------:R-:W-:Y:S02]  /*a430*/  IMAD.MOV.U32 R49, RZ, RZ, 0x1 ;  /* 0x00000001ff317424 */ /* 0x000fe400078e00ff */
[----:B------:R-:W-:Y:S02]  /*a440*/  IMAD.MOV.U32 R60, RZ, RZ, RZ ;  /* 0x000000ffff3c7224 */ /* 0x000fe400078e00ff */
[----:B------:R-:W-:-:S07]  /*a450*/  IMAD.MOV.U32 R47, RZ, RZ, -0x1 ;  /* 0xffffffffff2f7424 */ /* 0x000fce00078e00ff */
[----:B------:R-:W-:Y:S05]  /*a460*/  WARPSYNC.COLLECTIVE R47, `(.L_x_339) ;  /* 0x000000002f087348 */ /* 0x000fea0003c00000 */
[----:B------:R0:W1:Y:S02]  /*a470*/  SHFL.UP P0, R46, R58, R49, R60 ;  /* 0x040000313a2e7389 */ /* 0x000064000000003c */
[----:B01----:R-:W-:Y:S05]  /*a480*/  ENDCOLLECTIVE ;  /* 0x000000000000791b */ /* 0x003fea0003800000 */
.L_x_339:
[----:B------:R-:W-:Y:S02]  /*a490*/  IMAD.MOV.U32 R49, RZ, RZ, 0x2 ;  /* 0x00000002ff317424 */ /* 0x000fe400078e00ff */
[----:B------:R-:W-:-:S04]  /*a4a0*/  IMAD.MOV.U32 R40, RZ, RZ, R46 ;  /* 0x000000ffff287224 */ /* 0x000fc800078e002e */
[----:B------:R-:W-:-:S04]  /*a4b0*/  @P0 IMAD.IADD R40, R39, 0x1, R40 ;  /* 0x0000000127280824 */ /* 0x000fc800078e0228 */
[----:B------:R-:W-:-:S07]  /*a4c0*/  IMAD.MOV.U32 R58, RZ, RZ, R40 ;  /* 0x000000ffff3a7224 */ /* 0x000fce00078e0028 */
[----:B------:R-:W-:Y:S05]  /*a4d0*/  WARPSYNC.COLLECTIVE R47, `(.L_x_340) ;  /* 0x000000002f087348 */ /* 0x000fea0003c00000 */
[----:B------:R0:W1:Y:S02]  /*a4e0*/  SHFL.UP P0, R46, R58, R49, R60 ;  /* 0x040000313a2e7389 */ /* 0x000064000000003c */
[----:B01----:R-:W-:Y:S05]  /*a4f0*/  ENDCOLLECTIVE ;  /* 0x000000000000791b */ /* 0x003fea0003800000 */
.L_x_340:
[----:B------:R-:W-:Y:S02]  /*a500*/  IMAD.MOV.U32 R49, RZ, RZ, 0x4 ;  /* 0x00000004ff317424 */ /* 0x000fe400078e00ff */
[----:B------:R-:W-:-:S04]  /*a510*/  IMAD.MOV.U32 R43, RZ, RZ, R46 ;  /* 0x000000ffff2b7224 */ /* 0x000fc800078e002e */
[----:B------:R-:W-:-:S04]  /*a520*/  @P0 IMAD.IADD R43, R40, 0x1, R43 ;  /* 0x00000001282b0824 */ /* 0x000fc800078e022b */
[----:B------:R-:W-:-:S07]  /*a530*/  IMAD.MOV.U32 R58, RZ, RZ, R43 ;  /* 0x000000ffff3a7224 */ /* 0x000fce00078e002b */
[----:B------:R-:W-:Y:S05]  /*a540*/  WARPSYNC.COLLECTIVE R47, `(.L_x_341) ;  /* 0x000000002f087348 */ /* 0x000fea0003c00000 */
[----:B------:R0:W1:Y:S02]  /*a550*/  SHFL.UP P0, R46, R58, R49, R60 ;  /* 0x040000313a2e7389 */ /* 0x000064000000003c */
[----:B01----:R-:W-:Y:S05]  /*a560*/  ENDCOLLECTIVE ;  /* 0x000000000000791b */ /* 0x003fea0003800000 */
.L_x_341:
[----:B------:R-:W-:Y:S02]  /*a570*/  IMAD.MOV.U32 R49, RZ, RZ, 0x8 ;  /* 0x00000008ff317424 */ /* 0x000fe400078e00ff */
[----:B------:R-:W-:-:S04]  /*a580*/  IMAD.MOV.U32 R44, RZ, RZ, R46 ;  /* 0x000000ffff2c7224 */ /* 0x000fc800078e002e */
[----:B------:R-:W-:-:S04]  /*a590*/  @P0 IMAD.IADD R44, R43, 0x1, R44 ;  /* 0x000000012b2c0824 */ /* 0x000fc800078e022c */
[----:B------:R-:W-:-:S07]  /*a5a0*/  IMAD.MOV.U32 R58, RZ, RZ, R44 ;  /* 0x000000ffff3a7224 */ /* 0x000fce00078e002c */
[----:B------:R-:W-:Y:S05]  /*a5b0*/  WARPSYNC.COLLECTIVE R47, `(.L_x_342) ;  /* 0x000000002f087348 */ /* 0x000fea0003c00000 */
[----:B------:R0:W1:Y:S02]  /*a5c0*/  SHFL.UP P0, R46, R58, R49, R60 ;  /* 0x040000313a2e7389 */ /* 0x000064000000003c */
[----:B01----:R-:W-:Y:S05]  /*a5d0*/  ENDCOLLECTIVE ;  /* 0x000000000000791b */ /* 0x003fea0003800000 */
.L_x_342:
[----:B------:R-:W-:Y:S02]  /*a5e0*/  IMAD.MOV.U32 R49, RZ, RZ, 0x10 ;  /* 0x00000010ff317424 */ /* 0x000fe400078e00ff */
[----:B------:R-:W-:-:S04]  /*a5f0*/  IMAD.MOV.U32 R45, RZ, RZ, R46 ;  /* 0x000000ffff2d7224 */ /* 0x000fc800078e002e */
[----:B------:R-:W-:-:S04]  /*a600*/  @P0 IMAD.IADD R45, R44, 0x1, R45 ;  /* 0x000000012c2d0824 */ /* 0x000fc800078e022d */
[----:B------:R-:W-:-:S07]  /*a610*/  IMAD.MOV.U32 R58, RZ, RZ, R45 ;  /* 0x000000ffff3a7224 */ /* 0x000fce00078e002d */
[----:B------:R-:W-:Y:S05]  /*a620*/  WARPSYNC.COLLECTIVE R47, `(.L_x_343) ;  /* 0x000000002f087348 */ /* 0x000fea0003c00000 */
[----:B------:R0:W1:Y:S02]  /*a630*/  SHFL.UP P0, R46, R58, R49, R60 ;  /* 0x040000313a2e7389 */ /* 0x000064000000003c */
[----:B01----:R-:W-:Y:S05]  /*a640*/  ENDCOLLECTIVE ;  /* 0x000000000000791b */ /* 0x003fea0003800000 */
.L_x_343:
[----:B------:R-:W-:Y:S05]  /*a650*/  BRA `(.L_x_344) ;  /* 0xffffff8400407947 */ /* 0x000fea000383ffff */
.L_x_345:
        /* <DEDUP_REMOVED lines=10> */
.L_x_1757:


//--------------------- .text._ZN3cub18CUB_300001_SM_10006detail10radix_sort33DeviceRadixSortExclusiveSumKernelINS1_5radix10policy_hubIifyE10Policy1000EyEEvPT0_ --------------------------
	.section	.text._ZN3cub18CUB_300001_SM_10006detail10radix_sort33DeviceRadixSortExclusiveSumKernelINS1_5radix10policy_hubIifyE10Policy1000EyEEvPT0_,"ax",@progbits
	.align	128
        .global         _ZN3cub18CUB_300001_SM_10006detail10radix_sort33DeviceRadixSortExclusiveSumKernelINS1_5radix10policy_hubIifyE10Policy1000EyEEvPT0_
        .type           _ZN3cub18CUB_300001_SM_10006detail10radix_sort33DeviceRadixSortExclusiveSumKernelINS1_5radix10policy_hubIifyE10Policy1000EyEEvPT0_,@function
        .size           _ZN3cub18CUB_300001_SM_10006detail10radix_sort33DeviceRadixSortExclusiveSumKernelINS1_5radix10policy_hubIifyE10Policy1000EyEEvPT0_,(.L_x_1758 - _ZN3cub18CUB_300001_SM_10006detail10radix_sort33DeviceRadixSortExclusiveSumKernelINS1_5radix10policy_hubIifyE10Policy1000EyEEvPT0_)
        .other          _ZN3cub18CUB_300001_SM_10006detail10radix_sort33DeviceRadixSortExclusiveSumKernelINS1_5radix10policy_hubIifyE10Policy1000EyEEvPT0_,@"STO_CUDA_ENTRY STV_DEFAULT"
_ZN3cub18CUB_300001_SM_10006detail10radix_sort33DeviceRadixSortExclusiveSumKernelINS1_5radix10policy_hubIifyE10Policy1000EyEEvPT0_:
.text._ZN3cub18CUB_300001_SM_10006detail10radix_sort33DeviceRadixSortExclusiveSumKernelINS1_5radix10policy_hubIifyE10Policy1000EyEEvPT0_:
        /* <DEDUP_REMOVED lines=63> */
.L_x_358:
        /* <DEDUP_REMOVED lines=28> */
.L_x_346:
[----:B------:R-:W-:Y:S05]  /*05b0*/  WARPSYNC.ALL ;  /* 0x0000000000007948 */ /* 0x000fea0003800000 */
[----:B------:R-:W-:Y:S06]  /*05c0*/  BAR.SYNC.DEFER_BLOCKING 0x0 ;  /* 0x0000000000007b1d */ /* 0x000fec0000010000 */
[----:B------:R-:W-:Y:S05]  /*05d0*/  @P1 EXIT ;  /* 0x000000000000194d */ /* 0x000fea0003800000 */
[----:B01----:R-:W0:Y:S04]  /*05e0*/  LDS.64 R2, [R0+0x10] ;  /* 0x0000100000027984 */ /* 0x003e280000000a00 */
[----:B0-----:R-:W-:Y:S01]  /*05f0*/  STG.E.64 desc[UR4][R16.64], R2 ;  /* 0x0000000210007986 */ /* 0x001fe2000c101b04 */
[----:B------:R-:W-:Y:S05]  /*0600*/  EXIT ;  /* 0x000000000000794d */ /* 0x000fea0003800000 */
.L_x_347:
[----:B------:R-:W-:Y:S02]  /*0610*/  IMAD.MOV.U32 R24, RZ, RZ, R20 ;  /* 0x000000ffff187224 */ /* 0x000fe400078e0014 */
[----:B------:R-:W-:Y:S02]  /*0620*/  IMAD.MOV.U32 R23, RZ, RZ, 0x1 ;  /* 0x00000001ff177424 */ /* 0x000fe400078e00ff */
[----:B------:R-:W-:Y:S02]  /*0630*/  IMAD.MOV.U32 R22, RZ, RZ, RZ ;  /* 0x000000ffff167224 */ /* 0x000fe400078e00ff */
[----:B------:R-:W-:-:S07]  /*0640*/  IMAD.MOV.U32 R21, RZ, RZ, -0x1 ;  /* 0xffffffffff157424 */ /* 0x000fce00078e00ff */
[----:B------:R-:W-:Y:S05]  /*0650*/  WARPSYNC.COLLECTIVE R21, `(.L_x_348) ;  /* 0x0000000015087348 */ /* 0x000fea0003c00000 */
[----:B------:R0:W1:Y:S02]  /*0660*/  SHFL.UP P0, R25, R24, R23, R22 ;  /* 0x0400001718197389 */ /* 0x0000640000000016 */
[----:B01----:R-:W-:Y:S05]  /*0670*/  ENDCOLLECTIVE ;  /* 0x000000000000791b */ /* 0x003fea0003800000 */
.L_x_348:
[----:B------:R-:W-:Y:S02]  /*0680*/  IMAD.MOV.U32 R24, RZ, RZ, R19 ;  /* 0x000000ffff187224 */ /* 0x000fe400078e0013 */
[----:B------:R-:W-:-:S07]  /*0690*/  IMAD.MOV.U32 R27, RZ, RZ, R25 ;  /* 0x000000ffff1b7224 */ /* 0x000fce00078e0019 */
[----:B------:R-:W-:Y:S05]  /*06a0*/  WARPSYNC.COLLECTIVE R21, `(.L_x_349) ;  /* 0x0000000015087348 */ /* 0x000fea0003c00000 */
[----:B------:R0:W1:Y:S02]  /*06b0*/  SHFL.UP P0, R25, R24, R23, R22 ;  /* 0x0400001718197389 */ /* 0x0000640000000016 */
[----:B01----:R-:W-:Y:S05]  /*06c0*/  ENDCOLLECTIVE ;  /* 0x000000000000791b */ /* 0x003fea0003800000 */
.L_x_349:
        /* <DEDUP_REMOVED lines=9> */
.L_x_350:
[----:B------:R-:W-:Y:S02]  /*0760*/  IMAD.MOV.U32 R24, RZ, RZ, R26 ;  /* 0x000000ffff187224 */ /* 0x000fe400078e001a */
[----:B------:R-:W-:-:S07]  /*0770*/  IMAD.MOV.U32 R28, RZ, RZ, R25 ;  /* 0x000000ffff1c7224 */ /* 0x000fce00078e0019 */
[----:B------:R-:W-:Y:S05]  /*0780*/  WARPSYNC.COLLECTIVE R21, `(.L_x_351) ;  /* 0x0000000015087348 */ /* 0x000fea0003c00000 */
[----:B------:R0:W1:Y:S02]  /*0790*/  SHFL.UP P0, R25, R24, R23, R22 ;  /* 0x0400001718197389 */ /* 0x0000640000000016 */
[----:B01----:R-:W-:Y:S05]  /*07a0*/  ENDCOLLECTIVE ;  /* 0x000000000000791b */ /* 0x003fea0003800000 */
.L_x_351:
        /* <DEDUP_REMOVED lines=9> */
.L_x_352:
[----:B------:R-:W-:Y:S02]  /*0840*/  IMAD.MOV.U32 R24, RZ, RZ, R29 ;  /* 0x000000ffff187224 */ /* 0x000fe400078e001d */
[----:B------:R-:W-:-:S07]  /*0850*/  IMAD.MOV.U32 R27, RZ, RZ, R25 ;  /* 0x000000ffff1b7224 */ /* 0x000fce00078e0019 */
[----:B------:R-:W-:Y:S05]  /*0860*/  WARPSYNC.COLLECTIVE R21, `(.L_x_353) ;  /* 0x0000000015087348 */ /* 0x000fea0003c00000 */
[----:B------:R0:W1:Y:S02]  /*0870*/  SHFL.UP P0, R25, R24, R23, R22 ;  /* 0x0400001718197389 */ /* 0x0000640000000016 */
[----:B01----:R-:W-:Y:S05]  /*0880*/  ENDCOLLECTIVE ;  /* 0x000000000000791b */ /* 0x003fea0003800000 */
.L_x_353:
        /* <DEDUP_REMOVED lines=9> */
.L_x_354:
[----:B------:R-:W-:Y:S02]  /*0920*/  IMAD.MOV.U32 R24, RZ, RZ, R29 ;  /* 0x000000ffff187224 */ /* 0x000fe400078e001d */
[----:B------:R-:W-:-:S07]  /*0930*/  IMAD.MOV.U32 R27, RZ, RZ, R25 ;  /* 0x000000ffff1b7224 */ /* 0x000fce00078e0019 */
[----:B------:R-:W-:Y:S05]  /*0940*/  WARPSYNC.COLLECTIVE R21, `(.L_x_355) ;  /* 0x0000000015087348 */ /* 0x000fea0003c00000 */
[----:B------:R0:W1:Y:S02]  /*0950*/  SHFL.UP P0, R25, R24, R23, R22 ;  /* 0x0400001718197389 */ /* 0x0000640000000016 */
[----:B01----:R-:W-:Y:S05]  /*0960*/  ENDCOLLECTIVE ;  /* 0x000000000000791b */ /* 0x003fea0003800000 */
.L_x_355:
        /* <DEDUP_REMOVED lines=9> */
.L_x_356:
[----:B------:R-:W-:Y:S02]  /*0a00*/  IMAD.MOV.U32 R24, RZ, RZ, R26 ;  /* 0x000000ffff187224 */ /* 0x000fe400078e001a */
[----:B------:R-:W-:-:S07]  /*0a10*/  IMAD.MOV.U32 R28, RZ, RZ, R25 ;  /* 0x000000ffff1c7224 */ /* 0x000fce00078e0019 */
[----:B------:R-:W-:Y:S05]  /*0a20*/  WARPSYNC.COLLECTIVE R21, `(.L_x_357) ;  /* 0x0000000015087348 */ /* 0x000fea0003c00000 */
[----:B------:R0:W1:Y:S02]  /*0a30*/  SHFL.UP P0, R25, R24, R23, R22 ;  /* 0x0400001718197389 */ /* 0x0000640000000016 */
[----:B01----:R-:W-:Y:S05]  /*0a40*/  ENDCOLLECTIVE ;  /* 0x000000000000791b */ /* 0x003fea0003800000 */
.L_x_357:
[----:B------:R-:W-:Y:S05]  /*0a50*/  BRA `(.L_x_358) ;  /* 0xfffffff800647947 */ /* 0x000fea000383ffff */
.L_x_359:
        /* <DEDUP_REMOVED lines=10> */
.L_x_1758:


//--------------------- .text._ZN3cub18CUB_300001_SM_10006detail10radix_sort30DeviceRadixSortHistogramKernelINS1_5radix10policy_hubIifyE10Policy1000ELNS0_9SortOrderE0EiyNS1_21identity_decomposer_tEEEvPT2_PKT1_SA_iiT3_ --------------------------
	.section	.text._ZN3cub18CUB_300001_SM_10006detail10radix_sort30DeviceRadixSortHistogramKernelINS1_5radix10policy_hubIifyE10Policy1000ELNS0_9SortOrderE0EiyNS1_21identity_decomposer_tEEEvPT2_PKT1_SA_iiT3_,"ax",@progbits
	.align	128
        .global         _ZN3cub18CUB_300001_SM_10006detail10radix_sort30DeviceRadixSortHistogramKernelINS1_5radix10policy_hubIifyE10Policy1000ELNS0_9SortOrderE0EiyNS1_21identity_decomposer_tEEEvPT2_PKT1_SA_iiT3_
        .type           _ZN3cub18CUB_300001_SM_10006detail10radix_sort30DeviceRadixSortHistogramKernelINS1_5radix10policy_hubIifyE10Policy1000ELNS0_9SortOrderE0EiyNS1_21identity_decomposer_tEEEvPT2_PKT1_SA_iiT3_,@function
        .size           _ZN3cub18CUB_300001_SM_10006detail10radix_sort30DeviceRadixSortHistogramKernelINS1_5radix10policy_hubIifyE10Policy1000ELNS0_9SortOrderE0EiyNS1_21identity_decomposer_tEEEvPT2_PKT1_SA_iiT3_,(.L_x_1759 - _ZN3cub18CUB_300001_SM_10006detail10radix_sort30DeviceRadixSortHistogramKernelINS1_5radix10policy_hubIifyE10Policy1000ELNS0_9SortOrderE0EiyNS1_21identity_decomposer_tEEEvPT2_PKT1_SA_iiT3_)
        .other          _ZN3cub18CUB_300001_SM_10006detail10radix_sort30DeviceRadixSortHistogramKernelINS1_5radix10policy_hubIifyE10Policy1000ELNS0_9SortOrderE0EiyNS1_21identity_decomposer_tEEEvPT2_PKT1_SA_iiT3_,@"STO_CUDA_ENTRY STV_DEFAULT"
_ZN3cub18CUB_300001_SM_10006detail10radix_sort30DeviceRadixSortHistogramKernelINS1_5radix10policy_hubIifyE10Policy1000ELNS0_9SortOrderE0EiyNS1_21identity_decomposer_tEEEvPT2_PKT1_SA_iiT3_:
.text._ZN3cub18CUB_300001_SM_10006detail10radix_sort30DeviceRadixSortHistogramKernelINS1_5radix10policy_hubIifyE10Policy1000ELNS0_9SortOrderE0EiyNS1_21identity_decomposer_tEEEvPT2_PKT1_SA_iiT3_:
        /* <DEDUP_REMOVED lines=42> */
.L_x_443:
        /* <DEDUP_REMOVED lines=9> */
.L_x_363:
        /* <DEDUP_REMOVED lines=21> */
.L_x_362:
        /* <DEDUP_REMOVED lines=19> */
.L_x_365:
        /* <DEDUP_REMOVED lines=18> */
.L_x_364:
[----:B------:R-:W-:-:S13]  /*06d0*/  ISETP.GT.U32.AND P2, PT, R4, 0x7f, PT ;  /* 0x0000007f0400780c */ /* 0x000fda0003f44070 */
[----:B------:R-:W-:Y:S05]  /*06e0*/  @P2 BRA `(.L_x_361) ;  /* 0x0000000000e02947 */ /* 0x000fea0003800000 */
[----:B--23--:R-:W-:Y:S01]  /*06f0*/  HFMA2 R3, -RZ, RZ, 0, 0 ;  /* 0x00000000ff037431 */ /* 0x00cfe200000001ff */
[----:B------:R-:W-:Y:S06]  /*0700*/  @!P1 BRA `(.L_x_366) ;  /* 0x0000000000589947 */ /* 0x000fec0003800000 */
[----:B------:R-:W-:-:S07]  /*0710*/  IMAD.MOV.U32 R3, RZ, RZ, RZ ;  /* 0x000000ffff037224 */ /* 0x000fce00078e00ff */
.L_x_367:
        /* <DEDUP_REMOVED lines=21> */
.L_x_366:
        /* <DEDUP_REMOVED lines=14> */
.L_x_368:
        /* <DEDUP_REMOVED lines=18> */
.L_x_361:
[----:B------:R-:W-:Y:S05]  /*0a70*/  BSYNC.RECONVERGENT B0 ;  /* 0x0000000000007941 */ /* 0x000fea0003800200 */
.L_x_360:
        /* <DEDUP_REMOVED lines=16> */
.L_x_374:
        /* <DEDUP_REMOVED lines=36> */
.L_x_370:
        /* <DEDUP_REMOVED lines=67> */
.L_x_371:
        /* <DEDUP_REMOVED lines=24> */
.L_x_373:
        /* <DEDUP_REMOVED lines=73> */
.L_x_372:
[----:B------:R-:W-:Y:S05]  /*1800*/  BRA.U !UP0, `(.L_x_374) ;  /* 0xfffffff108dc7547 */ /* 0x000fea000b83ffff */
.L_x_369:
        /* <DEDUP_REMOVED lines=9> */
.L_x_394:
        /* <DEDUP_REMOVED lines=16> */
.L_x_379:
[----:B------:R-:W-:Y:S05]  /*19a0*/  BSYNC.RECONVERGENT B1 ;  /* 0x0000000000017941 */ /* 0x000fea0003800200 */
.L_x_378:
        /* <DEDUP_REMOVED lines=15> */
.L_x_381:
[----:B------:R-:W-:Y:S05]  /*1aa0*/  BSYNC.RECONVERGENT B1 ;  /* 0x0000000000017941 */ /* 0x000fea0003800200 */
.L_x_380:
[----:B------:R-:W-:Y:S04]  /*1ab0*/  BSSY.RECONVERGENT B1, `(.L_x_382) ;  /* 0x0000007000017945 */ /* 0x000fe80003800200 */
[----:B------:R-:W-:Y:S05]  /*1ac0*/  @!P0 BRA `(.L_x_383) ;  /* 0x0000000000148947 */ /* 0x000fea0003800000 */
[----:B01----:R-:W-:Y:S02]  /*1ad0*/  IMAD R17, R5, 0x100, R4 ;  /* 0x0000010005117824 */ /* 0x003fe400078e0204 */
[----:B------:R-:W-:-:S03]  /*1ae0*/  IMAD.MOV.U32 R23, RZ, RZ, RZ ;  /* 0x000000ffff177224 */ /* 0x000fc600078e00ff */
[----:B------:R-:W-:-:S05]  /*1af0*/  IADD3 R17, PT, PT, R17, 0x200, RZ ;  /* 0x0000020011117810 */ /* 0x000fca0007ffe0ff */
[----:B------:R-:W-:-:S05]  /*1b00*/  IMAD.WIDE.U32 R16, R17, 0x8, R2 ;  /* 0x0000000811107825 */ /* 0x000fca00078e0002 */
[----:B------:R2:W-:Y:S02]  /*1b10*/  REDG.E.ADD.64.STRONG.GPU desc[UR20][R16.64], R22 ;  /* 0x000000161000798e */ /* 0x0005e4000c12e514 */
.L_x_383:
[----:B------:R-:W-:Y:S05]  /*1b20*/  BSYNC.RECONVERGENT B1 ;  /* 0x0000000000017941 */ /* 0x000fea0003800200 */
.L_x_382:
[----:B------:R-:W-:Y:S04]  /*1b30*/  BSSY.RECONVERGENT B1, `(.L_x_384) ;  /* 0x0000007000017945 */ /* 0x000fe80003800200 */
[----:B------:R-:W-:Y:S05]  /*1b40*/  @!P1 BRA `(.L_x_385) ;  /* 0x0000000000149947 */ /* 0x000fea0003800000 */
[----:B012---:R-:W-:Y:S02]  /*1b50*/  IMAD R17, R5, 0x100, R4 ;  /* 0x0000010005117824 */ /* 0x007fe400078e0204 */
[----:B------:R-:W-:Y:S02]  /*1b60*/  IMAD.MOV.U32 R15, RZ, RZ, RZ ;  /* 0x000000ffff0f7224 */ /* 0x000fe400078e00ff */
[----:B------:R-:W-:-:S04]  /*1b70*/  VIADD R17, R17, 0x300 ;  /* 0x0000030011117836 */ /* 0x000fc80000000000 */
[----:B------:R-:W-:-:S05]  /*1b80*/  IMAD.WIDE.U32 R16, R17, 0x8, R2 ;  /* 0x0000000811107825 */ /* 0x000fca00078e0002 */
[----:B------:R3:W-:Y:S02]  /*1b90*/  REDG.E.ADD.64.STRONG.GPU desc[UR20][R16.64], R14 ;  /* 0x0000000e1000798e */ /* 0x0007e4000c12e514 */
.L_x_385:
[----:B------:R-:W-:Y:S05]  /*1ba0*/  BSYNC.RECONVERGENT B1 ;  /* 0x0000000000017941 */ /* 0x000fea0003800200 */
.L_x_384:
[----:B------:R-:W-:Y:S04]  /*1bb0*/  BSSY.RECONVERGENT B1, `(.L_x_386) ;  /* 0x0000007000017945 */ /* 0x000fe80003800200 */
[----:B------:R-:W-:Y:S05]  /*1bc0*/  @!P2 BRA `(.L_x_387) ;  /* 0x000000000014a947 */ /* 0x000fea0003800000 */
[----:B---3--:R-:W-:Y:S02]  /*1bd0*/  IMAD R15, R5, 0x100, R4 ;  /* 0x00000100050f7824 */ /* 0x008fe400078e0204 */
[----:B------:R-:W-:Y:S02]  /*1be0*/  HFMA2 R13, -RZ, RZ, 0, 0 ;  /* 0x00000000ff0d7431 */ /* 0x000fe400000001ff */
[----:B------:R-:W-:-:S04]  /*1bf0*/  VIADD R15, R15, 0x400 ;  /* 0x000004000f0f7836 */ /* 0x000fc80000000000 */
[----:B------:R-:W-:-:S05]  /*1c00*/  IMAD.WIDE.U32 R14, R15, 0x8, R2 ;  /* 0x000000080f0e7825 */ /* 0x000fca00078e0002 */
[----:B------:R4:W-:Y:S02]  /*1c10*/  REDG.E.ADD.64.STRONG.GPU desc[UR20][R14.64], R12 ;  /* 0x0000000c0e00798e */ /* 0x0009e4000c12e514 */
.L_x_387:
[----:B------:R-:W-:Y:S05]  /*1c20*/  BSYNC.RECONVERGENT B1 ;  /* 0x0000000000017941 */ /* 0x000fea0003800200 */
.L_x_386:
[----:B------:R-:W-:Y:S04]  /*1c30*/  BSSY.RECONVERGENT B1, `(.L_x_388) ;  /* 0x0000007000017945 */ /* 0x000fe80003800200 */
[----:B------:R-:W-:Y:S05]  /*1c40*/  @!P3 BRA `(.L_x_389) ;  /* 0x000000000014b947 */ /* 0x000fea0003800000 */
[----:B----4-:R-:W-:Y:S02]  /*1c50*/  IMAD R13, R5, 0x100, R4 ;  /* 0x00000100050d7824 */ /* 0x010fe400078e0204 */
[----:B------:R-:W-:Y:S02]  /*1c60*/  IMAD.MOV.U32 R7, RZ, RZ, RZ ;  /* 0x000000ffff077224 */ /* 0x000fe400078e00ff */
[----:B------:R-:W-:-:S04]  /*1c70*/  VIADD R13, R13, 0x500 ;  /* 0x000005000d0d7836 */ /* 0x000fc80000000000 */
[----:B------:R-:W-:-:S05]  /*1c80*/  IMAD.WIDE.U32 R12, R13, 0x8, R2 ;  /* 0x000000080d0c7825 */ /* 0x000fca00078e0002 */
[----:B------:R4:W-:Y:S02]  /*1c90*/  REDG.E.ADD.64.STRONG.GPU desc[UR20][R12.64], R6 ;  /* 0x000000060c00798e */ /* 0x0009e4000c12e514 */
.L_x_389:
[----:B------:R-:W-:Y:S05]  /*1ca0*/  BSYNC.RECONVERGENT B1 ;  /* 0x0000000000017941 */ /* 0x000fea0003800200 */
.L_x_388:
[----:B------:R-:W-:Y:S04]  /*1cb0*/  BSSY.RECONVERGENT B1, `(.L_x_390) ;  /* 0x0000007000017945 */ /* 0x000fe80003800200 */
[----:B------:R-:W-:Y:S05]  /*1cc0*/  @!P4 BRA `(.L_x_391) ;  /* 0x000000000014c947 */ /* 0x000fea0003800000 */
[----:B----4-:R-:W-:Y:S02]  /*1cd0*/  IMAD R7, R5, 0x100, R4 ;  /* 0x0000010005077824 */ /* 0x010fe400078e0204 */
[----:B------:R-:W-:Y:S02]  /*1ce0*/  IMAD.MOV.U32 R9, RZ, RZ, RZ ;  /* 0x000000ffff097224 */ /* 0x000fe400078e00ff */
[----:B------:R-:W-:-:S04]  /*1cf0*/  VIADD R7, R7, 0x600 ;  /* 0x0000060007077836 */ /* 0x000fc80000000000 */
[----:B------:R-:W-:-:S05]  /*1d00*/  IMAD.WIDE.U32 R6, R7, 0x8, R2 ;  /* 0x0000000807067825 */ /* 0x000fca00078e0002 */
[----:B------:R4:W-:Y:S02]  /*1d10*/  REDG.E.ADD.64.STRONG.GPU desc[UR20][R6.64], R8 ;  /* 0x000000080600798e */ /* 0x0009e4000c12e514 */
.L_x_391:
[----:B------:R-:W-:Y:S05]  /*1d20*/  BSYNC.RECONVERGENT B1 ;  /* 0x0000000000017941 */ /* 0x000fea0003800200 */
.L_x_390:
[----:B------:R-:W-:Y:S04]  /*1d30*/  BSSY.RECONVERGENT B1, `(.L_x_392) ;  /* 0x0000007000017945 */ /* 0x000fe80003800200 */
[----:B------:R-:W-:Y:S05]  /*1d40*/  @!P5 BRA `(.L_x_393) ;  /* 0x000000000014d947 */ /* 0x000fea0003800000 */
[----:B----4-:R-:W-:Y:S01]  /*1d50*/  LEA R7, R5, R4, 0x8 ;  /* 0x0000000405077211 */ /* 0x010fe200078e40ff */
[----:B------:R-:W-:-:S04]  /*1d60*/  IMAD.MOV.U32 R11, RZ, RZ, RZ ;  /* 0x000000ffff0b7224 */ /* 0x000fc800078e00ff */
[----:B------:R-:W-:-:S04]  /*1d70*/  VIADD R7, R7, 0x700 ;  /* 0x0000070007077836 */ /* 0x000fc80000000000 */
[----:B------:R-:W-:-:S05]  /*1d80*/  IMAD.WIDE.U32 R6, R7, 0x8, R2 ;  /* 0x0000000807067825 */ /* 0x000fca00078e0002 */
[----:B------:R4:W-:Y:S02]  /*1d90*/  REDG.E.ADD.64.STRONG.GPU desc[UR20][R6.64], R10 ;  /* 0x0000000a0600798e */ /* 0x0009e4000c12e514 */
.L_x_393:
[----:B------:R-:W-:Y:S05]  /*1da0*/  BSYNC.RECONVERGENT B1 ;  /* 0x0000000000017941 */ /* 0x000fea0003800200 */
.L_x_392:
[----:B------:R-:W-:-:S05]  /*1db0*/  VIADD R5, R5, 0x8 ;  /* 0x0000000805057836 */ /* 0x000fca0000000000 */
[----:B------:R-:W-:-:S13]  /*1dc0*/  ISETP.NE.AND P0, PT, R5, UR27, PT ;  /* 0x0000001b05007c0c */ /* 0x000fda000bf05270 */
[----:B------:R-:W-:Y:S05]  /*1dd0*/  @P0 BRA `(.L_x_394) ;  /* 0xfffffff800b00947 */ /* 0x000fea000383ffff */
[----:B------:R-:W-:-:S07]  /*1de0*/  IMAD.U32 R3, RZ, RZ, UR27 ;  /* 0x0000001bff037e24 */ /* 0x000fce000f8e00ff */
.L_x_377:
        /* <DEDUP_REMOVED lines=24> */
.L_x_398:
[----:B------:R-:W-:Y:S05]  /*1f70*/  BSYNC.RECONVERGENT B1 ;  /* 0x0000000000017941 */ /* 0x000fea0003800200 */
.L_x_397:
        /* <DEDUP_REMOVED lines=9> */
.L_x_400:
[----:B------:R-:W-:Y:S05]  /*2010*/  BSYNC.RECONVERGENT B1 ;  /* 0x0000000000017941 */ /* 0x000fea0003800200 */
.L_x_399:
        /* <DEDUP_REMOVED lines=8> */
.L_x_402:
[----:B------:R-:W-:Y:S05]  /*20a0*/  BSYNC.RECONVERGENT B1 ;  /* 0x0000000000017941 */ /* 0x000fea0003800200 */
.L_x_401:
        /* <DEDUP_REMOVED lines=9> */
.L_x_404:
[----:B------:R-:W-:Y:S05]  /*2140*/  BSYNC.RECONVERGENT B1 ;  /* 0x0000000000017941 */ /* 0x000fea0003800200 */
.L_x_403:
[----:B------:R-:W-:-:S07]  /*2150*/  VIADD R3, R3, 0x4 ;  /* 0x0000000403037836 */ /* 0x000fce0000000000 */
.L_x_396:
        /* <DEDUP_REMOVED lines=18> */
.L_x_408:
[----:B------:R-:W-:Y:S05]  /*2280*/  BSYNC.RECONVERGENT B2 ;  /* 0x0000000000027941 */ /* 0x000fea0003800200 */
.L_x_407:
        /* <DEDUP_REMOVED lines=9> */
.L_x_410:
[----:B------:R-:W-:Y:S05]  /*2320*/  BSYNC.RECONVERGENT B2 ;  /* 0x0000000000027941 */ /* 0x000fea0003800200 */
.L_x_409:
[----:B------:R-:W-:-:S07]  /*2330*/  VIADD R3, R3, 0x2 ;  /* 0x0000000203037836 */ /* 0x000fce0000000000 */
.L_x_406:
        /* <DEDUP_REMOVED lines=12> */
.L_x_405:
[----:B------:R-:W-:Y:S05]  /*2400*/  BSYNC.RECONVERGENT B1 ;  /* 0x0000000000017941 */ /* 0x000fea0003800200 */
.L_x_395:
[----:B------:R-:W-:-:S13]  /*2410*/  ISETP.GT.U32.AND P0, PT, R4, 0x7f, PT ;  /* 0x0000007f0400780c */ /* 0x000fda0003f04070 */
[----:B------:R-:W-:Y:S05]  /*2420*/  @P0 BRA `(.L_x_376) ;  /* 0x0000000800900947 */ /* 0x000fea0003800000 */
[----:B------:R-:W-:Y:S01]  /*2430*/  UISETP.GE.U32.AND UP0, UPT, UR22, 0x7, UPT ;  /* 0x000000071600788c */ /* 0x000fe2000bf06070 */
[----:B0-----:R-:W-:-:S08]  /*2440*/  IMAD.MOV.U32 R3, RZ, RZ, RZ ;  /* 0x000000ffff037224 */ /* 0x001fd000078e00ff */
[----:B------:R-:W-:Y:S05]  /*2450*/  BRA.U !UP0, `(.L_x_411) ;  /* 0x0000000508147547 */ /* 0x000fea000b800000 */
[----:B------:R-:W0:Y:S01]  /*2460*/  LDC.64 R2, c[0x0][0x380] ;  /* 0x0000e000ff027b82 */ /* 0x000e220000000a00 */
[----:B------:R-:W-:-:S07]  /*2470*/  IMAD.MOV.U32 R9, RZ, RZ, RZ ;  /* 0x000000ffff097224 */ /* 0x000fce00078e00ff */
.L_x_428:
        /* <DEDUP_REMOVED lines=18> */
.L_x_413:
[----:B------:R-:W-:Y:S05]  /*25a0*/  BSYNC.RECONVERGENT B1 ;  /* 0x0000000000017941 */ /* 0x000fea0003800200 */
.L_x_412:
[----:B------:R-:W-:Y:S04]  /*25b0*/  BSSY.RECONVERGENT B1, `(.L_x_414) ;  /* 0x0000005000017945 */ /* 0x000fe80003800200 */
[----:B------:R-:W-:Y:S05]  /*25c0*/  @!P1 BRA `(.L_x_415) ;  /* 0x00000000000c9947 */ /* 0x000fea0003800000 */
[----:B0-----:R-:W-:Y:S02]  /*25d0*/  IMAD.MOV.U32 R14, RZ, RZ, R13 ;  /* 0x000000ffff0e7224 */ /* 0x001fe400078e000d */
[----:B------:R-:W-:-:S05]  /*25e0*/  IMAD.MOV.U32 R15, RZ, RZ, RZ ;  /* 0x000000ffff0f7224 */ /* 0x000fca00078e00ff */
[----:B------:R1:W-:Y:S02]  /*25f0*/  REDG.E.ADD.64.STRONG.GPU desc[UR20][R6.64+0xc00], R14 ;  /* 0x000c000e0600798e */ /* 0x0003e4000c12e514 */
.L_x_415:
[----:B------:R-:W-:Y:S05]  /*2600*/  BSYNC.RECONVERGENT B1 ;  /* 0x0000000000017941 */ /* 0x000fea0003800200 */
.L_x_414:
        /* <DEDUP_REMOVED lines=12> */
.L_x_417:
[----:B------:R-:W-:Y:S05]  /*26d0*/  BSYNC.RECONVERGENT B1 ;  /* 0x0000000000017941 */ /* 0x000fea0003800200 */
.L_x_416:
[----:B------:R-:W-:Y:S04]  /*26e0*/  BSSY.RECONVERGENT B1, `(.L_x_418) ;  /* 0x0000005000017945 */ /* 0x000fe80003800200 */
[----:B------:R-:W-:Y:S05]  /*26f0*/  @!P1 BRA `(.L_x_419) ;  /* 0x00000000000c9947 */ /* 0x000fea0003800000 */
[----:B012---:R-:W-:Y:S02]  /*2700*/  IMAD.MOV.U32 R14, RZ, RZ, R18 ;  /* 0x000000ffff0e7224 */ /* 0x007fe400078e0012 */
[----:B------:R-:W-:-:S05]  /*2710*/  IMAD.MOV.U32 R15, RZ, RZ, RZ ;  /* 0x000000ffff0f7224 */ /* 0x000fca00078e00ff */
[----:B------:R3:W-:Y:S02]  /*2720*/  REDG.E.ADD.64.STRONG.GPU desc[UR20][R6.64+0x1c00], R14 ;  /* 0x001c000e0600798e */ /* 0x0007e4000c12e514 */
.L_x_419:
[----:B------:R-:W-:Y:S05]  /*2730*/  BSYNC.RECONVERGENT B1 ;  /* 0x0000000000017941 */ /* 0x000fea0003800200 */
.L_x_418:
[----:B------:R-:W-:Y:S04]  /*2740*/  BSSY.RECONVERGENT B1, `(.L_x_420) ;  /* 0x0000005000017945 */ /* 0x000fe80003800200 */
[----:B------:R-:W-:Y:S05]  /*2750*/  @!P2 BRA `(.L_x_421) ;  /* 0x00000000000ca947 */ /* 0x000fea0003800000 */
[----:B0123--:R-:W-:Y:S01]  /*2760*/  MOV R14, R19 ;  /* 0x00000013000e7202 */ /* 0x00ffe20000000f00 */
[----:B------:R-:W-:-:S05]  /*2770*/  IMAD.MOV.U32 R15, RZ, RZ, RZ ;  /* 0x000000ffff0f7224 */ /* 0x000fca00078e00ff */
[----:B------:R4:W-:Y:S02]  /*2780*/  REDG.E.ADD.64.STRONG.GPU desc[UR20][R6.64+0x2400], R14 ;  /* 0x0024000e0600798e */ /* 0x0009e4000c12e514 */
.L_x_421:
[----:B------:R-:W-:Y:S05]  /*2790*/  BSYNC.RECONVERGENT B1 ;  /* 0x0000000000017941 */ /* 0x000fea0003800200 */
.L_x_420:
[----:B------:R-:W-:Y:S04]  /*27a0*/  BSSY.RECONVERGENT B1, `(.L_x_422) ;  /* 0x0000004000017945 */ /* 0x000fe80003800200 */
[----:B------:R-:W-:Y:S05]  /*27b0*/  @!P3 BRA `(.L_x_423) ;  /* 0x000000000008b947 */ /* 0x000fea0003800000 */
[----:B------:R-:W-:-:S05]  /*27c0*/  IMAD.MOV.U32 R17, RZ, RZ, RZ ;  /* 0x000000ffff117224 */ /* 0x000fca00078e00ff */
[----:B------:R0:W-:Y:S02]  /*27d0*/  REDG.E.ADD.64.STRONG.GPU desc[UR20][R6.64+0x2c00], R16 ;  /* 0x002c00100600798e */ /* 0x0001e4000c12e514 */
.L_x_423:
[----:B------:R-:W-:Y:S05]  /*27e0*/  BSYNC.RECONVERGENT B1 ;  /* 0x0000000000017941 */ /* 0x000fea0003800200 */
.L_x_422:
[----:B------:R-:W-:Y:S04]  /*27f0*/  BSSY.RECONVERGENT B1, `(.L_x_424) ;  /* 0x0000004000017945 */ /* 0x000fe80003800200 */
[----:B------:R-:W-:Y:S05]  /*2800*/  @!P4 BRA `(.L_x_425) ;  /* 0x000000000008c947 */ /* 0x000fea0003800000 */
[----:B------:R-:W-:-:S05]  /*2810*/  IMAD.MOV.U32 R13, RZ, RZ, RZ ;  /* 0x000000ffff0d7224 */ /* 0x000fca00078e00ff */
[----:B------:R0:W-:Y:S02]  /*2820*/  REDG.E.ADD.64.STRONG.GPU desc[UR20][R6.64+0x3400], R12 ;  /* 0x0034000c0600798e */ /* 0x0001e4000c12e514 */
.L_x_425:
[----:B------:R-:W-:Y:S05]  /*2830*/  BSYNC.RECONVERGENT B1 ;  /* 0x0000000000017941 */ /* 0x000fea0003800200 */
.L_x_424:
[----:B------:R-:W-:Y:S04]  /*2840*/  BSSY.RECONVERGENT B1, `(.L_x_426) ;  /* 0x0000004000017945 */ /* 0x000fe80003800200 */
[----:B------:R-:W-:Y:S05]  /*2850*/  @!P5 BRA `(.L_x_427) ;  /* 0x000000000008d947 */ /* 0x000fea0003800000 */
[----:B------:R-:W-:-:S05]  /*2860*/  IMAD.MOV.U32 R11, RZ, RZ, RZ ;  /* 0x000000ffff0b7224 */ /* 0x000fca00078e00ff */
[----:B------:R0:W-:Y:S02]  /*2870*/  REDG.E.ADD.64.STRONG.GPU desc[UR20][R6.64+0x3c00], R10 ;  /* 0x003c000a0600798e */ /* 0x0001e4000c12e514 */
.L_x_427:
[----:B------:R-:W-:Y:S05]  /*2880*/  BSYNC.RECONVERGENT B1 ;  /* 0x0000000000017941 */ /* 0x000fea0003800200 */
.L_x_426:
[----:B------:R-:W-:Y:S05]  /*2890*/  @P0 BRA `(.L_x_428) ;  /* 0xfffffff800f80947 */ /* 0x000fea000383ffff */
[----:B------:R-:W-:-:S07]  /*28a0*/  IMAD.U32 R3, RZ, RZ, UR27 ;  /* 0x0000001bff037e24 */ /* 0x000fce000f8e00ff */
.L_x_411:
        /* <DEDUP_REMOVED lines=20> */
.L_x_431:
[----:B------:R-:W-:Y:S05]  /*29f0*/  BSYNC.RECONVERGENT B1 ;  /* 0x0000000000017941 */ /* 0x000fea0003800200 */
.L_x_430:
        /* <DEDUP_REMOVED lines=9> */
.L_x_433:
[----:B------:R-:W-:Y:S05]  /*2a90*/  BSYNC.RECONVERGENT B1 ;  /* 0x0000000000017941 */ /* 0x000fea0003800200 */
.L_x_432:
        /* <DEDUP_REMOVED lines=8> */
.L_x_435:
[----:B------:R-:W-:Y:S05]  /*2b20*/  BSYNC.RECONVERGENT B1 ;  /* 0x0000000000017941 */ /* 0x000fea0003800200 */
.L_x_434:
        /* <DEDUP_REMOVED lines=9> */
.L_x_437:
[----:B------:R-:W-:Y:S05]  /*2bc0*/  BSYNC.RECONVERGENT B1 ;  /* 0x0000000000017941 */ /* 0x000fea0003800200 */
.L_x_436:
[----:B------:R-:W-:-:S07]  /*2bd0*/  VIADD R3, R3, 0x4 ;  /* 0x0000000403037836 */ /* 0x000fce0000000000 */
.L_x_429:
        /* <DEDUP_REMOVED lines=17> */
.L_x_440:
[----:B------:R-:W-:Y:S05]  /*2cf0*/  BSYNC.RECONVERGENT B1 ;  /* 0x0000000000017941 */ /* 0x000fea0003800200 */
.L_x_439:
        /* <DEDUP_REMOVED lines=9> */
.L_x_442:
[----:B------:R-:W-:Y:S05]  /*2d90*/  BSYNC.RECONVERGENT B1 ;  /* 0x0000000000017941 */ /* 0x000fea0003800200 */
.L_x_441:
[----:B------:R-:W-:-:S07]  /*2da0*/  VIADD R3, R3, 0x2 ;  /* 0x0000000203037836 */ /* 0x000fce0000000000 */
.L_x_438:
        /* <DEDUP_REMOVED lines=12> */
.L_x_376:
[----:B------:R-:W-:Y:S05]  /*2e70*/  BSYNC.RECONVERGENT B0 ;  /* 0x0000000000007941 */ /* 0x000fea0003800200 */
.L_x_375:
[----:B------:R-:W-:Y:S01]  /*2e80*/  BAR.SYNC.DEFER_BLOCKING 0x0 ;  /* 0x0000000000007b1d */ /* 0x000fe20000010000 */
[----:B------:R-:W-:-:S04]  /*2e90*/  UIADD3 UR6, UP0, UPT, UR6, 0x1, URZ ;  /* 0x0000000106067890 */ /* 0x000fc8000ff1e0ff */
[----:B------:R-:W-:Y:S02]  /*2ea0*/  UIADD3.X UR7, UPT, UPT, URZ, UR7, URZ, UP0, !UPT ;  /* 0x00000007ff077290 */ /* 0x000fe400087fe4ff */
[----:B------:R-:W-:-:S04]  /*2eb0*/  UISETP.NE.U32.AND UP0, UPT, UR6, UR11, UPT ;  /* 0x0000000b0600728c */ /* 0x000fc8000bf05070 */
[----:B------:R-:W-:-:S09]  /*2ec0*/  UISETP.NE.AND.EX UP0, UPT, UR7, UR12, UPT, UP0 ;  /* 0x0000000c0700728c */ /* 0x000fd2000bf05300 */
[----:B------:R-:W-:Y:S05]  /*2ed0*/  BRA.U UP0, `(.L_x_443) ;  /* 0xffffffd100f07547 */ /* 0x000fea000b83ffff */
[----:B------:R-:W-:Y:S05]  /*2ee0*/  EXIT ;  /* 0x000000000000794d */ /* 0x000fea0003800000 */
.L_x_444:
        /* <DEDUP_REMOVED lines=9> */
.L_x_1759:


//--------------------- .text._ZN3cub18CUB_300001_SM_10006detail10radix_sort31DeviceRadixSortSingleTileKernelINS1_5radix10policy_hubIifyE10Policy1000ELNS0_9SortOrderE0EifyNS1_21identity_decomposer_tEEEvPKT1_PSA_PKT2_PSE_T3_iiT4_ --------------------------
	.section	.text._ZN3cub18CUB_300001_SM_10006detail10radix_sort31DeviceRadixSortSingleTileKernelINS1_5radix10policy_hubIifyE10Policy1000ELNS0_9SortOrderE0EifyNS1_21identity_decomposer_tEEEvPKT1_PSA_PKT2_PSE_T3_iiT4_,"ax",@progbits
	.align	128
        .global         _ZN3cub18CUB_300001_SM_10006detail10radix_sort31DeviceRadixSortSingleTileKernelINS1_5radix10policy_hubIifyE10Policy1000ELNS0_9SortOrderE0EifyNS1_21identity_decomposer_tEEEvPKT1_PSA_PKT2_PSE_T3_iiT4_
        .type           _ZN3cub18CUB_300001_SM_10006detail10radix_sort31DeviceRadixSortSingleTileKernelINS1_5radix10policy_hubIifyE10Policy1000ELNS0_9SortOrderE0EifyNS1_21identity_decomposer_tEEEvPKT1_PSA_PKT2_PSE_T3_iiT4_,@function
        .size           _ZN3cub18CUB_300001_SM_10006detail10radix_sort31DeviceRadixSortSingleTileKernelINS1_5radix10policy_hubIifyE10Policy1000ELNS0_9SortOrderE0EifyNS1_21identity_decomposer_tEEEvPKT1_PSA_PKT2_PSE_T3_iiT4_,(.L_x_1760 - _ZN3cub18CUB_300001_SM_10006detail10radix_sort31DeviceRadixSortSingleTileKernelINS1_5radix10policy_hubIifyE10Policy1000ELNS0_9SortOrderE0EifyNS1_21identity_decomposer_tEEEvPKT1_PSA_PKT2_PSE_T3_iiT4_)
        .other          _ZN3cub18CUB_300001_SM_10006detail10radix_sort31DeviceRadixSortSingleTileKernelINS1_5radix10policy_hubIifyE10Policy1000ELNS0_9SortOrderE0EifyNS1_21identity_decomposer_tEEEvPKT1_PSA_PKT2_PSE_T3_iiT4_,@"STO_CUDA_ENTRY STV_DEFAULT"
_ZN3cub18CUB_300001_SM_10006detail10radix_sort31DeviceRadixSortSingleTileKernelINS1_5radix10policy_hubIifyE10Policy1000ELNS0_9SortOrderE0EifyNS1_21identity_decomposer_tEEEvPKT1_PSA_PKT2_PSE_T3_iiT4_:
.text._ZN3cub18CUB_300001_SM_10006detail10radix_sort31DeviceRadixSortSingleTileKernelINS1_5radix10policy_hubIifyE10Policy1000ELNS0_9SortOrderE0EifyNS1_21identity_decomposer_tEEEvPKT1_PSA_PKT2_PSE_T3_iiT4_:
        /* <DEDUP_REMOVED lines=182> */
.L_x_446:
        /* <DEDUP_REMOVED lines=554> */
.L_x_445:
        /* <DEDUP_REMOVED lines=229> */
.L_x_447:
        /* <DEDUP_REMOVED lines=11> */
.L_x_1760:


//--------------------- .text._ZN3cub18CUB_300001_SM_10006detail10radix_sort29DeviceRadixSortOnesweepKernelINS1_5radix10policy_hubIffyE10Policy1000ELNS0_9SortOrderE0EffyiiNS1_21identity_decomposer_tEEEvPT5_SB_PT3_PKSC_PT1_PKSG_PT2_PKSK_T4_iiT6_ --------------------------
	.section	.text._ZN3cub18CUB_300001_SM_10006detail10radix_sort29DeviceRadixSortOnesweepKernelINS1_5radix10policy_hubIffyE10Policy1000ELNS0_9SortOrderE0EffyiiNS1_21identity_decomposer_tEEEvPT5_SB_PT3_PKSC_PT1_PKSG_PT2_PKSK_T4_iiT6_,"ax",@progbits
	.align	128
        .global         _ZN3cub18CUB_300001_SM_10006detail10radix_sort29DeviceRadixSortOnesweepKernelINS1_5radix10policy_hubIffyE10Policy1000ELNS0_9SortOrderE0EffyiiNS1_21identity_decomposer_tEEEvPT5_SB_PT3_PKSC_PT1_PKSG_PT2_PKSK_T4_iiT6_
        .type           _ZN3cub18CUB_300001_SM_10006detail10radix_sort29DeviceRadixSortOnesweepKernelINS1_5radix10policy_hubIffyE10Policy1000ELNS0_9SortOrderE0EffyiiNS1_21identity_decomposer_tEEEvPT5_SB_PT3_PKSC_PT1_PKSG_PT2_PKSK_T4_iiT6_,@function
        .size           _ZN3cub18CUB_300001_SM_10006detail10radix_sort29DeviceRadixSortOnesweepKernelINS1_5radix10policy_hubIffyE10Policy1000ELNS0_9SortOrderE0EffyiiNS1_21identity_decomposer_tEEEvPT5_SB_PT3_PKSC_PT1_PKSG_PT2_PKSK_T4_iiT6_,(.L_x_1761 - _ZN3cub18CUB_300001_SM_10006detail10radix_sort29DeviceRadixSortOnesweepKernelINS1_5radix10policy_hubIffyE10Policy1000ELNS0_9SortOrderE0EffyiiNS1_21identity_decomposer_tEEEvPT5_SB_PT3_PKSC_PT1_PKSG_PT2_PKSK_T4_iiT6_)
        .other          _ZN3cub18CUB_300001_SM_10006detail10radix_sort29DeviceRadixSortOnesweepKernelINS1_5radix10policy_hubIffyE10Policy1000ELNS0_9SortOrderE0EffyiiNS1_21identity_decomposer_tEEEvPT5_SB_PT3_PKSC_PT1_PKSG_PT2_PKSK_T4_iiT6_,@"STO_CUDA_ENTRY STV_DEFAULT"
_ZN3cub18CUB_300001_SM_10006detail10radix_sort29DeviceRadixSortOnesweepKernelINS1_5radix10policy_hubIffyE10Policy1000ELNS0_9SortOrderE0EffyiiNS1_21identity_decomposer_tEEEvPT5_SB_PT3_PKSC_PT1_PKSG_PT2_PKSK_T4_iiT6_:
.text._ZN3cub18CUB_300001_SM_10006detail10radix_sort29DeviceRadixSortOnesweepKernelINS1_5radix10policy_hubIffyE10Policy1000ELNS0_9SortOrderE0EffyiiNS1_21identity_decomposer_tEEEvPT5_SB_PT3_PKSC_PT1_PKSG_PT2_PKSK_T4_iiT6_:
        /* <DEDUP_REMOVED lines=16> */
.L_x_449:
[----:B------:R-:W-:Y:S05]  /*0100*/  BSYNC.RECONVERGENT B0 ;  /* 0x0000000000007941 */ /* 0x000fea0003800200 */
.L_x_448:
[----:B------:R-:W-:Y:S01]  /*0110*/  BAR.SYNC.DEFER_BLOCKING 0x0 ;  /* 0x0000000000007b1d */ /* 0x000fe20000010000 */
[----:B0-----:R-:W-:-:S05]  /*0120*/  SHF.R.U32.HI R4, RZ, 0x5, R3 ;  /* 0x00000005ff047819 */ /* 0x001fca0000011603 */
[----:B------:R-:W0:Y:S01]  /*0130*/  LDCU UR4, c[0x0][0x3c0] ;  /* 0x00007800ff0477ac */ /* 0x000e220008000800 */
[----:B------:R-:W1:Y:S01]  /*0140*/  S2R R0, SR_LANEID ;  /* 0x0000000000007919 */ /* 0x000e620000000000 */
[----:B------:R-:W2:Y:S02]  /*0150*/  LDS R5, [R23+0x6600] ;  /* 0x0066000017057984 */ /* 0x000ea40000000800 */
[----:B--2---:R-:W-:-:S04]  /*0160*/  IMAD R18, R5, 0x1980, RZ ;  /* 0x0000198005127824 */ /* 0x004fc800078e02ff */
[----:B------:R-:W-:Y:S01]  /*0170*/  VIADD R35, R18, 0x1980 ;  /* 0x0000198012237836 */ /* 0x000fe20000000000 */
[----:B------:R-:W-:-:S04]  /*0180*/  SHF.R.S32.HI R47, RZ, 0x1f, R18 ;  /* 0x0000001fff2f7819 */ /* 0x000fc80000011412 */
[----:B0-----:R-:W-:-:S13]  /*0190*/  ISETP.GT.AND P0, PT, R35, UR4, PT ;  /* 0x0000000423007c0c */ /* 0x001fda000bf04270 */
[----:B-1----:R-:W-:Y:S05]  /*01a0*/  @P0 BRA `(.L_x_450) ;  /* 0x0000000000680947 */ /* 0x002fea0003800000 */
[----:B------:R-:W0:Y:S01]  /*01b0*/  LDCU.64 UR4, c[0x0][0x3a8] ;  /* 0x00007500ff0477ac */ /* 0x000e220008000a00 */
[C---:B------:R-:W-:Y:S02]  /*01c0*/  LOP3.LUT R50, R3.reuse, 0x1f, RZ, 0xc0, !PT ;  /* 0x0000001f03327812 */ /* 0x040fe400078ec0ff */
[----:B------:R-:W-:-:S05]  /*01d0*/  LOP3.LUT R21, R3, 0x3e0, RZ, 0xc0, !PT ;  /* 0x000003e003157812 */ /* 0x000fca00078ec0ff */
[----:B------:R-:W-:-:S05]  /*01e0*/  IMAD R7, R21, 0x11, R50 ;  /* 0x0000001115077824 */ /* 0x000fca00078e0232 */
[----:B------:R-:W-:-:S05]  /*01f0*/  IADD3 R7, P0, PT, R18, R7, RZ ;  /* 0x0000000712077210 */ /* 0x000fca0007f1e0ff */
[----:B------:R-:W-:Y:S01]  /*0200*/  IMAD.X R8, RZ, RZ, R47, P0 ;  /* 0x000000ffff087224 */ /* 0x000fe200000e062f */
        /* <DEDUP_REMOVED lines=20> */
.L_x_450:
[C---:B------:R-:W-:Y:S01]  /*0350*/  LOP3.LUT R50, R3.reuse, 0x1f, RZ, 0xc0, !PT ;  /* 0x0000001f03327812 */ /* 0x040fe200078ec0ff */
[----:B------:R-:W0:Y:S01]  /*0360*/  LDCU.64 UR8, c[0x0][0x3a8] ;  /* 0x00007500ff0877ac */ /* 0x000e220008000a00 */
[----:B------:R-:W-:Y:S01]  /*0370*/  LOP3.LUT R21, R3, 0x3e0, RZ, 0xc0, !PT ;  /* 0x000003e003157812 */ /* 0x000fe200078ec0ff */
[----:B------:R-:W-:Y:S01]  /*0380*/  IMAD.MOV.U32 R13, RZ, RZ, 0x7fffffff ;  /* 0x7fffffffff0d7424 */ /* 0x000fe200078e00ff */
[----:B------:R-:W-:-:S03]  /*0390*/  IADD3 R8, PT, PT, -R18, UR4, RZ ;  /* 0x0000000412087c10 */ /* 0x000fc6000fffe1ff */
[----:B------:R-:W-:-:S04]  /*03a0*/  IMAD R15, R21, 0x11, R50 ;  /* 0x00000011150f7824 */ /* 0x000fc800078e0232 */
[C---:B------:R-:W-:Y:S01]  /*03b0*/  VIADD R9, R15.reuse, 0x40 ;  /* 0x000000400f097836 */ /* 0x040fe20000000000 */
[----:B------:R-:W-:Y:S01]  /*03c0*/  IADD3 R10, P0, PT, R18, R15, RZ ;  /* 0x0000000f120a7210 */ /* 0x000fe20007f1e0ff */
[C---:B------:R-:W-:Y:S01]  /*03d0*/  VIADD R7, R15.reuse, 0x20 ;  /* 0x000000200f077836 */ /* 0x040fe20000000000 */
[-C--:B------:R-:W-:Y:S02]  /*03e0*/  ISETP.GE.AND P2, PT, R15, R8.reuse, PT ;  /* 0x000000080f00720c */ /* 0x080fe40003f46270 */
[-C--:B------:R-:W-:Y:S01]  /*03f0*/  ISETP.GE.AND P4, PT, R9, R8.reuse, PT ;  /* 0x000000080900720c */ /* 0x080fe20003f86270 */
[----:B------:R-:W-:Y:S01]  /*0400*/  VIADD R9, R15, 0x80 ;  /* 0x000000800f097836 */ /* 0x000fe20000000000 */
[-C--:B------:R-:W-:Y:S01]  /*0410*/  ISETP.GE.AND P3, PT, R7, R8.reuse, PT ;  /* 0x000000080700720c */ /* 0x080fe20003f66270 */
[----:B------:R-:W-:Y:S02]  /*0420*/  VIADD R7, R15, 0x60 ;  /* 0x000000600f077836 */ /* 0x000fe40000000000 */
[----:B------:R-:W-:Y:S01]  /*0430*/  IMAD.X R11, RZ, RZ, R47, P0 ;  /* 0x000000ffff0b7224 */ /* 0x000fe200000e062f */
[----:B------:R-:W-:Y:S01]  /*0440*/  ISETP.GE.AND P6, PT, R9, R8, PT ;  /* 0x000000080900720c */ /* 0x000fe20003fc6270 */
[----:B------:R-:W-:Y:S01]  /*0450*/  VIADD R9, R15, 0xa0 ;  /* 0x000000a00f097836 */ /* 0x000fe20000000000 */
[----:B0-----:R-:W-:-:S02]  /*0460*/  LEA R6, P0, R10, UR8, 0x2 ;  /* 0x000000080a067c11 */ /* 0x001fc4000f8010ff */
[-C--:B------:R-:W-:Y:S02]  /*0470*/  ISETP.GE.AND P5, PT, R7, R8.reuse, PT ;  /* 0x000000080700720c */ /* 0x080fe40003fa6270 */
[----:B------:R-:W-:Y:S01]  /*0480*/  LEA.HI.X R7, R10, UR9, R11, 0x2, P0 ;  /* 0x000000090a077c11 */ /* 0x000fe200080f140b */
[----:B------:R-:W-:Y:S01]  /*0490*/  IMAD.MOV.U32 R12, RZ, RZ, 0x7fffffff ;  /* 0x7fffffffff0c7424 */ /* 0x000fe200078e00ff */
[-C--:B------:R-:W-:Y:S01]  /*04a0*/  ISETP.GE.AND P0, PT, R9, R8.reuse, PT ;  /* 0x000000080900720c */ /* 0x080fe20003f06270 */
[C---:B------:R-:W-:Y:S02]  /*04b0*/  VIADD R9, R15.reuse, 0xe0 ;  /* 0x000000e00f097836 */ /* 0x040fe40000000000 */
[----:B------:R1:W5:Y:S01]  /*04c0*/  @!P2 LDG.E R13, desc[UR6][R6.64] ;  /* 0x00000006060da981 */ /* 0x000362000c1e1900 */
[----:B------:R-:W-:Y:S02]  /*04d0*/  VIADD R11, R15, 0xc0 ;  /* 0x000000c00f0b7836 */ /* 0x000fe40000000000 */
[-C--:B------:R-:W-:Y:S01]  /*04e0*/  ISETP.GE.AND P2, PT, R9, R8.reuse, PT ;  /* 0x000000080900720c */ /* 0x080fe20003f46270 */
[----:B------:R-:W-:Y:S01]  /*04f0*/  VIADD R9, R15, 0x100 ;  /* 0x000001000f097836 */ /* 0x000fe20000000000 */
[----:B------:R1:W5:Y:S01]  /*0500*/  @!P3 LDG.E R12, desc[UR6][R6.64+0x80] ;  /* 0x00008006060cb981 */ /* 0x000362000c1e1900 */
[----:B------:R-:W-:Y:S01]  /*0510*/  IMAD.MOV.U32 R24, RZ, RZ, 0x7fffffff ;  /* 0x7fffffffff187424 */ /* 0x000fe200078e00ff */
[----:B------:R-:W-:-:S02]  /*0520*/  ISETP.GE.AND P1, PT, R11, R8, PT ;  /* 0x000000080b00720c */ /* 0x000fc40003f26270 */
[-C--:B------:R-:W-:Y:S01]  /*0530*/  ISETP.GE.AND P3, PT, R9, R8.reuse, PT ;  /* 0x000000080900720c */ /* 0x080fe20003f66270 */
[----:B------:R-:W-:Y:S02]  /*0540*/  VIADD R9, R15, 0x140 ;  /* 0x000001400f097836 */ /* 0x000fe40000000000 */
[----:B------:R1:W5:Y:S01]  /*0550*/  @!P5 LDG.E R24, desc[UR6][R6.64+0x180] ;  /* 0x000180060618d981 */ /* 0x000362000c1e1900 */
[----:B------:R-:W-:Y:S02]  /*0560*/  IMAD.MOV.U32 R27, RZ, RZ, 0x7fffffff ;  /* 0x7fffffffff1b7424 */ /* 0x000fe400078e00ff */
[-C--:B------:R-:W-:Y:S01]  /*0570*/  ISETP.GE.AND P5, PT, R9, R8.reuse, PT ;  /* 0x000000080900720c */ /* 0x080fe20003fa6270 */
[C---:B------:R-:W-:Y:S02]  /*0580*/  VIADD R9, R15.reuse, 0x160 ;  /* 0x000001600f097836 */ /* 0x040fe40000000000 */
[----:B------:R-:W-:Y:S01]  /*0590*/  IMAD.MOV.U32 R43, RZ, RZ, 0x7fffffff ;  /* 0x7fffffffff2b7424 */ /* 0x000fe200078e00ff */
[----:B------:R1:W5:Y:S01]  /*05a0*/  @!P6 LDG.E R27, desc[UR6][R6.64+0x200] ;  /* 0x00020006061be981 */ /* 0x000362000c1e1900 */
[----:B------:R-:W-:Y:S01]  /*05b0*/  VIADD R11, R15, 0x120 ;  /* 0x000001200f0b7836 */ /* 0x000fe20000000000 */
[----:B------:R-:W-:Y:S01]  /*05c0*/  ISETP.GE.AND P6, PT, R9, R8, PT ;  /* 0x000000080900720c */ /* 0x000fe20003fc6270 */
[----:B------:R-:W-:-:S02]  /*05d0*/  IMAD.MOV.U32 R17, RZ, RZ, 0x7fffffff ;  /* 0x7fffffffff117424 */ /* 0x000fc400078e00ff */
[----:B------:R-:W-:Y:S01]  /*05e0*/  VIADD R9, R15, 0x1a0 ;  /* 0x000001a00f097836 */ /* 0x000fe20000000000 */
[----:B------:R1:W5:Y:S01]  /*05f0*/  @!P4 LDG.E R43, desc[UR6][R6.64+0x100] ;  /* 0x00010006062bc981 */ /* 0x000362000c1e1900 */
[-C--:B------:R-:W-:Y:S01]  /*0600*/  ISETP.GE.AND P4, PT, R11, R8.reuse, PT ;  /* 0x000000080b00720c */ /* 0x080fe20003f86270 */
[----:B------:R-:W-:Y:S02]  /*0610*/  IMAD.MOV.U32 R25, RZ, RZ, 0x7fffffff ;  /* 0x7fffffffff197424 */ /* 0x000fe400078e00ff */
[----:B------:R1:W5:Y:S01]  /*0620*/  @!P1 LDG.E R17, desc[UR6][R6.64+0x300] ;  /* 0x0003000606119981 */ /* 0x000362000c1e1900 */
[----:B------:R-:W-:Y:S01]  /*0630*/  IMAD.MOV.U32 R41, RZ, RZ, 0x7fffffff ;  /* 0x7fffffffff297424 */ /* 0x000fe200078e00ff */
[----:B------:R-:W-:Y:S01]  /*0640*/  ISETP.GE.AND P1, PT, R9, R8, PT ;  /* 0x000000080900720c */ /* 0x000fe20003f26270 */
[C---:B------:R-:W-:Y:S01]  /*0650*/  VIADD R11, R15.reuse, 0x180 ;  /* 0x000001800f0b7836 */ /* 0x040fe20000000000 */
[----:B------:R1:W5:Y:S01]  /*0660*/  @!P0 LDG.E R25, desc[UR6][R6.64+0x280] ;  /* 0x0002800606198981 */ /* 0x000362000c1e1900 */
[----:B------:R-:W-:-:S02]  /*0670*/  VIADD R9, R15, 0x1c0 ;  /* 0x000001c00f097836 */ /* 0x000fc40000000000 */
        /* <DEDUP_REMOVED lines=8> */
[-C--:B------:R-:W-:Y:S02]  /*0700*/  ISETP.GE.AND P3, PT, R11, R8.reuse, PT ;  /* 0x000000080b00720c */ /* 0x080fe40003f66270 */
[----:B------:R1:W5:Y:S01]  /*0710*/  @!P4 LDG.E R39, desc[UR6][R6.64+0x480] ;  /* 0x000480060627c981 */ /* 0x000362000c1e1900 */
[----:B------:R-:W-:Y:S01]  /*0720*/  ISETP.GE.AND P4, PT, R9, R8, PT ;  /* 0x000000080900720c */ /* 0x000fe20003f86270 */
[----:B------:R-:W-:-:S02]  /*0730*/  IMAD.MOV.U32 R34, RZ, RZ, 0x7fffffff ;  /* 0x7fffffffff227424 */ /* 0x000fc400078e00ff */
[----:B------:R-:W-:Y:S02]  /*0740*/  IMAD.MOV.U32 R37, RZ, RZ, 0x7fffffff ;  /* 0x7fffffffff257424 */ /* 0x000fe400078e00ff */
[----:B------:R-:W-:Y:S02]  /*0750*/  IMAD.MOV.U32 R32, RZ, RZ, 0x7fffffff ;  /* 0x7fffffffff207424 */ /* 0x000fe400078e00ff */
[----:B------:R-:W-:Y:S01]  /*0760*/  IMAD.MOV.U32 R33, RZ, RZ, 0x7fffffff ;  /* 0x7fffffffff217424 */ /* 0x000fe200078e00ff */
[----:B------:R1:W5:Y:S01]  /*0770*/  @!P5 LDG.E R34, desc[UR6][R6.64+0x500] ;  /* 0x000500060622d981 */ /* 0x000362000c1e1900 */
        /* <DEDUP_REMOVED lines=9> */
.L_x_451:
[----:B------:R-:W-:Y:S01]  /*0810*/  IMAD.MOV.U32 R19, RZ, RZ, -0x1 ;  /* 0xffffffffff137424 */ /* 0x000fe200078e00ff */
[----:B-----5:R-:W-:Y:S01]  /*0820*/  ISETP.GT.AND P0, PT, R13, -0x1, PT ;  /* 0xffffffff0d00780c */ /* 0x020fe20003f04270 */
[----:B------:R-:W2:Y:S01]  /*0830*/  LDC R14, c[0x0][0x3c8] ;  /* 0x0000f200ff0e7b82 */ /* 0x000ea20000000800 */
[----:B------:R-:W-:Y:S01]  /*0840*/  ISETP.GT.AND P1, PT, R12, -0x1, PT ;  /* 0xffffffff0c00780c */ /* 0x000fe20003f24270 */
[----:B------:R-:W-:Y:S01]  /*0850*/  BSSY.RECONVERGENT B0, `(.L_x_452) ;  /* 0x0000055000007945 */ /* 0x000fe20003800200 */
[----:B01----:R-:W-:Y:S01]  /*0860*/  SEL R6, R19, 0x80000000, !P0 ;  /* 0x8000000013067807 */ /* 0x003fe20004000000 */
[----:B------:R-:W-:Y:S01]  /*0870*/  IMAD.SHL.U32 R4, R4, 0x400, RZ ;  /* 0x0000040004047824 */ /* 0x000fe200078e00ff */
[----:B------:R-:W-:Y:S02]  /*0880*/  ISETP.GT.AND P0, PT, R43, -0x1, PT ;  /* 0xffffffff2b00780c */ /* 0x000fe40003f04270 */
[----:B------:R-:W-:Y:S02]  /*0890*/  LOP3.LUT R13, R6, R13, RZ, 0x3c, !PT ;  /* 0x0000000d060d7212 */ /* 0x000fe400078e3cff */
[----:B------:R-:W-:-:S02]  /*08a0*/  SEL R6, R19, 0x80000000, !P0 ;  /* 0x8000000013067807 */ /* 0x000fc40004000000 */
[----:B------:R-:W-:Y:S02]  /*08b0*/  ISETP.GT.AND P0, PT, R25, -0x1, PT ;  /* 0xffffffff1900780c */ /* 0x000fe40003f04270 */
[----:B------:R-:W-:Y:S02]  /*08c0*/  LOP3.LUT R43, R6, R43, RZ, 0x3c, !PT ;  /* 0x0000002b062b7212 */ /* 0x000fe400078e3cff */
[C---:B------:R-:W-:Y:S02]  /*08d0*/  SEL R7, R19.reuse, 0x80000000, !P1 ;  /* 0x8000000013077807 */ /* 0x040fe40004800000 */
[----:B------:R-:W-:Y:S02]  /*08e0*/  SEL R6, R19, 0x80000000, !P0 ;  /* 0x8000000013067807 */ /* 0x000fe40004000000 */
[----:B------:R-:W-:Y:S02]  /*08f0*/  ISETP.GT.AND P1, PT, R24, -0x1, PT ;  /* 0xffffffff1800780c */ /* 0x000fe40003f24270 */
[----:B------:R-:W-:-:S02]  /*0900*/  ISETP.GT.AND P2, PT, R27, -0x1, PT ;  /* 0xffffffff1b00780c */ /* 0x000fc40003f44270 */
[----:B------:R-:W-:Y:S02]  /*0910*/  ISETP.GT.AND P0, PT, R17, -0x1, PT ;  /* 0xffffffff1100780c */ /* 0x000fe40003f04270 */
[----:B------:R-:W-:Y:S02]  /*0920*/  VIMNMX R11, PT, PT, R0, 0xe0, !PT ;  /* 0x000000e0000b7848 */ /* 0x000fe40007fe0100 */
[----:B------:R-:W-:Y:S02]  /*0930*/  LOP3.LUT R12, R7, R12, RZ, 0x3c, !PT ;  /* 0x0000000c070c7212 */ /* 0x000fe400078e3cff */
[----:B------:R-:W-:Y:S02]  /*0940*/  LOP3.LUT R25, R6, R25, RZ, 0x3c, !PT ;  /* 0x0000001906197212 */ /* 0x000fe400078e3cff */
[C---:B------:R-:W-:Y:S02]  /*0950*/  SEL R7, R19.reuse, 0x80000000, !P1 ;  /* 0x8000000013077807 */ /* 0x040fe40004800000 */
[----:B------:R-:W-:-:S02]  /*0960*/  SEL R8, R19, 0x80000000, !P2 ;  /* 0x8000000013087807 */ /* 0x000fc40005000000 */
[----:B------:R-:W-:Y:S02]  /*0970*/  SEL R6, R19, 0x80000000, !P0 ;  /* 0x8000000013067807 */ /* 0x000fe40004000000 */
[----:B------:R-:W-:Y:S02]  /*0980*/  ISETP.GT.AND P1, PT, R41, -0x1, PT ;  /* 0xffffffff2900780c */ /* 0x000fe40003f24270 */
[----:B------:R-:W-:Y:S02]  /*0990*/  ISETP.GT.AND P2, PT, R36, -0x1, PT ;  /* 0xffffffff2400780c */ /* 0x000fe40003f44270 */
[----:B------:R-:W-:Y:S02]  /*09a0*/  ISETP.GT.AND P0, PT, R39, -0x1, PT ;  /* 0xffffffff2700780c */ /* 0x000fe40003f04270 */
[----:B------:R-:W-:Y:S02]  /*09b0*/  IADD3 R11, PT, PT, R11, 0x1f, -R0 ;  /* 0x0000001f0b0b7810 */ /* 0x000fe40007ffe800 */
[----:B------:R-:W-:-:S02]  /*09c0*/  LOP3.LUT R24, R7, R24, RZ, 0x3c, !PT ;  /* 0x0000001807187212 */ /* 0x000fc400078e3cff */
[----:B------:R-:W-:Y:S02]  /*09d0*/  LOP3.LUT R27, R8, R27, RZ, 0x3c, !PT ;  /* 0x0000001b081b7212 */ /* 0x000fe400078e3cff */
[----:B------:R-:W-:Y:S02]  /*09e0*/  LOP3.LUT R17, R6, R17, RZ, 0x3c, !PT ;  /* 0x0000001106117212 */ /* 0x000fe400078e3cff */
[C---:B------:R-:W-:Y:S02]  /*09f0*/  SEL R8, R19.reuse, 0x80000000, !P1 ;  /* 0x8000000013087807 */ /* 0x040fe40004800000 */
[C---:B------:R-:W-:Y:S02]  /*0a00*/  SEL R7, R19.reuse, 0x80000000, !P2 ;  /* 0x8000000013077807 */ /* 0x040fe40005000000 */
[----:B------:R-:W-:Y:S02]  /*0a10*/  SEL R6, R19, 0x80000000, !P0 ;  /* 0x8000000013067807 */ /* 0x000fe40004000000 */
[----:B------:R-:W-:-:S02]  /*0a20*/  ISETP.GE.U32.AND P4, PT, R11, 0x1e0, PT ;  /* 0x000001e00b00780c */ /* 0x000fc40003f86070 */
[----:B------:R-:W-:Y:S02]  /*0a30*/  ISETP.GT.AND P0, PT, R34, -0x1, PT ;  /* 0xffffffff2200780c */ /* 0x000fe40003f04270 */
[----:B------:R-:W-:Y:S02]  /*0a40*/  ISETP.GT.AND P1, PT, R37, -0x1, PT ;  /* 0xffffffff2500780c */ /* 0x000fe40003f24270 */
[----:B------:R-:W-:Y:S02]  /*0a50*/  ISETP.GT.AND P2, PT, R32, -0x1, PT ;  /* 0xffffffff2000780c */ /* 0x000fe40003f44270 */
[----:B------:R-:W-:Y:S02]  /*0a60*/  LOP3.LUT R36, R7, R36, RZ, 0x3c, !PT ;  /* 0x0000002407247212 */ /* 0x000fe400078e3cff */
[----:B------:R-:W-:Y:S02]  /*0a70*/  LOP3.LUT R39, R6, R39, RZ, 0x3c, !PT ;  /* 0x0000002706277212 */ /* 0x000fe400078e3cff */
[----:B------:R-:W-:-:S02]  /*0a80*/  SEL R7, R19, 0x80000000, !P0 ;  /* 0x8000000013077807 */ /* 0x000fc40004000000 */
[C---:B------:R-:W-:Y:S02]  /*0a90*/  SEL R6, R19.reuse, 0x80000000, !P1 ;  /* 0x8000000013067807 */ /* 0x040fe40004800000 */
[----:B------:R-:W-:Y:S02]  /*0aa0*/  SEL R9, R19, 0x80000000, !P2 ;  /* 0x8000000013097807 */ /* 0x000fe40005000000 */
[----:B------:R-:W-:Y:S02]  /*0ab0*/  ISETP.GT.AND P0, PT, R33, -0x1, PT ;  /* 0xffffffff2100780c */ /* 0x000fe40003f04270 */
[----:B------:R-:W-:Y:S02]  /*0ac0*/  LEA.HI R10, R11, 0x1, RZ, 0x1b ;  /* 0x000000010b0a7811 */ /* 0x000fe400078fd8ff */
[----:B------:R-:W-:Y:S02]  /*0ad0*/  ISETP.GT.AND P1, PT, R30, -0x1, PT ;  /* 0xffffffff1e00780c */ /* 0x000fe40003f24270 */
[----:B------:R-:W-:-:S02]  /*0ae0*/  ISETP.GT.AND P2, PT, R31, -0x1, PT ;  /* 0xffffffff1f00780c */ /* 0x000fc40003f44270 */
[----:B------:R-:W-:Y:S02]  /*0af0*/  ISETP.GT.AND P3, PT, R28, -0x1, PT ;  /* 0xffffffff1c00780c */ /* 0x000fe40003f64270 */
[----:B------:R-:W-:Y:S02]  /*0b00*/  LOP3.LUT R37, R6, R37, RZ, 0x3c, !PT ;  /* 0x0000002506257212 */ /* 0x000fe400078e3cff */
[----:B------:R-:W-:Y:S02]  /*0b10*/  LOP3.LUT R41, R8, R41, RZ, 0x3c, !PT ;  /* 0x0000002908297212 */ /* 0x000fe400078e3cff */
[----:B------:R-:W-:Y:S02]  /*0b20*/  LOP3.LUT R34, R7, R34, RZ, 0x3c, !PT ;  /* 0x0000002207227212 */ /* 0x000fe400078e3cff */
[----:B------:R-:W-:Y:S02]  /*0b30*/  LOP3.LUT R32, R9, R32, RZ, 0x3c, !PT ;  /* 0x0000002009207212 */ /* 0x000fe400078e3cff */
[----:B------:R-:W-:-:S02]  /*0b40*/  SEL R6, R19, 0x80000000, !P0 ;  /* 0x8000000013067807 */ /* 0x000fc40004000000 */
[----:B------:R-:W-:Y:S02]  /*0b50*/  LOP3.LUT R15, R10, 0xf, RZ, 0xc0, !PT ;  /* 0x0000000f0a0f7812 */ /* 0x000fe400078ec0ff */
[C---:B------:R-:W-:Y:S02]  /*0b60*/  SEL R7, R19.reuse, 0x80000000, !P1 ;  /* 0x8000000013077807 */ /* 0x040fe40004800000 */
[C---:B------:R-:W-:Y:S02]  /*0b70*/  SEL R8, R19.reuse, 0x80000000, !P2 ;  /* 0x8000000013087807 */ /* 0x040fe40005000000 */
[----:B------:R-:W-:Y:S02]  /*0b80*/  SEL R9, R19, 0x80000000, !P3 ;  /* 0x8000000013097807 */ /* 0x000fe40005800000 */
[----:B------:R-:W-:Y:S01]  /*0b90*/  LOP3.LUT R33, R6, R33, RZ, 0x3c, !PT ;  /* 0x0000002106217212 */ /* 0x000fe200078e3cff */
[----:B------:R-:W-:Y:S01]  /*0ba0*/  IMAD.MOV.U32 R6, RZ, RZ, R0 ;  /* 0x000000ffff067224 */ /* 0x000fe200078e0000 */
[----:B------:R-:W-:-:S02]  /*0bb0*/  ISETP.NE.AND P1, PT, R15, RZ, PT ;  /* 0x000000ff0f00720c */ /* 0x000fc40003f25270 */
[----:B------:R-:W-:Y:S02]  /*0bc0*/  LOP3.LUT R30, R7, R30, RZ, 0x3c, !PT ;  /* 0x0000001e071e7212 */ /* 0x000fe400078e3cff */
[----:B------:R-:W-:Y:S02]  /*0bd0*/  LOP3.LUT R31, R8, R31, RZ, 0x3c, !PT ;  /* 0x0000001f081f7212 */ /* 0x000fe400078e3cff */
[----:B------:R-:W-:Y:S01]  /*0be0*/  LOP3.LUT R28, R9, R28, RZ, 0x3c, !PT ;  /* 0x0000001c091c7212 */ /* 0x000fe200078e3cff */
[----:B--2---:R-:W-:Y:S06]  /*0bf0*/  @!P4 BRA `(.L_x_453) ;  /* 0x000000000068c947 */ /* 0x004fec0003800000 */
[----:B------:R-:W-:Y:S01]  /*0c00*/  IMAD R8, R0, 0x4, R4 ;  /* 0x0000000400087824 */ /* 0x000fe200078e0204 */
[----:B------:R-:W-:Y:S01]  /*0c10*/  LOP3.LUT R7, R10, 0xffffff0, RZ, 0xc0, !PT ;  /* 0x0ffffff00a077812 */ /* 0x000fe200078ec0ff */
[----:B------:R-:W-:-:S03]  /*0c20*/  IMAD.MOV.U32 R6, RZ, RZ, R0 ;  /* 0x000000ffff067224 */ /* 0x000fc600078e0000 */
[----:B------:R-:W-:Y:S01]  /*0c30*/  IADD3 R8, PT, PT, R8, 0x400, R23 ;  /* 0x0000040008087810 */ /* 0x000fe20007ffe017 */
[----:B------:R-:W-:-:S07]  /*0c40*/  IMAD.MOV R7, RZ, RZ, -R7 ;  /* 0x000000ffff077224 */ /* 0x000fce00078e0a07 */
.L_x_454:
        /* <DEDUP_REMOVED lines=21> */
.L_x_453:
[----:B------:R-:W-:Y:S05]  /*0da0*/  BSYNC.RECONVERGENT B0 ;  /* 0x0000000000007941 */ /* 0x000fea0003800200 */
.L_x_452:
[----:B------:R-:W-:Y:S01]  /*0db0*/  BSSY.RECONVERGENT B0, `(.L_x_455) ;  /* 0x0000027000007945 */ /* 0x000fe20003800200 */
[----:B------:R-:W-:Y:S01]  /*0dc0*/  SHF.L.U32 R19, R19, R14, RZ ;  /* 0x0000000e13137219 */ /* 0x000fe200000006ff */
[----:B------:R-:W-:Y:S02]  /*0dd0*/  IMAD.IADD R11, R23, 0x1, R4 ;  /* 0x00000001170b7824 */ /* 0x000fe400078e0204 */
        /* <DEDUP_REMOVED lines=16> */
.L_x_458:
[----:B------:R-:W-:Y:S05]  /*0ee0*/  BSYNC.RECONVERGENT B1 ;  /* 0x0000000000017941 */ /* 0x000fea0003800200 */
.L_x_457:
        /* <DEDUP_REMOVED lines=14> */
.L_x_459:
[----:B------:R-:W-:Y:S01]  /*0fd0*/  VIADD R10, R10, 0x1 ;  /* 0x000000010a0a7836 */ /* 0x000fe20000000000 */
[----:B------:R0:W-:Y:S04]  /*0fe0*/  STS [R4], RZ ;  /* 0x000000ff04007388 */ /* 0x0001e80000000800 */
[----:B------:R-:W-:Y:S01]  /*0ff0*/  ISETP.NE.AND P0, PT, R10, RZ, PT ;  /* 0x000000ff0a00720c */ /* 0x000fe20003f05270 */
[----:B0-----:R-:W-:-:S12]  /*1000*/  VIADD R4, R4, 0x80 ;  /* 0x0000008004047836 */ /* 0x001fd80000000000 */
[----:B------:R-:W-:Y:S05]  /*1010*/  @P0 BRA `(.L_x_459) ;  /* 0xfffffffc00ec0947 */ /* 0x000fea000383ffff */
.L_x_456:
[----:B------:R-:W-:Y:S05]  /*1020*/  BSYNC.RECONVERGENT B0 ;  /* 0x0000000000007941 */ /* 0x000fea0003800200 */
.L_x_455:
[----:B------:R-:W2:Y:S01]  /*1030*/  LDCU UR4, c[0x0][0x3c4] ;  /* 0x00007880ff0477ac */ /* 0x000ea20008000800 */
[----:B------:R-:W-:Y:S01]  /*1040*/  ISETP.NE.AND P0, PT, R13, 0x7fffffff, PT ;  /* 0x7fffffff0d00780c */ /* 0x000fe20003f05270 */
[----:B------:R-:W-:Y:S01]  /*1050*/  BSSY.RECONVERGENT B0, `(.L_x_460) ;  /* 0x0000091000007945 */ /* 0x000fe20003800200 */
[C---:B------:R-:W-:Y:S01]  /*1060*/  ISETP.NE.AND P1, PT, R12.reuse, 0x7fffffff, PT ;  /* 0x7fffffff0c00780c */ /* 0x040fe20003f25270 */
[----:B------:R-:W-:Y:S01]  /*1070*/  IMAD R22, R3, 0x4, R23 ;  /* 0x0000000403167824 */ /* 0x000fe200078e0217 */
[----:B------:R-:W-:Y:S02]  /*1080*/  SEL R4, R13, 0x80000000, P0 ;  /* 0x800000000d047807 */ /* 0x000fe40000000000 */
[----:B------:R-:W-:Y:S02]  /*1090*/  SEL R6, R12, 0x80000000, P1 ;  /* 0x800000000c067807 */ /* 0x000fe40000800000 */
[----:B------:R-:W-:Y:S02]  /*10a0*/  ISETP.NE.AND P0, PT, R43, 0x7fffffff, PT ;  /* 0x7fffffff2b00780c */ /* 0x000fe40003f05270 */
[----:B------:R-:W-:-:S02]  /*10b0*/  ISETP.NE.AND P1, PT, R24, 0x7fffffff, PT ;  /* 0x7fffffff1800780c */ /* 0x000fc40003f25270 */
[----:B------:R-:W-:Y:S02]  /*10c0*/  ISETP.NE.AND P2, PT, R27, 0x7fffffff, PT ;  /* 0x7fffffff1b00780c */ /* 0x000fe40003f45270 */
[----:B01----:R-:W-:Y:S02]  /*10d0*/  SEL R7, R43, 0x80000000, P0 ;  /* 0x800000002b077807 */ /* 0x003fe40000000000 */
[----:B------:R-:W-:Y:S02]  /*10e0*/  SEL R8, R24, 0x80000000, P1 ;  /* 0x8000000018087807 */ /* 0x000fe40000800000 */
[----:B--2---:R-:W-:Y:S02]  /*10f0*/  SHF.R.U32.HI R4, RZ, UR4, R4 ;  /* 0x00000004ff047c19 */ /* 0x004fe40008011604 */
[----:B------:R-:W-:Y:S02]  /*1100*/  SHF.R.U32.HI R6, RZ, UR4, R6 ;  /* 0x00000004ff067c19 */ /* 0x000fe40008011606 */
[----:B------:R-:W-:-:S02]  /*1110*/  LOP3.LUT R45, R4, R19, RZ, 0x30, !PT ;  /* 0x00000013042d7212 */ /* 0x000fc400078e30ff */
[----:B------:R-:W-:Y:S02]  /*1120*/  LOP3.LUT R52, R6, R19, RZ, 0x30, !PT ;  /* 0x0000001306347212 */ /* 0x000fe400078e30ff */
[----:B------:R-:W-:Y:S01]  /*1130*/  SEL R9, R27, 0x80000000, P2 ;  /* 0x800000001b097807 */ /* 0x000fe20001000000 */
[----:B------:R-:W-:Y:S01]  /*1140*/  IMAD R4, R45, 0x4, R11 ;  /* 0x000000042d047824 */ /* 0x000fe200078e020b */
[----:B------:R-:W-:Y:S01]  /*1150*/  SHF.R.U32.HI R54, RZ, UR4, R7 ;  /* 0x00000004ff367c19 */ /* 0x000fe20008011607 */
[----:B------:R-:W-:Y:S01]  /*1160*/  IMAD R6, R52, 0x4, R11 ;  /* 0x0000000434067824 */ /* 0x000fe200078e020b */
[----:B------:R-:W-:Y:S01]  /*1170*/  SHF.R.U32.HI R8, RZ, UR4, R8 ;  /* 0x00000004ff087c19 */ /* 0x000fe20008011608 */
[----:B------:R-:W-:Y:S01]  /*1180*/  NOP ;  /* 0x0000000000007918 */ /* 0x000fe20000000000 */
[----:B------:R-:W-:Y:S01]  /*1190*/  ISETP.NE.AND P3, PT, R25, 0x7fffffff, PT ;  /* 0x7fffffff1900780c */ /* 0x000fe20003f65270 */
[----:B------:R0:W-:Y:S01]  /*11a0*/  ATOMS.POPC.INC.32 RZ, [R4+URZ] ;  /* 0x0000000004ff7f8c */ /* 0x0001e2000d8000ff */
[----:B------:R-:W-:-:S02]  /*11b0*/  SHF.R.U32.HI R46, RZ, UR4, R9 ;  /* 0x00000004ff2e7c19 */ /* 0x000fc40008011609 */
[-C--:B------:R-:W-:Y:S01]  /*11c0*/  LOP3.LUT R54, R54, R19.reuse, RZ, 0x30, !PT ;  /* 0x0000001336367212 */ /* 0x080fe200078e30ff */
[----:B------:R1:W-:Y:S01]  /*11d0*/  ATOMS.POPC.INC.32 RZ, [R6+URZ] ;  /* 0x0000000006ff7f8c */ /* 0x0003e2000d8000ff */
[-C--:B------:R-:W-:Y:S02]  /*11e0*/  LOP3.LUT R48, R8, R19.reuse, RZ, 0x30, !PT ;  /* 0x0000001308307212 */ /* 0x080fe400078e30ff */
[----:B------:R-:W-:Y:S01]  /*11f0*/  SEL R10, R25, 0x80000000, P3 ;  /* 0x80000000190a7807 */ /* 0x000fe20001800000 */
[--C-:B0-----:R-:W-:Y:S01]  /*1200*/  IMAD R4, R54, 0x4, R11.reuse ;  /* 0x0000000436047824 */ /* 0x101fe200078e020b */
[----:B------:R-:W-:Y:S02]  /*1210*/  LOP3.LUT R46, R46, R19, RZ, 0x30, !PT ;  /* 0x000000132e2e7212 */ /* 0x000fe400078e30ff */
[----:B------:R-:W-:Y:S01]  /*1220*/  ISETP.NE.AND P4, PT, R17, 0x7fffffff, PT ;  /* 0x7fffffff1100780c */ /* 0x000fe20003f85270 */
[--C-:B-1----:R-:W-:Y:S01]  /*1230*/  IMAD R6, R48, 0x4, R11.reuse ;  /* 0x0000000430067824 */ /* 0x102fe200078e020b */
[----:B------:R-:W-:Y:S01]  /*1240*/  ISETP.NE.AND P0, PT, R41, 0x7fffffff, PT ;  /* 0x7fffffff2900780c */ /* 0x000fe20003f05270 */
[----:B------:R-:W-:Y:S01]  /*1250*/  IMAD R7, R46, 0x4, R11 ;  /* 0x000000042e077824 */ /* 0x000fe200078e020b */
[----:B------:R-:W-:Y:S01]  /*1260*/  SHF.R.U32.HI R10, RZ, UR4, R10 ;  /* 0x00000004ff0a7c19 */ /* 0x000fe2000801160a */
[----:B------:R0:W-:Y:S01]  /*1270*/  ATOMS.POPC.INC.32 RZ, [R4+URZ] ;  /* 0x0000000004ff7f8c */ /* 0x0001e2000d8000ff */
[----:B------:R-:W-:-:S02]  /*1280*/  ISETP.NE.AND P1, PT, R36, 0x7fffffff, PT ;  /* 0x7fffffff2400780c */ /* 0x000fc40003f25270 */
[----:B------:R-:W-:Y:S01]  /*1290*/  SEL R14, R17, 0x80000000, P4 ;  /* 0x80000000110e7807 */ /* 0x000fe20002000000 */
[----:B------:R1:W-:Y:S01]  /*12a0*/  ATOMS.POPC.INC.32 RZ, [R6+URZ] ;  /* 0x0000000006ff7f8c */ /* 0x0003e2000d8000ff */
[----:B------:R-:W-:Y:S02]  /*12b0*/  ISETP.NE.AND P2, PT, R39, 0x7fffffff, PT ;  /* 0x7fffffff2700780c */ /* 0x000fe40003f45270 */
[----:B------:R-:W-:Y:S01]  /*12c0*/  ISETP.NE.AND P3, PT, R34, 0x7fffffff, PT ;  /* 0x7fffffff2200780c */ /* 0x000fe20003f65270 */
[----:B------:R2:W-:Y:S01]  /*12d0*/  ATOMS.POPC.INC.32 RZ, [R7+URZ] ;  /* 0x0000000007ff7f8c */ /* 0x0005e2000d8000ff */
[----:B0-----:R-:W-:Y:S02]  /*12e0*/  SEL R4, R41, 0x80000000, P0 ;  /* 0x8000000029047807 */ /* 0x001fe40000000000 */
[----:B------:R-:W-:Y:S02]  /*12f0*/  LOP3.LUT R44, R10, R19, RZ, 0x30, !PT ;  /* 0x000000130a2c7212 */ /* 0x000fe400078e30ff */
[----:B-1----:R-:W-:-:S02]  /*1300*/  SEL R6, R36, 0x80000000, P1 ;  /* 0x8000000024067807 */ /* 0x002fc40000800000 */
[----:B------:R-:W-:Y:S01]  /*1310*/  SHF.R.U32.HI R14, RZ, UR4, R14 ;  /* 0x00000004ff0e7c19 */ /* 0x000fe2000801160e */
[----:B------:R-:W-:Y:S01]  /*1320*/  IMAD R8, R44, 0x4, R11 ;  /* 0x000000042c087824 */ /* 0x000fe200078e020b */
[----:B------:R-:W-:Y:S02]  /*1330*/  SEL R10, R39, 0x80000000, P2 ;  /* 0x80000000270a7807 */ /* 0x000fe40001000000 */
[----:B------:R-:W-:Y:S02]  /*1340*/  ISETP.NE.AND P4, PT, R37, 0x7fffffff, PT ;  /* 0x7fffffff2500780c */ /* 0x000fe40003f85270 */
[----:B--2---:R-:W-:Y:S01]  /*1350*/  SEL R7, R34, 0x80000000, P3 ;  /* 0x8000000022077807 */ /* 0x004fe20001800000 */
[----:B------:R0:W-:Y:S01]  /*1360*/  ATOMS.POPC.INC.32 RZ, [R8+URZ] ;  /* 0x0000000008ff7f8c */ /* 0x0001e2000d8000ff */
[----:B------:R-:W-:Y:S02]  /*1370*/  SHF.R.U32.HI R4, RZ, UR4, R4 ;  /* 0x00000004ff047c19 */ /* 0x000fe40008011604 */
[----:B------:R-:W-:-:S02]  /*1380*/  SHF.R.U32.HI R6, RZ, UR4, R6 ;  /* 0x00000004ff067c19 */ /* 0x000fc40008011606 */
[-C--:B------:R-:W-:Y:S02]  /*1390*/  LOP3.LUT R42, R14, R19.reuse, RZ, 0x30, !PT ;  /* 0x000000130e2a7212 */ /* 0x080fe400078e30ff */
[----:B------:R-:W-:Y:S02]  /*13a0*/  SHF.R.U32.HI R10, RZ, UR4, R10 ;  /* 0x00000004ff0a7c19 */ /* 0x000fe4000801160a */
[----:B------:R-:W-:Y:S01]  /*13b0*/  SEL R14, R37, 0x80000000, P4 ;  /* 0x80000000250e7807 */ /* 0x000fe20002000000 */
[----:B------:R-:W-:Y:S01]  /*13c0*/  IMAD R9, R42, 0x4, R11 ;  /* 0x000000042a097824 */ /* 0x000fe200078e020b */
[----:B------:R-:W-:Y:S02]  /*13d0*/  SHF.R.U32.HI R16, RZ, UR4, R7 ;  /* 0x00000004ff107c19 */ /* 0x000fe40008011607 */
[-C--:B------:R-:W-:Y:S02]  /*13e0*/  LOP3.LUT R40, R4, R19.reuse, RZ, 0x30, !PT ;  /* 0x0000001304287212 */ /* 0x080fe400078e30ff */
[-C--:B------:R-:W-:Y:S01]  /*13f0*/  LOP3.LUT R38, R6, R19.reuse, RZ, 0x30, !PT ;  /* 0x0000001306267212 */ /* 0x080fe200078e30ff */
[----:B------:R1:W-:Y:S01]  /*1400*/  ATOMS.POPC.INC.32 RZ, [R9+URZ] ;  /* 0x0000000009ff7f8c */ /* 0x0003e2000d8000ff */
[-C--:B------:R-:W-:Y:S01]  /*1410*/  LOP3.LUT R26, R10, R19.reuse, RZ, 0x30, !PT ;  /* 0x000000130a1a7212 */ /* 0x080fe200078e30ff */
[--C-:B------:R-:W-:Y:S01]  /*1420*/  IMAD R4, R40, 0x4, R11.reuse ;  /* 0x0000000428047824 */ /* 0x100fe200078e020b */
[----:B------:R-:W-:Y:S01]  /*1430*/  SHF.R.U32.HI R14, RZ, UR4, R14 ;  /* 0x00000004ff0e7c19 */ /* 0x000fe2000801160e */
[--C-:B------:R-:W-:Y:S01]  /*1440*/  IMAD R6, R38, 0x4, R11.reuse ;  /* 0x0000000426067824 */ /* 0x100fe200078e020b */
[-C--:B------:R-:W-:Y:S01]  /*1450*/  LOP3.LUT R16, R16, R19.reuse, RZ, 0x30, !PT ;  /* 0x0000001310107212 */ /* 0x080fe200078e30ff */
[--C-:B0-----:R-:W-:Y:S01]  /*1460*/  IMAD R8, R26, 0x4, R11.reuse ;  /* 0x000000041a087824 */ /* 0x101fe200078e020b */
[----:B------:R-:W-:Y:S01]  /*1470*/  LOP3.LUT R15, R14, R19, RZ, 0x30, !PT ;  /* 0x000000130e0f7212 */ /* 0x000fe200078e30ff */
[----:B------:R0:W-:Y:S01]  /*1480*/  ATOMS.POPC.INC.32 RZ, [R4+URZ] ;  /* 0x0000000004ff7f8c */ /* 0x0001e2000d8000ff */
[----:B------:R-:W-:Y:S01]  /*1490*/  ISETP.NE.AND P0, PT, R32, 0x7fffffff, PT ;  /* 0x7fffffff2000780c */ /* 0x000fe20003f05270 */
[--C-:B-1----:R-:W-:Y:S01]  /*14a0*/  IMAD R9, R16, 0x4, R11.reuse ;  /* 0x0000000410097824 */ /* 0x102fe200078e020b */
[----:B------:R-:W-:Y:S01]  /*14b0*/  ISETP.NE.AND P1, PT, R33, 0x7fffffff, PT ;  /* 0x7fffffff2100780c */ /* 0x000fe20003f25270 */
[----:B------:R1:W-:Y:S01]  /*14c0*/  ATOMS.POPC.INC.32 RZ, [R6+URZ] ;  /* 0x0000000006ff7f8c */ /* 0x0003e2000d8000ff */
[----:B------:R-:W-:Y:S01]  /*14d0*/  ISETP.NE.AND P2, PT, R30, 0x7fffffff, PT ;  /* 0x7fffffff1e00780c */ /* 0x000fe20003f45270 */
[----:B------:R-:W-:Y:S01]  /*14e0*/  IMAD R10, R15, 0x4, R11 ;  /* 0x000000040f0a7824 */ /* 0x000fe200078e020b */
[----:B------:R-:W-:Y:S01]  /*14f0*/  ISETP.NE.AND P3, PT, R31, 0x7fffffff, PT ;  /* 0x7fffffff1f00780c */ /* 0x000fe20003f65270 */
[----:B------:R2:W-:Y:S01]  /*1500*/  ATOMS.POPC.INC.32 RZ, [R8+URZ] ;  /* 0x0000000008ff7f8c */ /* 0x0005e2000d8000ff */
[----:B------:R-:W-:-:S02]  /*1510*/  ISETP.NE.AND P4, PT, R28, 0x7fffffff, PT ;  /* 0x7fffffff1c00780c */ /* 0x000fc40003f85270 */
[----:B0-----:R-:W-:Y:S01]  /*1520*/  SEL R4, R32, 0x80000000, P0 ;  /* 0x8000000020047807 */ /* 0x001fe20000000000 */
[----:B------:R0:W-:Y:S01]  /*1530*/  ATOMS.POPC.INC.32 RZ, [R9+URZ] ;  /* 0x0000000009ff7f8c */ /* 0x0001e2000d8000ff */
[----:B------:R-:W-:Y:S01]  /*1540*/  SEL R14, R30, 0x80000000, P2 ;  /* 0x800000001e0e7807 */ /* 0x000fe20001000000 */
[----:B-1----:R-:W1:Y:S01]  /*1550*/  LDC.64 R6, c[0x0][0x380] ;  /* 0x0000e000ff067b82 */ /* 0x002e620000000a00 */
[----:B------:R-:W-:Y:S01]  /*1560*/  SEL R20, R28, 0x80000000, P4 ;  /* 0x800000001c147807 */ /* 0x000fe20002000000 */
[----:B------:R3:W-:Y:S01]  /*1570*/  ATOMS.POPC.INC.32 RZ, [R10+URZ] ;  /* 0x000000000aff7f8c */ /* 0x0007e2000d8000ff */
[----:B--2---:R-:W-:Y:S02]  /*1580*/  SEL R8, R33, 0x80000000, P1 ;  /* 0x8000000021087807 */ /* 0x004fe40000800000 */
[----:B------:R-:W-:Y:S02]  /*1590*/  SHF.R.U32.HI R4, RZ, UR4, R4 ;  /* 0x00000004ff047c19 */ /* 0x000fe40008011604 */
[----:B0-----:R-:W-:-:S02]  /*15a0*/  SEL R9, R31, 0x80000000, P3 ;  /* 0x800000001f097807 */ /* 0x001fc40001800000 */
[----:B------:R-:W-:Y:S02]  /*15b0*/  SHF.R.U32.HI R8, RZ, UR4, R8 ;  /* 0x00000004ff087c19 */ /* 0x000fe40008011608 */
[----:B------:R-:W-:Y:S02]  /*15c0*/  SHF.R.U32.HI R14, RZ, UR4, R14 ;  /* 0x00000004ff0e7c19 */ /* 0x000fe4000801160e */
[----:B---3--:R-:W-:Y:S02]  /*15d0*/  SHF.R.U32.HI R10, RZ, UR4, R9 ;  /* 0x00000004ff0a7c19 */ /* 0x008fe40008011609 */
[----:B------:R-:W-:Y:S02]  /*15e0*/  SHF.R.U32.HI R20, RZ, UR4, R20 ;  /* 0x00000004ff147c19 */ /* 0x000fe40008011614 */
[-C--:B------:R-:W-:Y:S02]  /*15f0*/  LOP3.LUT R4, R4, R19.reuse, RZ, 0x30, !PT ;  /* 0x0000001304047212 */ /* 0x080fe400078e30ff */
[----:B------:R-:W-:-:S02]  /*1600*/  LOP3.LUT R8, R8, R19, RZ, 0x30, !PT ;  /* 0x0000001308087212 */ /* 0x000fc400078e30ff */
[-C--:B------:R-:W-:Y:S01]  /*1610*/  LOP3.LUT R9, R14, R19.reuse, RZ, 0x30, !PT ;  /* 0x000000130e097212 */ /* 0x080fe200078e30ff */
[--C-:B------:R-:W-:Y:S01]  /*1620*/  IMAD R29, R4, 0x4, R11.reuse ;  /* 0x00000004041d7824 */ /* 0x100fe200078e020b */
[----:B------:R-:W-:Y:S01]  /*1630*/  ISETP.GT.U32.AND P5, PT, R3, 0xff, PT ;  /* 0x000000ff0300780c */ /* 0x000fe20003fa4070 */
[--C-:B------:R-:W-:Y:S01]  /*1640*/  IMAD R49, R8, 0x4, R11.reuse ;  /* 0x0000000408317824 */ /* 0x100fe200078e020b */
[-C--:B------:R-:W-:Y:S01]  /*1650*/  LOP3.LUT R10, R10, R19.reuse, RZ, 0x30, !PT ;  /* 0x000000130a0a7212 */ /* 0x080fe200078e30ff */
[--C-:B------:R-:W-:Y:S01]  /*1660*/  IMAD R51, R9, 0x4, R11.reuse ;  /* 0x0000000409337824 */ /* 0x100fe200078e020b */
[----:B------:R-:W-:Y:S01]  /*1670*/  LOP3.LUT R14, R20, R19, RZ, 0x30, !PT ;  /* 0x00000013140e7212 */ /* 0x000fe200078e30ff */
[----:B------:R0:W-:Y:S01]  /*1680*/  ATOMS.POPC.INC.32 RZ, [R29+URZ] ;  /* 0x000000001dff7f8c */ /* 0x0001e2000d8000ff */
[----:B------:R-:W-:Y:S01]  /*1690*/  P2R R58, PR, RZ, 0x20 ;  /* 0x00000020ff3a7803 */ /* 0x000fe20000000000 */
[--C-:B------:R-:W-:Y:S02]  /*16a0*/  IMAD R53, R10, 0x4, R11.reuse ;  /* 0x000000040a357824 */ /* 0x100fe400078e020b */
[----:B------:R-:W-:Y:S01]  /*16b0*/  IMAD R11, R14, 0x4, R11 ;  /* 0x000000040e0b7824 */ /* 0x000fe200078e020b */
[----:B------:R0:W-:Y:S01]  /*16c0*/  ATOMS.POPC.INC.32 RZ, [R49+URZ] ;  /* 0x0000000031ff7f8c */ /* 0x0001e2000d8000ff */
[----:B------:R-:W-:-:S03]  /*16d0*/  IMAD.MOV.U32 R20, RZ, RZ, RZ ;  /* 0x000000ffff147224 */ /* 0x000fc600078e00ff */
[----:B------:R0:W-:Y:S04]  /*16e0*/  ATOMS.POPC.INC.32 RZ, [R51+URZ] ;  /* 0x0000000033ff7f8c */ /* 0x0001e8000d8000ff */
[----:B------:R0:W-:Y:S04]  /*16f0*/  ATOMS.POPC.INC.32 RZ, [R53+URZ] ;  /* 0x0000000035ff7f8c */ /* 0x0001e8000d8000ff */
[----:B------:R0:W-:Y:S01]  /*1700*/  ATOMS.POPC.INC.32 RZ, [R11+URZ] ;  /* 0x000000000bff7f8c */ /* 0x0001e2000d8000ff */
[----:B------:R-:W-:Y:S06]  /*1710*/  BAR.SYNC.DEFER_BLOCKING 0x0 ;  /* 0x0000000000007b1d */ /* 0x000fec0000010000 */
[----:B-1----:R-:W-:Y:S05]  /*1720*/  @P5 BRA `(.L_x_461) ;  /* 0x00000000008c5947 */ /* 0x002fea0003800000 */
[----:B0-----:R-:W-:Y:S04]  /*1730*/  LDS R11, [R22] ;  /* 0x00000000160b7984 */ /* 0x001fe80000000800 */
[----:B------:R-:W0:Y:S04]  /*1740*/  LDS R20, [R22+0x400] ;  /* 0x0004000016147984 */ /* 0x000e280000000800 */
        /* <DEDUP_REMOVED lines=8> */
[----:B------:R-:W5:Y:S01]  /*17d0*/  LDS R74, [R22+0x2800] ;  /* 0x00280000164a7984 */ /* 0x000f620000000800 */
[----:B0-----:R-:W-:-:S03]  /*17e0*/  IMAD.IADD R29, R11, 0x1, R20 ;  /* 0x000000010b1d7824 */ /* 0x001fc600078e0214 */
[----:B------:R0:W-:Y:S01]  /*17f0*/  STS [R22+0x400], R11 ;  /* 0x0004000b16007388 */ /* 0x0001e20000000800 */
[----:B-1----:R-:W-:-:S03]  /*1800*/  IMAD.IADD R49, R29, 0x1, R56 ;  /* 0x000000011d317824 */ /* 0x002fc600078e0238 */
[----:B------:R-:W1:Y:S01]  /*1810*/  LDS R20, [R22+0x2c00] ;  /* 0x002c000016147984 */ /* 0x000e620000000800 */
[----:B--2---:R-:W-:-:S03]  /*1820*/  IMAD.IADD R51, R49, 0x1, R60 ;  /* 0x0000000131337824 */ /* 0x004fc600078e023c */
[----:B------:R2:W-:Y:S01]  /*1830*/  STS [R22+0x800], R29 ;  /* 0x0008001d16007388 */ /* 0x0005e20000000800 */
        /* <DEDUP_REMOVED lines=10> */
[----:B0-----:R-:W-:-:S03]  /*18e0*/  IMAD.IADD R11, R61, 0x1, R72 ;  /* 0x000000013d0b7824 */ /* 0x001fc600078e0248 */
[----:B------:R3:W-:Y:S01]  /*18f0*/  STS [R22+0x2000], R59 ;  /* 0x0020003b16007388 */ /* 0x0007e20000000800 */
[----:B--2---:R-:W-:-:S03]  /*1900*/  IMAD.IADD R29, R11, 0x1, R74 ;  /* 0x000000010b1d7824 */ /* 0x004fc600078e024a */
[----:B------:R3:W-:Y:S04]  /*1910*/  STS [R22+0x2400], R61 ;  /* 0x0024003d16007388 */ /* 0x0007e80000000800 */
[----:B------:R3:W-:Y:S04]  /*1920*/  STS [R22+0x2800], R11 ;  /* 0x0028000b16007388 */ /* 0x0007e80000000800 */
[----:B------:R3:W-:Y:S01]  /*1930*/  STS [R22], RZ ;  /* 0x000000ff16007388 */ /* 0x0007e20000000800 */
[----:B-1----:R-:W-:-:S03]  /*1940*/  IMAD.IADD R20, R29, 0x1, R20 ;  /* 0x000000011d147824 */ /* 0x002fc600078e0214 */
[----:B------:R3:W-:Y:S04]  /*1950*/  STS [R22+0x2c00], R29 ;  /* 0x002c001d16007388 */ /* 0x0007e80000000800 */
.L_x_461:
[----:B------:R-:W-:Y:S05]  /*1960*/  BSYNC.RECONVERGENT B0 ;  /* 0x0000000000007941 */ /* 0x000fea0003800200 */
.L_x_460:
[C---:B------:R-:W-:Y:S01]  /*1970*/  ISETP.NE.AND P0, PT, R20.reuse, 0x1980, PT ;  /* 0x000019801400780c */ /* 0x040fe20003f05270 */
[----:B0--3--:R-:W-:Y:S01]  /*1980*/  IMAD R29, R5, 0x100, R3 ;  /* 0x00000100051d7824 */ /* 0x009fe200078e0203 */
[----:B------:R-:W-:Y:S01]  /*1990*/  @!P5 LOP3.LUT R49, R20, 0x40000000, RZ, 0xfc, !PT ;  /* 0x400000001431d812 */ /* 0x000fe200078efcff */
[----:B------:R-:W-:Y:S01]  /*19a0*/  IMAD R21, R21, 0x11, RZ ;  /* 0x0000001115157824 */ /* 0x000fe200078e02ff */
[----:B------:R-:W-:Y:S01]  /*19b0*/  ISETP.LT.U32.AND P0, PT, R3, 0x100, !P0 ;  /* 0x000001000300780c */ /* 0x000fe20004701070 */
[----:B------:R-:W-:-:S03]  /*19c0*/  IMAD.WIDE R6, R29, 0x4, R6 ;  /* 0x000000041d067825 */ /* 0x000fc600078e0206 */
[----:B------:R-:W-:Y:S02]  /*19d0*/  LOP3.LUT R11, R21, R50, RZ, 0xfc, !PT ;  /* 0x00000032150b7212 */ /* 0x000fe400078efcff */
[----:B------:R0:W-:Y:S07]  /*19e0*/  @!P5 STG.E.STRONG.SYS desc[UR6][R6.64], R49 ;  /* 0x000000310600d986 */ /* 0x0001ee000c115906 */
[----:B------:R-:W-:Y:S06]  /*19f0*/  BAR.RED.OR.DEFER_BLOCKING 0x0, P0 ;  /* 0x0000000000007b1d */ /* 0x000fec0000014800 */
[----:B------:R-:W1:Y:S02]  /*1a00*/  B2R.RESULT RZ, P0 ;  /* 0x0000000000ff731c */ /* 0x000e640000004000 */
[----:B01----:R-:W-:Y:S05]  /*1a10*/  @!P0 BRA `(.L_x_462) ;  /* 0x00000014008c8947 */ /* 0x003fea0003800000 */
[----:B------:R-:W0:Y:S01]  /*1a20*/  LDCU.64 UR4, c[0x0][0x3b8] ;  /* 0x00007700ff0477ac */ /* 0x000e220008000a00 */
[----:B------:R-:W-:Y:S01]  /*1a30*/  IADD3 R0, P0, PT, R18, R11, RZ ;  /* 0x0000000b12007210 */ /* 0x000fe20007f1e0ff */
[----:B------:R-:W-:Y:S01]  /*1a40*/  BSSY B1, `(.L_x_463) ;  /* 0x0000033000017945 */ /* 0x000fe20003800000 */
[----:B------:R-:W-:-:S03]  /*1a50*/  IMAD R19, R3, 0x8, R23 ;  /* 0x0000000803137824 */ /* 0x000fc600078e0217 */
[----:B------:R-:W-:Y:S01]  /*1a60*/  IMAD.X R47, RZ, RZ, R47, P0 ;  /* 0x000000ffff2f7224 */ /* 0x000fe200000e062f */
[----:B0-----:R-:W-:-:S04]  /*1a70*/  LEA R8, P0, R0, UR4, 0x2 ;  /* 0x0000000400087c11 */ /* 0x001fc8000f8010ff */
[----:B------:R-:W-:Y:S01]  /*1a80*/  LEA.HI.X R9, R0, UR5, R47, 0x2, P0 ;  /* 0x0000000500097c11 */ /* 0x000fe200080f142f */
        /* <DEDUP_REMOVED lines=17> */
.L_x_470:
[----:B0-----:R-:W0:Y:S01]  /*1ba0*/  LDC.64 R14, c[0x0][0x380] ;  /* 0x0000e000ff0e7b82 */ /* 0x001e220000000a00 */
[----:B------:R-:W-:Y:S01]  /*1bb0*/  VIADD R47, R4, 0xffffffff ;  /* 0xffffffff042f7836 */ /* 0x000fe20000000000 */
[----:B------:R-:W-:Y:S03]  /*1bc0*/  BSSY B2, `(.L_x_467) ;  /* 0x0000008000027945 */ /* 0x000fe60003800000 */
[----:B------:R-:W-:-:S04]  /*1bd0*/  IMAD R29, R47, 0x100, R3 ;  /* 0x000001002f1d7824 */ /* 0x000fc800078e0203 */
[----:B0-----:R-:W-:-:S07]  /*1be0*/  IMAD.WIDE R14, R29, 0x4, R14 ;  /* 0x000000041d0e7825 */ /* 0x001fce00078e020e */
.L_x_468:
[----:B------:R-:W-:Y:S05]  /*1bf0*/  YIELD ;  /* 0x0000000000007946 */ /* 0x000fea0003800000 */
[----:B------:R0:W-:Y:S06]  /*1c00*/  MEMBAR.SC.CTA ;  /* 0x0000000000007992 */ /* 0x0001ec0000000000 */
[----:B0-----:R-:W2:Y:S02]  /*1c10*/  LDG.E.STRONG.SYS R10, desc[UR6][R14.64] ;  /* 0x000000060e0a7981 */ /* 0x001ea4000c1f5900 */
[----:B--2---:R-:W-:-:S13]  /*1c20*/  ISETP.NE.AND P0, PT, R10, RZ, PT ;  /* 0x000000ff0a00720c */ /* 0x004fda0003f05270 */
[----:B------:R-:W-:Y:S05]  /*1c30*/  @!P0 BRA `(.L_x_468) ;  /* 0xfffffffc00ec8947 */ /* 0x000fea000383ffff */
[----:B------:R-:W-:Y:S05]  /*1c40*/  BSYNC B2 ;  /* 0x0000000000027941 */ /* 0x000fea0003800000 */
.L_x_467:
[----:B------:R-:W-:Y:S01]  /*1c50*/  BSSY.RECONVERGENT B2, `(.L_x_469) ;  /* 0x0000006000027945 */ /* 0x000fe20003800200 */
[C---:B------:R-:W-:Y:S02]  /*1c60*/  ISETP.GT.AND P0, PT, R10.reuse, -0x1, PT ;  /* 0xffffffff0a00780c */ /* 0x040fe40003f04270 */
[----:B------:R-:W-:Y:S01]  /*1c70*/  LOP3.LUT R10, R10, 0x3fffffff, RZ, 0xc0, !PT ;  /* 0x3fffffff0a0a7812 */ /* 0x000fe200078ec0ff */
[----:B------:R-:W-:Y:S05]  /*1c80*/  WARPSYNC.EXCLUSIVE R0 ;  /* 0x0000000000007348 */ /* 0x000fea0003a00000 */
[----:B------:R-:W-:-:S05]  /*1c90*/  IMAD.IADD R21, R10, 0x1, R21 ;  /* 0x000000010a157824 */ /* 0x000fca00078e0215 */
[----:B------:R-:W-:-:S07]  /*1ca0*/  VOTE.ANY R0, PT, P0 ;  /* 0x0000000000007806 */ /* 0x000fce00000e0100 */
[----:B------:R-:W-:Y:S05]  /*1cb0*/  BSYNC.RECONVERGENT B2 ;  /* 0x0000000000027941 */ /* 0x000fea0003800200 */
.L_x_469:
[----:B------:R-:W-:Y:S01]  /*1cc0*/  ISETP.GT.U32.AND P1, PT, R4, 0x1, PT ;  /* 0x000000010400780c */ /* 0x000fe20003f24070 */
[----:B------:R-:W-:-:S12]  /*1cd0*/  IMAD.MOV.U32 R4, RZ, RZ, R47 ;  /* 0x000000ffff047224 */ /* 0x000fd800078e002f */
[----:B------:R-:W-:Y:S05]  /*1ce0*/  @P0 BRA P1, `(.L_x_470) ;  /* 0xfffffffc00ac0947 */ /* 0x000fea000083ffff */
[----:B------:R-:W-:Y:S05]  /*1cf0*/  BSYNC B0 ;  /* 0x0000000000007941 */ /* 0x000fea0003800000 */
.L_x_466:
[----:B------:R1:W2:Y:S02]  /*1d00*/  LDS.64 R14, [R19+0x6600] ;  /* 0x00660000130e7984 */ /* 0x0002a40000000a00 */
.L_x_465:
[C---:B------:R-:W-:Y:S01]  /*1d10*/  IMAD.IADD R29, R21.reuse, 0x1, -R20 ;  /* 0x00000001151d7824 */ /* 0x040fe200078e0a14 */
[----:B------:R-:W-:-:S04]  /*1d20*/  LOP3.LUT R21, R21, 0x80000000, RZ, 0xfc, !PT ;  /* 0x8000000015157812 */ /* 0x000fc800078efcff */
[C---:B0-2---:R-:W-:Y:S01]  /*1d30*/  IADD3 R14, P0, PT, R29.reuse, R14, RZ ;  /* 0x0000000e1d0e7210 */ /* 0x045fe20007f1e0ff */
[----:B------:R0:W-:Y:S03]  /*1d40*/  STG.E.STRONG.SYS desc[UR6][R6.64], R21 ;  /* 0x0000001506007986 */ /* 0x0001e6000c115906 */
[----:B------:R-:W-:-:S05]  /*1d50*/  LEA.HI.X.SX32 R15, R29, R15, 0x1, P0 ;  /* 0x0000000f1d0f7211 */ /* 0x000fca00000f0eff */
[----:B------:R0:W-:Y:S04]  /*1d60*/  STS.64 [R19+0x6600], R14 ;  /* 0x0066000e13007388 */ /* 0x0001e80000000a00 */
.L_x_464:
[----:B------:R-:W-:Y:S05]  /*1d70*/  BSYNC B1 ;  /* 0x0000000000017941 */ /* 0x000fea0003800000 */
.L_x_463:
[----:B------:R-:W2:Y:S01]  /*1d80*/  LDC R0, c[0x0][0x3c0] ;  /* 0x0000f000ff007b82 */ /* 0x000ea20000000800 */
[----:B------:R-:W-:Y:S01]  /*1d90*/  IMAD.MOV.U32 R16, RZ, RZ, -0x1 ;  /* 0xffffffffff107424 */ /* 0x000fe200078e00ff */
[----:B------:R-:W-:Y:S01]  /*1da0*/  ISETP.GT.AND P0, PT, R13, -0x1, PT ;  /* 0xffffffff0d00780c */ /* 0x000fe20003f04270 */
[----:B------:R-:W-:Y:S01]  /*1db0*/  IMAD R23, R45, 0x8, R23 ;  /* 0x000000082d177824 */ /* 0x000fe200078e0217 */
[----:B------:R-:W-:Y:S02]  /*1dc0*/  ISETP.GT.AND P3, PT, R12, -0x1, PT ;  /* 0xffffffff0c00780c */ /* 0x000fe40003f64270 */
[----:B------:R-:W-:Y:S02]  /*1dd0*/  SEL R4, R16, 0x80000000, P0 ;  /* 0x8000000010047807 */ /* 0x000fe40000000000 */
[----:B0-----:R-:W0:Y:S01]  /*1de0*/  LDC.64 R6, c[0x0][0x390] ;  /* 0x0000e400ff067b82 */ /* 0x001e220000000a00 */
[----:B------:R-:W-:Y:S02]  /*1df0*/  ISETP.GT.AND P4, PT, R43, -0x1, PT ;  /* 0xffffffff2b00780c */ /* 0x000fe40003f84270 */
[----:B------:R-:W-:-:S02]  /*1e00*/  ISETP.GT.AND P2, PT, R24, -0x1, PT ;  /* 0xffffffff1800780c */ /* 0x000fc40003f44270 */
[----:B------:R-:W-:Y:S02]  /*1e10*/  LOP3.LUT R13, R4, R13, RZ, 0x3c, !PT ;  /* 0x0000000d040d7212 */ /* 0x000fe400078e3cff */
[C---:B------:R-:W-:Y:S02]  /*1e20*/  SEL R15, R16.reuse, 0x80000000, P3 ;  /* 0x80000000100f7807 */ /* 0x040fe40001800000 */
[C---:B------:R-:W-:Y:S02]  /*1e30*/  SEL R4, R16.reuse, 0x80000000, P4 ;  /* 0x8000000010047807 */ /* 0x040fe40002000000 */
[----:B------:R-:W-:Y:S02]  /*1e40*/  SEL R21, R16, 0x80000000, P2 ;  /* 0x8000000010157807 */ /* 0x000fe40001000000 */
[----:B------:R-:W-:Y:S02]  /*1e50*/  LOP3.LUT R12, R15, R12, RZ, 0x3c, !PT ;  /* 0x0000000c0f0c7212 */ /* 0x000fe400078e3cff */
[----:B------:R-:W-:-:S02]  /*1e60*/  LOP3.LUT R43, R4, R43, RZ, 0x3c, !PT ;  /* 0x0000002b042b7212 */ /* 0x000fc400078e3cff */
[----:B--2---:R-:W-:Y:S02]  /*1e70*/  ISETP.GE.AND P0, PT, R35, R0, PT ;  /* 0x000000002300720c */ /* 0x004fe40003f06270 */
[----:B------:R-:W-:Y:S02]  /*1e80*/  LOP3.LUT R24, R21, R24, RZ, 0x3c, !PT ;  /* 0x0000001815187212 */ /* 0x000fe400078e3cff */
[----:B0-----:R-:W-:-:S04]  /*1e90*/  ISETP.EQ.U32.AND P1, PT, R6, RZ, PT ;  /* 0x000000ff0600720c */ /* 0x001fc80003f22070 */
[----:B------:R-:W-:Y:S02]  /*1ea0*/  ISETP.EQ.OR.EX P0, PT, R7, RZ, !P0, P1 ;  /* 0x000000ff0700720c */ /* 0x000fe40004702710 */
[----:B------:R-:W-:Y:S02]  /*1eb0*/  ISETP.GT.AND P1, PT, R27, -0x1, PT ;  /* 0xffffffff1b00780c */ /* 0x000fe40003f24270 */
[----:B------:R-:W-:Y:S02]  /*1ec0*/  ISETP.GT.U32.OR P0, PT, R3, 0xff, P0 ;  /* 0x000000ff0300780c */ /* 0x000fe40000704470 */
[----:B------:R-:W-:-:S04]  /*1ed0*/  SEL R10, R16, 0x80000000, P1 ;  /* 0x80000000100a7807 */ /* 0x000fc80000800000 */
[----:B------:R-:W-:-:S07]  /*1ee0*/  LOP3.LUT R27, R10, R27, RZ, 0x3c, !PT ;  /* 0x0000001b0a1b7212 */ /* 0x000fce00078e3cff */
[----:B------:R-:W-:Y:S05]  /*1ef0*/  @P0 BRA `(.L_x_471) ;  /* 0x0000000000240947 */ /* 0x000fea0003800000 */
[----:B------:R-:W0:Y:S01]  /*1f00*/  LDS.64 R14, [R19+0x6600] ;  /* 0x00660000130e7984 */ /* 0x000e220000000a00 */
[C---:B------:R-:W-:Y:S02]  /*1f10*/  ISETP.GT.U32.AND P0, PT, R3.reuse, R45, PT ;  /* 0x0000002d0300720c */ /* 0x040fe40003f04070 */
[----:B------:R-:W-:Y:S02]  /*1f20*/  SHF.R.S32.HI R21, RZ, 0x1f, R20 ;  /* 0x0000001fff157819 */ /* 0x000fe40000011414 */
[----:B------:R-:W-:Y:S02]  /*1f30*/  SEL R29, RZ, 0x1980, !P0 ;  /* 0x00001980ff1d7807 */ /* 0x000fe40004000000 */
[----:B------:R-:W-:-:S04]  /*1f40*/  LEA R6, P2, R3, R6, 0x3 ;  /* 0x0000000603067211 */ /* 0x000fc800078418ff */
[----:B------:R-:W-:Y:S02]  /*1f50*/  LEA.HI.X R7, R3, R7, RZ, 0x3, P2 ;  /* 0x0000000703077211 */ /* 0x000fe400010f1cff */
[----:B0-----:R-:W-:-:S04]  /*1f60*/  IADD3 R20, P0, P1, R14, R29, R20 ;  /* 0x0000001d0e147210 */ /* 0x001fc8000791e014 */
[----:B------:R-:W-:-:S05]  /*1f70*/  IADD3.X R21, PT, PT, R15, RZ, R21, P0, P1 ;  /* 0x000000ff0f157210 */ /* 0x000fca00007e2415 */
[----:B------:R0:W-:Y:S04]  /*1f80*/  STG.E.64 desc[UR6][R6.64], R20 ;  /* 0x0000001406007986 */ /* 0x0001e8000c101b06 */
.L_x_471:
[----:B------:R-:W-:Y:S05]  /*1f90*/  WARPSYNC.ALL ;  /* 0x0000000000007948 */ /* 0x000fea0003800000 */
[----:B------:R-:W-:Y:S01]  /*1fa0*/  BAR.SYNC.DEFER_BLOCKING 0x0 ;  /* 0x0000000000007b1d */ /* 0x000fe20000010000 */
[----:B------:R-:W-:Y:S02]  /*1fb0*/  ISETP.GT.AND P0, PT, R25, -0x1, PT ;  /* 0xffffffff1900780c */ /* 0x000fe40003f04270 */
[----:B------:R-:W-:Y:S02]  /*1fc0*/  ISETP.GT.AND P1, PT, R17, -0x1, PT ;  /* 0xffffffff1100780c */ /* 0x000fe40003f24270 */
[----:B------:R-:W-:-:S02]  /*1fd0*/  SEL R4, R16, 0x80000000, P0 ;  /* 0x8000000010047807 */ /* 0x000fc40000000000 */
[----:B------:R-:W-:Y:S02]  /*1fe0*/  ISETP.GT.AND P0, PT, R39, -0x1, PT ;  /* 0xffffffff2700780c */ /* 0x000fe40003f04270 */
[----:B------:R-:W-:Y:S02]  /*1ff0*/  ISETP.GT.AND P2, PT, R41, -0x1, PT ;  /* 0xffffffff2900780c */ /* 0x000fe40003f44270 */
[----:B------:R-:W-:Y:S02]  /*2000*/  ISETP.GT.AND P3, PT, R36, -0x1, PT ;  /* 0xffffffff2400780c */ /* 0x000fe40003f64270 */
[----:B------:R-:W-:Y:S02]  /*2010*/  LOP3.LUT R25, R4, R25, RZ, 0x3c, !PT ;  /* 0x0000001904197212 */ /* 0x000fe400078e3cff */
[----:B------:R-:W-:Y:S02]  /*2020*/  SEL R4, R16, 0x80000000, P0 ;  /* 0x8000000010047807 */ /* 0x000fe40000000000 */
[----:B------:R-:W-:-:S02]  /*2030*/  ISETP.GT.AND P0, PT, R35, R0, PT ;  /* 0x000000002300720c */ /* 0x000fc40003f04270 */
[C---:B0-----:R-:W-:Y:S02]  /*2040*/  SEL R6, R16.reuse, 0x80000000, P1 ;  /* 0x8000000010067807 */ /* 0x041fe40000800000 */
[C---:B------:R-:W-:Y:S02]  /*2050*/  SEL R10, R16.reuse, 0x80000000, P2 ;  /* 0x80000000100a7807 */ /* 0x040fe40001000000 */
[----:B------:R-:W-:Y:S01]  /*2060*/  SEL R7, R16, 0x80000000, P3 ;  /* 0x8000000010077807 */ /* 0x000fe20001800000 */
[----:B------:R0:W2:Y:S01]  /*2070*/  LDS.64 R2, [R23+0x6600] ;  /* 0x0066000017027984 */ /* 0x0000a20000000a00 */
[----:B------:R-:W-:Y:S02]  /*2080*/  ISETP.GT.AND P1, PT, R34, -0x1, PT ;  /* 0xffffffff2200780c */ /* 0x000fe40003f24270 */
[----:B------:R-:W-:Y:S02]  /*2090*/  ISETP.GT.AND P2, PT, R37, -0x1, PT ;  /* 0xffffffff2500780c */ /* 0x000fe40003f44270 */
[----:B------:R-:W-:-:S02]  /*20a0*/  ISETP.GT.AND P3, PT, R32, -0x1, PT ;  /* 0xffffffff2000780c */ /* 0x000fc40003f64270 */
[----:B------:R-:W-:Y:S02]  /*20b0*/  LOP3.LUT R21, R6, R17, RZ, 0x3c, !PT ;  /* 0x0000001106157212 */ /* 0x000fe400078e3cff */
[----:B------:R-:W-:Y:S02]  /*20c0*/  LOP3.LUT R29, R7, R36, RZ, 0x3c, !PT ;  /* 0x00000024071d7212 */ /* 0x000fe400078e3cff */
[C---:B------:R-:W-:Y:S02]  /*20d0*/  SEL R7, R16.reuse, 0x80000000, P1 ;  /* 0x8000000010077807 */ /* 0x040fe40000800000 */
[C---:B------:R-:W-:Y:S02]  /*20e0*/  SEL R6, R16.reuse, 0x80000000, P2 ;  /* 0x8000000010067807 */ /* 0x040fe40001000000 */
[----:B------:R-:W-:Y:S02]  /*20f0*/  SEL R15, R16, 0x80000000, P3 ;  /* 0x80000000100f7807 */ /* 0x000fe40001800000 */
[----:B------:R-:W-:-:S02]  /*2100*/  ISETP.GT.AND P1, PT, R33, -0x1, PT ;  /* 0xffffffff2100780c */ /* 0x000fc40003f24270 */
[----:B------:R-:W-:Y:S02]  /*2110*/  ISETP.GT.AND P2, PT, R30, -0x1, PT ;  /* 0xffffffff1e00780c */ /* 0x000fe40003f44270 */
[----:B------:R-:W-:Y:S02]  /*2120*/  ISETP.GT.AND P3, PT, R31, -0x1, PT ;  /* 0xffffffff1f00780c */ /* 0x000fe40003f64270 */
[----:B------:R-:W-:Y:S02]  /*2130*/  ISETP.GT.AND P4, PT, R28, -0x1, PT ;  /* 0xffffffff1c00780c */ /* 0x000fe40003f84270 */
[----:B------:R-:W-:Y:S02]  /*2140*/  LOP3.LUT R39, R4, R39, RZ, 0x3c, !PT ;  /* 0x0000002704277212 */ /* 0x000fe400078e3cff */
[----:B0-----:R-:W-:Y:S02]  /*2150*/  LOP3.LUT R23, R7, R34, RZ, 0x3c, !PT ;  /* 0x0000002207177212 */ /* 0x001fe400078e3cff */
[----:B------:R-:W-:-:S02]  /*2160*/  LOP3.LUT R37, R6, R37, RZ, 0x3c, !PT ;  /* 0x0000002506257212 */ /* 0x000fc400078e3cff */
[----:B------:R-:W-:Y:S02]  /*2170*/  LOP3.LUT R45, R15, R32, RZ, 0x3c, !PT ;  /* 0x000000200f2d7212 */ /* 0x000fe400078e3cff */
[C---:B------:R-:W-:Y:S02]  /*2180*/  SEL R4, R16.reuse, 0x80000000, P1 ;  /* 0x8000000010047807 */ /* 0x040fe40000800000 */
[C---:B------:R-:W-:Y:S02]  /*2190*/  SEL R7, R16.reuse, 0x80000000, P2 ;  /* 0x8000000010077807 */ /* 0x040fe40001000000 */
[C---:B------:R-:W-:Y:S02]  /*21a0*/  SEL R6, R16.reuse, 0x80000000, P3 ;  /* 0x8000000010067807 */ /* 0x040fe40001800000 */
[----:B------:R-:W-:Y:S02]  /*21b0*/  SEL R15, R16, 0x80000000, P4 ;  /* 0x80000000100f7807 */ /* 0x000fe40002000000 */
[----:B------:R-:W-:-:S02]  /*21c0*/  LOP3.LUT R41, R10, R41, RZ, 0x3c, !PT ;  /* 0x000000290a297212 */ /* 0x000fc400078e3cff */
[----:B------:R-:W-:Y:S02]  /*21d0*/  LOP3.LUT R33, R4, R33, RZ, 0x3c, !PT ;  /* 0x0000002104217212 */ /* 0x000fe400078e3cff */
[----:B------:R-:W-:Y:S02]  /*21e0*/  LOP3.LUT R35, R7, R30, RZ, 0x3c, !PT ;  /* 0x0000001e07237212 */ /* 0x000fe400078e3cff */
[----:B------:R-:W-:Y:S02]  /*21f0*/  LOP3.LUT R31, R6, R31, RZ, 0x3c, !PT ;  /* 0x0000001f061f7212 */ /* 0x000fe400078e3cff */
[----:B------:R-:W-:Y:S01]  /*2200*/  LOP3.LUT R47, R15, R28, RZ, 0x3c, !PT ;  /* 0x0000001c0f2f7212 */ /* 0x000fe200078e3cff */
[----:B--2---:R-:W-:Y:S06]  /*2210*/  @P0 BRA `(.L_x_472) ;  /* 0x00000000005c0947 */ /* 0x004fec0003800000 */
[----:B------:R-:W0:Y:S01]  /*2220*/  LDCU.64 UR4, c[0x0][0x3a0] ;  /* 0x00007400ff0477ac */ /* 0x000e220008000a00 */
[----:B------:R-:W-:-:S05]  /*2230*/  IADD3 R4, P1, PT, R11, R2, RZ ;  /* 0x000000020b047210 */ /* 0x000fca0007f3e0ff */
        /* <DEDUP_REMOVED lines=21> */
.L_x_472:
[----:B------:R-:W0:Y:S01]  /*2390*/  LDCU.64 UR4, c[0x0][0x3a0] ;  /* 0x00007400ff0477ac */ /* 0x000e220008000a00 */
[----:B------:R-:W-:Y:S01]  /*23a0*/  IMAD R6, R5, -0x1980, R0 ;  /* 0xffffe68005067824 */ /* 0x000fe200078e0200 */
[C---:B------:R-:W-:Y:S01]  /*23b0*/  IADD3 R4, P1, PT, R11.reuse, R2, RZ ;  /* 0x000000020b047210 */ /* 0x040fe20007f3e0ff */
[C---:B------:R-:W-:Y:S02]  /*23c0*/  VIADD R15, R11.reuse, 0x20 ;  /* 0x000000200b0f7836 */ /* 0x040fe40000000000 */
[C---:B------:R-:W-:Y:S01]  /*23d0*/  VIADD R17, R11.reuse, 0x40 ;  /* 0x000000400b117836 */ /* 0x040fe20000000000 */
[-C--:B------:R-:W-:Y:S01]  /*23e0*/  ISETP.GE.AND P5, PT, R11, R6.reuse, PT ;  /* 0x000000060b00720c */ /* 0x080fe20003fa6270 */
[----:B------:R-:W-:Y:S01]  /*23f0*/  IMAD.X R7, RZ, RZ, R3, P1 ;  /* 0x000000ffff077224 */ /* 0x000fe200008e0603 */
[-C--:B------:R-:W-:Y:S01]  /*2400*/  ISETP.GE.AND P4, PT, R15, R6.reuse, PT ;  /* 0x000000060f00720c */ /* 0x080fe20003f86270 */
[----:B------:R-:W-:Y:S01]  /*2410*/  VIADD R15, R11, 0x60 ;  /* 0x000000600b0f7836 */ /* 0x000fe20000000000 */
[----:B------:R-:W-:Y:S01]  /*2420*/  ISETP.GE.AND P3, PT, R17, R6, PT ;  /* 0x000000061100720c */ /* 0x000fe20003f66270 */
[----:B------:R-:W-:-:S02]  /*2430*/  VIADD R17, R11, 0x80 ;  /* 0x000000800b117836 */ /* 0x000fc40000000000 */
[----:B-1----:R-:W-:Y:S01]  /*2440*/  VIADD R19, R11, 0xa0 ;  /* 0x000000a00b137836 */ /* 0x002fe20000000000 */
        /* <DEDUP_REMOVED lines=10> */
[----:B------:R1:W-:Y:S03]  /*24f0*/  @!P3 STG.E desc[UR6][R2.64+0x100], R43 ;  /* 0x0001002b0200b986 */ /* 0x0003e6000c101906 */
[-C--:B------:R-:W-:Y:S01]  /*2500*/  ISETP.GE.AND P3, PT, R15, R6.reuse, PT ;  /* 0x000000060f00720c */ /* 0x080fe20003f66270 */
[----:B------:R-:W-:Y:S01]  /*2510*/  VIADD R15, R11, 0x140 ;  /* 0x000001400b0f7836 */ /* 0x000fe20000000000 */
[----:B------:R1:W-:Y:S01]  /*2520*/  @!P4 STG.E desc[UR6][R2.64+0x80], R12 ;  /* 0x0000800c0200c986 */ /* 0x0003e2000c101906 */
[----:B------:R-:W-:Y:S01]  /*2530*/  ISETP.GE.AND P4, PT, R17, R6, PT ;  /* 0x000000061100720c */ /* 0x000fe20003f86270 */
[----:B------:R-:W-:-:S02]  /*2540*/  VIADD R17, R11, 0x120 ;  /* 0x000001200b117836 */ /* 0x000fc40000000000 */
[----:B------:R1:W-:Y:S01]  /*2550*/  @!P1 STG.E desc[UR6][R2.64+0x200], R27 ;  /* 0x0002001b02009986 */ /* 0x0003e2000c101906 */
[-C--:B------:R-:W-:Y:S01]  /*2560*/  ISETP.GE.AND P1, PT, R15, R6.reuse, PT ;  /* 0x000000060f00720c */ /* 0x080fe20003f26270 */
[C---:B0-----:R-:W-:Y:S02]  /*2570*/  VIADD R13, R11.reuse, 0x160 ;  /* 0x000001600b0d7836 */ /* 0x041fe40000000000 */
[----:B------:R-:W-:Y:S01]  /*2580*/  VIADD R15, R11, 0x180 ;  /* 0x000001800b0f7836 */ /* 0x000fe20000000000 */
[----:B------:R1:W-:Y:S01]  /*2590*/  @!P2 STG.E desc[UR6][R2.64+0x180], R24 ;  /* 0x000180180200a986 */ /* 0x0003e2000c101906 */
[----:B------:R-:W-:-:S03]  /*25a0*/  ISETP.GE.AND P2, PT, R17, R6, PT ;  /* 0x000000061100720c */ /* 0x000fc60003f46270 */
        /* <DEDUP_REMOVED lines=22> */
.L_x_473:
[----:B------:R-:W-:Y:S05]  /*2710*/  @P0 BRA `(.L_x_474) ;  /* 0x0000000000480947 */ /* 0x000fea0003800000 */
[----:B0-----:R0:W5:Y:S04]  /*2720*/  LDG.E R13, desc[UR6][R8.64] ;  /* 0x00000006080d7981 */ /* 0x001168000c1e1900 */
        /* <DEDUP_REMOVED lines=17> */
.L_x_474:
[----:B------:R-:W-:Y:S02]  /*2840*/  IMAD.IADD R18, R0, 0x1, -R18 ;  /* 0x0000000100127824 */ /* 0x000fe400078e0a12 */
[C---:B01----:R-:W-:Y:S02]  /*2850*/  VIADD R3, R11.reuse, 0x20 ;  /* 0x000000200b037836 */ /* 0x043fe40000000000 */
        /* <DEDUP_REMOVED lines=49> */
.L_x_475:
[----:B------:R-:W-:Y:S05]  /*2b70*/  @P0 BRA `(.L_x_476) ;  /* 0x0000000000540947 */ /* 0x000fea0003800000 */
[----:B------:R-:W2:Y:S02]  /*2b80*/  LDCU.64 UR4, c[0x0][0x3b0] ;  /* 0x00007600ff0477ac */ /* 0x000ea40008000a00 */
[----:B--2---:R-:W-:-:S04]  /*2b90*/  LEA R2, P0, R4, UR4, 0x2 ;  /* 0x0000000404027c11 */ /* 0x004fc8000f8010ff */
        /* <DEDUP_REMOVED lines=19> */
.L_x_476:
[----:B------:R-:W2:Y:S01]  /*2cd0*/  LDCU.64 UR4, c[0x0][0x3b0] ;  /* 0x00007600ff0477ac */ /* 0x000ea20008000a00 */
[----:B------:R-:W-:Y:S02]  /*2ce0*/  IMAD R0, R5, -0x1980, R0 ;  /* 0xffffe68005007824 */ /* 0x000fe400078e0200 */
[C---:B------:R-:W-:Y:S02]  /*2cf0*/  VIADD R5, R11.reuse, 0x40 ;  /* 0x000000400b057836 */ /* 0x040fe40000000000 */
[C---:B------:R-:W-:Y:S01]  /*2d00*/  VIADD R3, R11.reuse, 0x20 ;  /* 0x000000200b037836 */ /* 0x040fe20000000000 */
[CC--:B------:R-:W-:Y:S01]  /*2d10*/  ISETP.GE.AND P3, PT, R11.reuse, R0.reuse, PT ;  /* 0x000000000b00720c */ /* 0x0c0fe20003f66270 */
[----:B01----:R-:W-:Y:S01]  /*2d20*/  VIADD R9, R11, 0x60 ;  /* 0x000000600b097836 */ /* 0x003fe20000000000 */
        /* <DEDUP_REMOVED lines=8> */
[----:B--2---:R-:W-:-:S02]  /*2db0*/  LEA R2, P4, R4, UR4, 0x2 ;  /* 0x0000000404027c11 */ /* 0x004fc4000f8810ff */
        /* <DEDUP_REMOVED lines=41> */
.L_x_462:
        /* <DEDUP_REMOVED lines=38> */
.L_x_568:
        /* <DEDUP_REMOVED lines=25> */
.L_x_477:
[----:B------:R-:W-:Y:S05]  /*3440*/  WARPSYNC.ALL ;  /* 0x0000000000007948 */ /* 0x000fea0003800000 */
[----:B------:R-:W-:Y:S01]  /*3450*/  BAR.SYNC.DEFER_BLOCKING 0x0 ;  /* 0x0000000000007b1d */ /* 0x000fe20000010000 */
[----:B------:R-:W-:-:S05]  /*3460*/  ISETP.NE.AND P0, PT, R58, RZ, PT ;  /* 0x000000ff3a00720c */ /* 0x000fca0003f05270 */
[----:B------:R-:W-:Y:S01]  /*3470*/  BSSY.RECONVERGENT B0, `(.L_x_479) ;  /* 0x0000027000007945 */ /* 0x000fe20003800200 */
[----:B0-----:R-:W0:Y:S07]  /*3480*/  LDS R35, [R35+0x3410] ;  /* 0x0034100023237984 */ /* 0x001e2e0000000800 */
[----:B------:R-:W-:Y:S05]  /*3490*/  @P0 BRA `(.L_x_480) ;  /* 0x0000000000900947 */ /* 0x000fea0003800000 */
[----:B-1----:R-:W0:Y:S04]  /*34a0*/  LDS R6, [R22] ;  /* 0x0000000016067984 */ /* 0x002e280000000800 */
        /* <DEDUP_REMOVED lines=23> */
[----:B-1----:R-:W-:-:S03]  /*3620*/  IMAD.IADD R7, R35, 0x1, R68 ;  /* 0x0000000123077824 */ /* 0x002fc600078e0244 */
[----:B------:R4:W-:Y:S01]  /*3630*/  STS [R22+0x1400], R55 ;  /* 0x0014003716007388 */ /* 0x0009e20000000800 */
[----:B--2---:R-:W-:-:S03]  /*3640*/  IMAD.IADD R47, R35, 0x1, R70 ;  /* 0x00000001232f7824 */ /* 0x004fc600078e0246 */
[----:B------:R4:W-:Y:S01]  /*3650*/  STS [R22+0x1800], R57 ;  /* 0x0018003916007388 */ /* 0x0009e20000000800 */
[----:B---3--:R-:W-:-:S03]  /*3660*/  IMAD.IADD R49, R35, 0x1, R72 ;  /* 0x0000000123317824 */ /* 0x008fc600078e0248 */
[----:B------:R4:W-:Y:S01]  /*3670*/  STS [R22+0x1c00], R7 ;  /* 0x001c000716007388 */ /* 0x0009e20000000800 */
[----:B------:R-:W-:-:S03]  /*3680*/  IMAD.IADD R59, R35, 0x1, R74 ;  /* 0x00000001233b7824 */ /* 0x000fc600078e024a */
[----:B------:R4:W-:Y:S01]  /*3690*/  STS [R22+0x2000], R47 ;  /* 0x0020002f16007388 */ /* 0x0009e20000000800 */
[----:B0-----:R-:W-:-:S03]  /*36a0*/  IMAD.IADD R61, R35, 0x1, R76 ;  /* 0x00000001233d7824 */ /* 0x001fc600078e024c */
[----:B------:R4:W-:Y:S04]  /*36b0*/  STS [R22+0x2400], R49 ;  /* 0x0024003116007388 */ /* 0x0009e80000000800 */
[----:B------:R4:W-:Y:S04]  /*36c0*/  STS [R22+0x2800], R59 ;  /* 0x0028003b16007388 */ /* 0x0009e80000000800 */
[----:B------:R4:W-:Y:S02]  /*36d0*/  STS [R22+0x2c00], R61 ;  /* 0x002c003d16007388 */ /* 0x0009e40000000800 */
.L_x_480:
[----:B------:R-:W-:Y:S05]  /*36e0*/  BSYNC.RECONVERGENT B0 ;  /* 0x0000000000007941 */ /* 0x000fea0003800200 */
.L_x_479:
[----:B------:R-:W-:Y:S01]  /*36f0*/  BAR.SYNC.DEFER_BLOCKING 0x0 ;  /* 0x0000000000007b1d */ /* 0x000fe20000010000 */
[----:B------:R-:W-:Y:S01]  /*3700*/  R2P PR, R45, 0x7f ;  /* 0x0000007f2d007804 */ /* 0x000fe20000000000 */
[----:B-1----:R-:W-:-:S04]  /*3710*/  IMAD.MOV.U32 R60, RZ, RZ, RZ ;  /* 0x000000ffff3c7224 */ /* 0x002fc800078e00ff */
[----:B------:R-:W-:Y:S08]  /*3720*/  BSSY.RECONVERGENT B0, `(.L_x_481) ;  /* 0x0000024000007945 */ /* 0x000ff00003800200 */
[----:B------:R-:W-:Y:S02]  /*3730*/  VOTE.ANY R6, PT, P0 ;  /* 0x0000000000067806 */ /* 0x000fe400000e0100 */
[----:B----4-:R-:W-:-:S02]  /*3740*/  VOTE.ANY R7, PT, P1 ;  /* 0x0000000000077806 */ /* 0x010fc400008e0100 */
        /* <DEDUP_REMOVED lines=33> */
.L_x_482:
[----:B------:R-:W-:Y:S05]  /*3960*/  BSYNC.RECONVERGENT B0 ;  /* 0x0000000000007941 */ /* 0x000fea0003800200 */
.L_x_481:
[----:B------:R-:W-:Y:S01]  /*3970*/  R2P PR, R52, 0x7f ;  /* 0x0000007f34007804 */ /* 0x000fe20000000000 */
[----:B---3--:R3:W4:Y:S01]  /*3980*/  SHFL.IDX PT, R60, R60, R49, 0x1f ;  /* 0x00001f313c3c7589 */ /* 0x00872200000e0000 */
[----:B------:R-:W-:Y:S11]  /*3990*/  BSSY.RECONVERGENT B0, `(.L_x_483) ;  /* 0x0000021000007945 */ /* 0x000ff60003800200 */
[----:B------:R-:W-:-:S02]  /*39a0*/  VOTE.ANY R45, PT, P0 ;  /* 0x00000000002d7806 */ /* 0x000fc400000e0100 */
[----:B------:R-:W-:Y:S02]  /*39b0*/  VOTE.ANY R50, PT, P1 ;  /* 0x0000000000327806 */ /* 0x000fe400008e0100 */
[----:B------:R-:W-:Y:S02]  /*39c0*/  @!P0 LOP3.LUT R45, RZ, R45, RZ, 0x33, !PT ;  /* 0x0000002dff2d8212 */ /* 0x000fe400078e33ff */
[----:B------:R-:W-:Y:S02]  /*39d0*/  VOTE.ANY R56, PT, P2 ;  /* 0x0000000000387806 */ /* 0x000fe400010e0100 */
[----:B------:R-:W-:Y:S02]  /*39e0*/  @!P1 LOP3.LUT R50, RZ, R50, RZ, 0x33, !PT ;  /* 0x00000032ff329212 */ /* 0x000fe400078e33ff */
[----:B------:R-:W-:Y:S02]  /*39f0*/  @!P2 LOP3.LUT R56, RZ, R56, RZ, 0x33, !PT ;  /* 0x00000038ff38a212 */ /* 0x000fe400078e33ff */
[----:B------:R-:W-:-:S02]  /*3a00*/  LOP3.LUT R45, R50, R45, RZ, 0xc0, !PT ;  /* 0x0000002d322d7212 */ /* 0x000fc400078ec0ff */
[----:B------:R-:W-:Y:S02]  /*3a10*/  VOTE.ANY R50, PT, P3 ;  /* 0x0000000000327806 */ /* 0x000fe400018e0100 */
[----:B------:R-:W-:Y:S02]  /*3a20*/  LOP3.LUT R45, R56, R45, RZ, 0xc0, !PT ;  /* 0x0000002d382d7212 */ /* 0x000fe400078ec0ff */
[----:B------:R-:W-:Y:S02]  /*3a30*/  LOP3.LUT P0, RZ, R52, 0x80, RZ, 0xc0, !PT ;  /* 0x0000008034ff7812 */ /* 0x000fe4000780c0ff */
[----:B------:R-:W-:Y:S02]  /*3a40*/  VOTE.ANY R56, PT, P4 ;  /* 0x0000000000387806 */ /* 0x000fe400020e0100 */
[----:B------:R-:W-:Y:S02]  /*3a50*/  @!P3 LOP3.LUT R50, RZ, R50, RZ, 0x33, !PT ;  /* 0x00000032ff32b212 */ /* 0x000fe400078e33ff */
[----:B------:R-:W-:-:S02]  /*3a60*/  @!P4 LOP3.LUT R56, RZ, R56, RZ, 0x33, !PT ;  /* 0x00000038ff38c212 */ /* 0x000fc400078e33ff */
[----:B------:R-:W-:Y:S02]  /*3a70*/  LOP3.LUT R45, R50, R45, RZ, 0xc0, !PT ;  /* 0x0000002d322d7212 */ /* 0x000fe400078ec0ff */
[----:B------:R-:W-:Y:S02]  /*3a80*/  VOTE.ANY R50, PT, P5 ;  /* 0x0000000000327806 */ /* 0x000fe400028e0100 */
[----:B------:R-:W-:Y:S02]  /*3a90*/  LOP3.LUT R45, R56, R45, RZ, 0xc0, !PT ;  /* 0x0000002d382d7212 */ /* 0x000fe400078ec0ff */
[----:B------:R-:W-:Y:S02]  /*3aa0*/  VOTE.ANY R56, PT, P6 ;  /* 0x0000000000387806 */ /* 0x000fe400030e0100 */
[----:B------:R-:W-:Y:S02]  /*3ab0*/  @!P5 LOP3.LUT R50, RZ, R50, RZ, 0x33, !PT ;  /* 0x00000032ff32d212 */ /* 0x000fe400078e33ff */
[----:B------:R-:W-:-:S02]  /*3ac0*/  VOTE.ANY R62, PT, P0 ;  /* 0x00000000003e7806 */ /* 0x000fc400000e0100 */
[----:B------:R-:W-:Y:S02]  /*3ad0*/  @!P6 LOP3.LUT R56, RZ, R56, RZ, 0x33, !PT ;  /* 0x00000038ff38e212 */ /* 0x000fe400078e33ff */
[----:B------:R-:W-:Y:S02]  /*3ae0*/  LOP3.LUT R45, R50, R45, RZ, 0xc0, !PT ;  /* 0x0000002d322d7212 */ /* 0x000fe400078ec0ff */
[----:B------:R-:W-:Y:S02]  /*3af0*/  @!P0 LOP3.LUT R62, RZ, R62, RZ, 0x33, !PT ;  /* 0x0000003eff3e8212 */ /* 0x000fe400078e33ff */
[----:B------:R-:W-:-:S04]  /*3b00*/  LOP3.LUT R45, R56, R45, RZ, 0xc0, !PT ;  /* 0x0000002d382d7212 */ /* 0x000fc800078ec0ff */
[----:B------:R-:W-:Y:S01]  /*3b10*/  LOP3.LUT R45, R62, R45, RZ, 0xc0, !PT ;  /* 0x0000002d3e2d7212 */ /* 0x000fe200078ec0ff */
[----:B------:R-:W-:-:S03]  /*3b20*/  IMAD.MOV.U32 R62, RZ, RZ, RZ ;  /* 0x000000ffff3e7224 */ /* 0x000fc600078e00ff */
[----:B------:R-:W5:Y:S01]  /*3b30*/  FLO.U32 R47, R45 ;  /* 0x0000002d002f7300 */ /* 0x000f6200000e0000 */
[----:B------:R-:W-:-:S07]  /*3b40*/  LOP3.LUT R57, R6, R45, RZ, 0xc0, !PT ;  /* 0x0000002d06397212 */ /* 0x000fce00078ec0ff */
[----:B------:R-:W0:Y:S01]  /*3b50*/  POPC R57, R57 ;  /* 0x0000003900397309 */ /* 0x000e220000000000 */
[----:B-----5:R-:W-:-:S13]  /*3b60*/  ISETP.NE.AND P0, PT, R0, R47, PT ;  /* 0x0000002f0000720c */ /* 0x020fda0003f05270 */
[----:B0--34-:R-:W-:Y:S05]  /*3b70*/  @P0 BRA `(.L_x_484) ;  /* 0x0000000000080947 */ /* 0x019fea0003800000 */
[----:B------:R-:W-:-:S05]  /*3b80*/  IMAD R52, R52, 0x4, R7 ;  /* 0x0000000434347824 */ /* 0x000fca00078e0207 */
[----:B------:R0:W3:Y:S02]  /*3b90*/  ATOMS.ADD R62, [R52], R57 ;  /* 0x00000039343e738c */ /* 0x0000e40000000000 */
.L_x_484:
[----:B------:R-:W-:Y:S05]  /*3ba0*/  BSYNC.RECONVERGENT B0 ;  /* 0x0000000000007941 */ /* 0x000fea0003800200 */
.L_x_483:
[----:B------:R-:W-:Y:S01]  /*3bb0*/  R2P PR, R54, 0x7f ;  /* 0x0000007f36007804 */ /* 0x000fe20000000000 */
[----:B---3--:R3:W4:Y:S01]  /*3bc0*/  SHFL.IDX PT, R62, R62, R47, 0x1f ;  /* 0x00001f2f3e3e7589 */ /* 0x00872200000e0000 */
[----:B------:R-:W-:Y:S01]  /*3bd0*/  BSSY.RECONVERGENT B0, `(.L_x_485) ;  /* 0x0000021000007945 */ /* 0x000fe20003800200 */
[----:B------:R-:W-:-:S10]  /*3be0*/  IMAD.MOV.U32 R56, RZ, RZ, RZ ;  /* 0x000000ffff387224 */ /* 0x000fd400078e00ff */
[----:B------:R-:W-:Y:S02]  /*3bf0*/  VOTE.ANY R45, PT, P0 ;  /* 0x00000000002d7806 */ /* 0x000fe400000e0100 */
[----:B------:R-:W-:Y:S02]  /*3c00*/  VOTE.ANY R50, PT, P1 ;  /* 0x0000000000327806 */ /* 0x000fe400008e0100 */
[----:B------:R-:W-:Y:S02]  /*3c10*/  @!P0 LOP3.LUT R45, RZ, R45, RZ, 0x33, !PT ;  /* 0x0000002dff2d8212 */ /* 0x000fe400078e33ff */
[----:B------:R-:W-:Y:S02]  /*3c20*/  @!P1 LOP3.LUT R50, RZ, R50, RZ, 0x33, !PT ;  /* 0x00000032ff329212 */ /* 0x000fe400078e33ff */
[----:B0-----:R-:W-:Y:S02]  /*3c30*/  VOTE.ANY R52, PT, P2 ;  /* 0x0000000000347806 */ /* 0x001fe400010e0100 */
        /* <DEDUP_REMOVED lines=26> */
.L_x_486:
[----:B------:R-:W-:Y:S05]  /*3de0*/  BSYNC.RECONVERGENT B0 ;  /* 0x0000000000007941 */ /* 0x000fea0003800200 */
.L_x_485:
[----:B------:R-:W-:Y:S01]  /*3df0*/  R2P PR, R48, 0x7f ;  /* 0x0000007f30007804 */ /* 0x000fe20000000000 */
[----:B-1----:R1:W3:Y:S01]  /*3e00*/  SHFL.IDX PT, R56, R56, R49, 0x1f ;  /* 0x00001f3138387589 */ /* 0x0022e200000e0000 */
[----:B------:R-:W-:Y:S11]  /*3e10*/  BSSY.RECONVERGENT B0, `(.L_x_487) ;  /* 0x0000021000007945 */ /* 0x000ff60003800200 */
[----:B------:R-:W-:-:S02]  /*3e20*/  VOTE.ANY R45, PT, P0 ;  /* 0x00000000002d7806 */ /* 0x000fc400000e0100 */
[----:B------:R-:W-:Y:S02]  /*3e30*/  VOTE.ANY R50, PT, P1 ;  /* 0x0000000000327806 */ /* 0x000fe400008e0100 */
[----:B------:R-:W-:Y:S02]  /*3e40*/  @!P0 LOP3.LUT R45, RZ, R45, RZ, 0x33, !PT ;  /* 0x0000002dff2d8212 */ /* 0x000fe400078e33ff */
[----:B------:R-:W-:Y:S02]  /*3e50*/  @!P1 LOP3.LUT R50, RZ, R50, RZ, 0x33, !PT ;  /* 0x00000032ff329212 */ /* 0x000fe400078e33ff */
[----:B------:R-:W-:Y:S02]  /*3e60*/  VOTE.ANY R52, PT, P2 ;  /* 0x0000000000347806 */ /* 0x000fe400010e0100 */
[----:B------:R-:W-:Y:S02]  /*3e70*/  LOP3.LUT R45, R50, R45, RZ, 0xc0, !PT ;  /* 0x0000002d322d7212 */ /* 0x000fe400078ec0ff */
[----:B------:R-:W-:-:S02]  /*3e80*/  @!P2 LOP3.LUT R52, RZ, R52, RZ, 0x33, !PT ;  /* 0x00000034ff34a212 */ /* 0x000fc400078e33ff */
[----:B------:R-:W-:Y:S02]  /*3e90*/  VOTE.ANY R50, PT, P3 ;  /* 0x0000000000327806 */ /* 0x000fe400018e0100 */
[----:B------:R-:W-:Y:S02]  /*3ea0*/  LOP3.LUT R45, R52, R45, RZ, 0xc0, !PT ;  /* 0x0000002d342d7212 */ /* 0x000fe400078ec0ff */
[----:B------:R-:W-:Y:S02]  /*3eb0*/  @!P3 LOP3.LUT R50, RZ, R50, RZ, 0x33, !PT ;  /* 0x00000032ff32b212 */ /* 0x000fe400078e33ff */
[----:B------:R-:W-:Y:S02]  /*3ec0*/  LOP3.LUT P0, RZ, R48, 0x80, RZ, 0xc0, !PT ;  /* 0x0000008030ff7812 */ /* 0x000fe4000780c0ff */
[----:B------:R-:W-:Y:S02]  /*3ed0*/  LOP3.LUT R45, R50, R45, RZ, 0xc0, !PT ;  /* 0x0000002d322d7212 */ /* 0x000fe400078ec0ff */
[----:B------:R-:W-:-:S02]  /*3ee0*/  VOTE.ANY R50, PT, P4 ;  /* 0x0000000000327806 */ /* 0x000fc400020e0100 */
[----:B------:R-:W-:Y:S02]  /*3ef0*/  VOTE.ANY R52, PT, P5 ;  /* 0x0000000000347806 */ /* 0x000fe400028e0100 */
[----:B------:R-:W-:Y:S02]  /*3f00*/  @!P4 LOP3.LUT R50, RZ, R50, RZ, 0x33, !PT ;  /* 0x00000032ff32c212 */ /* 0x000fe400078e33ff */
[----:B------:R-:W-:Y:S02]  /*3f10*/  @!P5 LOP3.LUT R52, RZ, R52, RZ, 0x33, !PT ;  /* 0x00000034ff34d212 */ /* 0x000fe400078e33ff */
[----:B------:R-:W-:Y:S02]  /*3f20*/  LOP3.LUT R45, R50, R45, RZ, 0xc0, !PT ;  /* 0x0000002d322d7212 */ /* 0x000fe400078ec0ff */
[----:B------:R-:W-:Y:S02]  /*3f30*/  VOTE.ANY R50, PT, P6 ;  /* 0x0000000000327806 */ /* 0x000fe400030e0100 */
[----:B------:R-:W-:-:S02]  /*3f40*/  LOP3.LUT R45, R52, R45, RZ, 0xc0, !PT ;  /* 0x0000002d342d7212 */ /* 0x000fc400078ec0ff */
[----:B------:R-:W-:Y:S02]  /*3f50*/  @!P6 LOP3.LUT R50, RZ, R50, RZ, 0x33, !PT ;  /* 0x00000032ff32e212 */ /* 0x000fe400078e33ff */
[----:B------:R-:W-:Y:S02]  /*3f60*/  VOTE.ANY R52, PT, P0 ;  /* 0x0000000000347806 */ /* 0x000fe400000e0100 */
[----:B------:R-:W-:Y:S01]  /*3f70*/  LOP3.LUT R45, R50, R45, RZ, 0xc0, !PT ;  /* 0x0000002d322d7212 */ /* 0x000fe200078ec0ff */
[----:B------:R-:W-:Y:S01]  /*3f80*/  IMAD.MOV.U32 R50, RZ, RZ, RZ ;  /* 0x000000ffff327224 */ /* 0x000fe200078e00ff */
[----:B------:R-:W-:-:S04]  /*3f90*/  @!P0 LOP3.LUT R52, RZ, R52, RZ, 0x33, !PT ;  /* 0x00000034ff348212 */ /* 0x000fc800078e33ff */
[----:B------:R-:W-:-:S04]  /*3fa0*/  LOP3.LUT R45, R52, R45, RZ, 0xc0, !PT ;  /* 0x0000002d342d7212 */ /* 0x000fc800078ec0ff */
[----:B------:R-:W4:Y:S01]  /*3fb0*/  FLO.U32 R53, R45 ;  /* 0x0000002d00357300 */ /* 0x000f2200000e0000 */
[----:B------:R-:W-:-:S07]  /*3fc0*/  LOP3.LUT R47, R6, R45, RZ, 0xc0, !PT ;  /* 0x0000002d062f7212 */ /* 0x000fce00078ec0ff */
[----:B------:R-:W0:Y:S01]  /*3fd0*/  POPC R47, R47 ;  /* 0x0000002f002f7309 */ /* 0x000e220000000000 */
[----:B----4-:R-:W-:-:S13]  /*3fe0*/  ISETP.NE.AND P0, PT, R0, R53, PT ;  /* 0x000000350000720c */ /* 0x010fda0003f05270 */
[----:B01-3--:R-:W-:Y:S05]  /*3ff0*/  @P0 BRA `(.L_x_488) ;  /* 0x0000000000080947 */ /* 0x00bfea0003800000 */
[----:B------:R-:W-:-:S05]  /*4000*/  IMAD R48, R48, 0x4, R7 ;  /* 0x0000000430307824 */ /* 0x000fca00078e0207 */
[----:B------:R0:W1:Y:S02]  /*4010*/  ATOMS.ADD R50, [R48], R47 ;  /* 0x0000002f3032738c */ /* 0x0000640000000000 */
.L_x_488:
[----:B------:R-:W-:Y:S05]  /*4020*/  BSYNC.RECONVERGENT B0 ;  /* 0x0000000000007941 */ /* 0x000fea0003800200 */
.L_x_487:
[----:B------:R-:W-:Y:S01]  /*4030*/  R2P PR, R46, 0x7f ;  /* 0x0000007f2e007804 */ /* 0x000fe20000000000 */
[----:B-1----:R1:W3:Y:S01]  /*4040*/  SHFL.IDX PT, R50, R50, R53, 0x1f ;  /* 0x00001f3532327589 */ /* 0x0022e200000e0000 */
[----:B------:R-:W-:Y:S11]  /*4050*/  BSSY.RECONVERGENT B0, `(.L_x_489) ;  /* 0x0000021000007945 */ /* 0x000ff60003800200 */
[----:B------:R-:W-:-:S02]  /*4060*/  VOTE.ANY R45, PT, P0 ;  /* 0x00000000002d7806 */ /* 0x000fc400000e0100 */
[----:B0-----:R-:W-:Y:S02]  /*4070*/  VOTE.ANY R48, PT, P1 ;  /* 0x0000000000307806 */ /* 0x001fe400008e0100 */
        /* <DEDUP_REMOVED lines=22> */
[----:B------:R-:W-:-:S03]  /*41e0*/  IMAD.MOV.U32 R48, RZ, RZ, RZ ;  /* 0x000000ffff307224 */ /* 0x000fc600078e00ff */
[----:B------:R-:W0:Y:S01]  /*41f0*/  FLO.U32 R49, R59 ;  /* 0x0000003b00317300 */ /* 0x000e2200000e0000 */
[----:B------:R-:W-:-:S07]  /*4200*/  LOP3.LUT R45, R6, R59, RZ, 0xc0, !PT ;  /* 0x0000003b062d7212 */ /* 0x000fce00078ec0ff */
[----:B------:R-:W4:Y:S01]  /*4210*/  POPC R45, R45 ;  /* 0x0000002d002d7309 */ /* 0x000f220000000000 */
[----:B0-----:R-:W-:-:S13]  /*4220*/  ISETP.NE.AND P0, PT, R0, R49, PT ;  /* 0x000000310000720c */ /* 0x001fda0003f05270 */
[----:B-1-34-:R-:W-:Y:S05]  /*4230*/  @P0 BRA `(.L_x_490) ;  /* 0x0000000000080947 */ /* 0x01afea0003800000 */
[----:B------:R-:W-:-:S05]  /*4240*/  IMAD R46, R46, 0x4, R7 ;  /* 0x000000042e2e7824 */ /* 0x000fca00078e0207 */
[----:B------:R0:W1:Y:S02]  /*4250*/  ATOMS.ADD R48, [R46], R45 ;  /* 0x0000002d2e30738c */ /* 0x0000640000000000 */
.L_x_490:
[----:B------:R-:W-:Y:S05]  /*4260*/  BSYNC.RECONVERGENT B0 ;  /* 0x0000000000007941 */ /* 0x000fea0003800200 */
.L_x_489:
[----:B------:R-:W-:Y:S01]  /*4270*/  R2P PR, R44, 0x7f ;  /* 0x0000007f2c007804 */ /* 0x000fe20000000000 */
[----:B-1----:R1:W3:Y:S01]  /*4280*/  SHFL.IDX PT, R48, R48, R49, 0x1f ;  /* 0x00001f3130307589 */ /* 0x0022e200000e0000 */
[----:B------:R-:W-:Y:S01]  /*4290*/  BSSY.RECONVERGENT B0, `(.L_x_491) ;  /* 0x0000021000007945 */ /* 0x000fe20003800200 */
[----:B------:R-:W-:-:S10]  /*42a0*/  IMAD.MOV.U32 R52, RZ, RZ, RZ ;  /* 0x000000ffff347224 */ /* 0x000fd400078e00ff */
[----:B0-----:R-:W-:Y:S02]  /*42b0*/  VOTE.ANY R46, PT, P0 ;  /* 0x00000000002e7806 */ /* 0x001fe400000e0100 */
        /* <DEDUP_REMOVED lines=30> */
.L_x_492:
[----:B------:R-:W-:Y:S05]  /*44a0*/  BSYNC.RECONVERGENT B0 ;  /* 0x0000000000007941 */ /* 0x000fea0003800200 */
.L_x_491:
[----:B------:R-:W-:Y:S01]  /*44b0*/  R2P PR, R42, 0x7f ;  /* 0x0000007f2a007804 */ /* 0x000fe20000000000 */
[----:B------:R-:W-:Y:S01]  /*44c0*/  BSSY.RECONVERGENT B0, `(.L_x_493) ;  /* 0x0000022000007945 */ /* 0x000fe20003800200 */
[----:B------:R-:W-:-:S11]  /*44d0*/  IMAD.MOV.U32 R64, RZ, RZ, RZ ;  /* 0x000000ffff407224 */ /* 0x000fd600078e00ff */
        /* <DEDUP_REMOVED lines=25> */
[----:B------:R-:W3:Y:S01]  /*4670*/  FLO.U32 R59, R61 ;  /* 0x0000003d003b7300 */ /* 0x000ee200000e0000 */
[----:B------:R-:W-:-:S07]  /*4680*/  LOP3.LUT R44, R6, R61, RZ, 0xc0, !PT ;  /* 0x0000003d062c7212 */ /* 0x000fce00078ec0ff */
[----:B------:R-:W4:Y:S01]  /*4690*/  POPC R44, R44 ;  /* 0x0000002c002c7309 */ /* 0x000f220000000000 */
[----:B---3--:R-:W-:-:S13]  /*46a0*/  ISETP.NE.AND P0, PT, R0, R59, PT ;  /* 0x0000003b0000720c */ /* 0x008fda0003f05270 */
[----:B01--4-:R-:W-:Y:S05]  /*46b0*/  @P0 BRA `(.L_x_494) ;  /* 0x0000000000080947 */ /* 0x013fea0003800000 */
[----:B------:R-:W-:-:S05]  /*46c0*/  IMAD R53, R42, 0x4, R7 ;  /* 0x000000042a357824 */ /* 0x000fca00078e0207 */
[----:B------:R0:W1:Y:S02]  /*46d0*/  ATOMS.ADD R64, [R53], R44 ;  /* 0x0000002c3540738c */ /* 0x0000640000000000 */
.L_x_494:
[----:B------:R-:W-:Y:S05]  /*46e0*/  BSYNC.RECONVERGENT B0 ;  /* 0x0000000000007941 */ /* 0x000fea0003800200 */
.L_x_493:
        /* <DEDUP_REMOVED lines=35> */
.L_x_496:
[----:B------:R-:W-:Y:S05]  /*4920*/  BSYNC.RECONVERGENT B0 ;  /* 0x0000000000007941 */ /* 0x000fea0003800200 */
.L_x_495:
[----:B------:R-:W-:Y:S01]  /*4930*/  R2P PR, R38, 0x7f ;  /* 0x0000007f26007804 */ /* 0x000fe20000000000 */
[----:B------:R-:W-:Y:S01]  /*4940*/  IMAD.IADD R40, R55, 0x1, R60 ;  /* 0x0000000137287824 */ /* 0x000fe200078e023c */
[----:B------:R-:W-:Y:S01]  /*4950*/  BSSY.RECONVERGENT B0, `(.L_x_497) ;  /* 0x0000022000007945 */ /* 0x000fe20003800200 */
[----:B------:R-:W-:-:S10]  /*4960*/  IMAD.MOV.U32 R60, RZ, RZ, RZ ;  /* 0x000000ffff3c7224 */ /* 0x000fd400078e00ff */
[----:B------:R-:W-:Y:S02]  /*4970*/  VOTE.ANY R52, PT, P0 ;  /* 0x0000000000347806 */ /* 0x000fe400000e0100 */
[----:B--2---:R-:W-:Y:S02]  /*4980*/  VOTE.ANY R55, PT, P1 ;  /* 0x0000000000377806 */ /* 0x004fe400008e0100 */
        /* <DEDUP_REMOVED lines=22> */
[----:B-1----:R1:W2:Y:S02]  /*4af0*/  SHFL.IDX PT, R55, R54, R61, 0x1f ;  /* 0x00001f3d36377589 */ /* 0x0022a400000e0000 */
[----:B0-----:R-:W0:Y:S01]  /*4b00*/  FLO.U32 R59, R63 ;  /* 0x0000003f003b7300 */ /* 0x001e2200000e0000 */
[----:B------:R-:W-:-:S07]  /*4b10*/  LOP3.LUT R52, R6, R63, RZ, 0xc0, !PT ;  /* 0x0000003f06347212 */ /* 0x000fce00078ec0ff */
[----:B------:R-:W3:Y:S01]  /*4b20*/  POPC R52, R52 ;  /* 0x0000003400347309 */ /* 0x000ee20000000000 */
[----:B0-----:R-:W-:-:S13]  /*4b30*/  ISETP.NE.AND P0, PT, R0, R59, PT ;  /* 0x0000003b0000720c */ /* 0x001fda0003f05270 */
[----:B-123--:R-:W-:Y:S05]  /*4b40*/  @P0 BRA `(.L_x_498) ;  /* 0x0000000000080947 */ /* 0x00efea0003800000 */
[----:B------:R-:W-:-:S05]  /*4b50*/  IMAD R61, R38, 0x4, R7 ;  /* 0x00000004263d7824 */ /* 0x000fca00078e0207 */
[----:B------:R0:W1:Y:S02]  /*4b60*/  ATOMS.ADD R60, [R61], R52 ;  /* 0x000000343d3c738c */ /* 0x0000640000000000 */
.L_x_498:
[----:B------:R-:W-:Y:S05]  /*4b70*/  BSYNC.RECONVERGENT B0 ;  /* 0x0000000000007941 */ /* 0x000fea0003800200 */
.L_x_497:
[----:B------:R-:W-:Y:S01]  /*4b80*/  R2P PR, R26, 0x7f ;  /* 0x0000007f1a007804 */ /* 0x000fe20000000000 */
[----:B------:R-:W-:Y:S01]  /*4b90*/  IMAD.IADD R38, R57, 0x1, R62 ;  /* 0x0000000139267824 */ /* 0x000fe200078e023e */
[----:B------:R-:W-:Y:S01]  /*4ba0*/  BSSY.RECONVERGENT B0, `(.L_x_499) ;  /* 0x0000022000007945 */ /* 0x000fe20003800200 */
[----:B------:R-:W-:-:S10]  /*4bb0*/  IMAD.MOV.U32 R62, RZ, RZ, RZ ;  /* 0x000000ffff3e7224 */ /* 0x000fd400078e00ff */
        /* <DEDUP_REMOVED lines=32> */
.L_x_500:
[----:B------:R-:W-:Y:S05]  /*4dc0*/  BSYNC.RECONVERGENT B0 ;  /* 0x0000000000007941 */ /* 0x000fea0003800200 */
.L_x_499:
[----:B------:R-:W-:Y:S01]  /*4dd0*/  R2P PR, R16, 0x7f ;  /* 0x0000007f10007804 */ /* 0x000fe20000000000 */
[----:B------:R-:W-:Y:S01]  /*4de0*/  IMAD.IADD R26, R51, 0x1, R56 ;  /* 0x00000001331a7824 */ /* 0x000fe200078e0238 */
[----:B------:R-:W-:Y:S11]  /*4df0*/  BSSY.RECONVERGENT B0, `(.L_x_501) ;  /* 0x0000022000007945 */ /* 0x000ff60003800200 */
[----:B0-----:R-:W-:-:S02]  /*4e00*/  VOTE.ANY R59, PT, P0 ;  /* 0x00000000003b7806 */ /* 0x001fc400000e0100 */
[----:B------:R-:W-:Y:S02]  /*4e10*/  VOTE.ANY R56, PT, P1 ;  /* 0x0000000000387806 */ /* 0x000fe400008e0100 */
[----:B------:R-:W-:Y:S02]  /*4e20*/  @!P0 LOP3.LUT R59, RZ, R59, RZ, 0x33, !PT ;  /* 0x0000003bff3b8212 */ /* 0x000fe400078e33ff */
[----:B------:R-:W-:Y:S02]  /*4e30*/  @!P1 LOP3.LUT R56, RZ, R56, RZ, 0x33, !PT ;  /* 0x00000038ff389212 */ /* 0x000fe400078e33ff */
[----:B------:R-:W-:Y:S02]  /*4e40*/  VOTE.ANY R51, PT, P2 ;  /* 0x0000000000337806 */ /* 0x000fe400010e0100 */
[----:B------:R-:W-:Y:S02]  /*4e50*/  LOP3.LUT R56, R56, R59, RZ, 0xc0, !PT ;  /* 0x0000003b38387212 */ /* 0x000fe400078ec0ff */
[----:B------:R-:W-:Y:S01]  /*4e60*/  @!P2 LOP3.LUT R51, RZ, R51, RZ, 0x33, !PT ;  /* 0x00000033ff33a212 */ /* 0x000fe200078e33ff */
[----:B-1----:R0:W1:Y:S01]  /*4e70*/  SHFL.IDX PT, R59, R62, R61, 0x1f ;  /* 0x00001f3d3e3b7589 */ /* 0x00206200000e0000 */
[----:B------:R-:W-:-:S02]  /*4e80*/  LOP3.LUT P0, RZ, R16, 0x80, RZ, 0xc0, !PT ;  /* 0x0000008010ff7812 */ /* 0x000fc4000780c0ff */
        /* <DEDUP_REMOVED lines=17> */
[----:B------:R-:W2:Y:S01]  /*4fa0*/  FLO.U32 R63, R65 ;  /* 0x00000041003f7300 */ /* 0x000ea200000e0000 */
[----:B------:R-:W-:-:S07]  /*4fb0*/  LOP3.LUT R51, R6, R65, RZ, 0xc0, !PT ;  /* 0x0000004106337212 */ /* 0x000fce00078ec0ff */
[----:B------:R-:W3:Y:S01]  /*4fc0*/  POPC R51, R51 ;  /* 0x0000003300337309 */ /* 0x000ee20000000000 */
[----:B--2---:R-:W-:-:S13]  /*4fd0*/  ISETP.NE.AND P0, PT, R0, R63, PT ;  /* 0x0000003f0000720c */ /* 0x004fda0003f05270 */
[----:B01-3--:R-:W-:Y:S05]  /*4fe0*/  @P0 BRA `(.L_x_502) ;  /* 0x0000000000080947 */ /* 0x00bfea0003800000 */
[----:B------:R-:W-:-:S05]  /*4ff0*/  IMAD R16, R16, 0x4, R7 ;  /* 0x0000000410107824 */ /* 0x000fca00078e0207 */
[----:B------:R0:W1:Y:S02]  /*5000*/  ATOMS.ADD R56, [R16], R51 ;  /* 0x000000331038738c */ /* 0x0000640000000000 */
.L_x_502:
[----:B------:R-:W-:Y:S05]  /*5010*/  BSYNC.RECONVERGENT B0 ;  /* 0x0000000000007941 */ /* 0x000fea0003800200 */
.L_x_501:
[----:B------:R-:W-:Y:S01]  /*5020*/  R2P PR, R15, 0x7f ;  /* 0x0000007f0f007804 */ /* 0x000fe20000000000 */
[----:B------:R-:W-:Y:S01]  /*5030*/  IMAD.IADD R50, R47, 0x1, R50 ;  /* 0x000000012f327824 */ /* 0x000fe200078e0232 */
[----:B-1----:R1:W2:Y:S01]  /*5040*/  SHFL.IDX PT, R56, R56, R63, 0x1f ;  /* 0x00001f3f38387589 */ /* 0x0022a200000e0000 */
[----:B------:R-:W-:Y:S01]  /*5050*/  BSSY.RECONVERGENT B0, `(.L_x_503) ;  /* 0x0000021000007945 */ /* 0x000fe20003800200 */
[----:B------:R-:W-:-:S09]  /*5060*/  IMAD.MOV.U32 R60, RZ, RZ, RZ ;  /* 0x000000ffff3c7224 */ /* 0x000fd200078e00ff */
        /* <DEDUP_REMOVED lines=26> */
[----:B------:R-:W3:Y:S01]  /*5210*/  POPC R16, R16 ;  /* 0x0000001000107309 */ /* 0x000ee20000000000 */
[----:B0-----:R-:W-:-:S13]  /*5220*/  ISETP.NE.AND P0, PT, R0, R47, PT ;  /* 0x0000002f0000720c */ /* 0x001fda0003f05270 */
[----:B-123--:R-:W-:Y:S05]  /*5230*/  @P0 BRA `(.L_x_504) ;  /* 0x0000000000080947 */ /* 0x00efea0003800000 */
[----:B------:R-:W-:-:S05]  /*5240*/  IMAD R15, R15, 0x4, R7 ;  /* 0x000000040f0f7824 */ /* 0x000fca00078e0207 */
[----:B------:R0:W1:Y:S02]  /*5250*/  ATOMS.ADD R60, [R15], R16 ;  /* 0x000000100f3c738c */ /* 0x0000640000000000 */
.L_x_504:
[----:B------:R-:W-:Y:S05]  /*5260*/  BSYNC.RECONVERGENT B0 ;  /* 0x0000000000007941 */ /* 0x000fea0003800200 */
.L_x_503:
[----:B------:R-:W-:Y:S01]  /*5270*/  R2P PR, R4, 0x7f ;  /* 0x0000007f04007804 */ /* 0x000fe20000000000 */
[----:B------:R-:W-:Y:S01]  /*5280*/  IMAD.IADD R48, R45, 0x1, R48 ;  /* 0x000000012d307824 */ /* 0x000fe200078e0230 */
[----:B-1----:R1:W2:Y:S01]  /*5290*/  SHFL.IDX PT, R47, R60, R47, 0x1f ;  /* 0x00001f2f3c2f7589 */ /* 0x0022a200000e0000 */
[----:B------:R-:W-:Y:S10]  /*52a0*/  BSSY.RECONVERGENT B0, `(.L_x_505) ;  /* 0x0000021000007945 */ /* 0x000ff40003800200 */
[----:B0-----:R-:W-:-:S02]  /*52b0*/  VOTE.ANY R15, PT, P0 ;  /* 0x00000000000f7806 */ /* 0x001fc400000e0100 */
        /* <DEDUP_REMOVED lines=26> */
[----:B------:R-:W3:Y:S01]  /*5460*/  POPC R15, R15 ;  /* 0x0000000f000f7309 */ /* 0x000ee20000000000 */
[----:B0-----:R-:W-:-:S13]  /*5470*/  ISETP.NE.AND P0, PT, R0, R45, PT ;  /* 0x0000002d0000720c */ /* 0x001fda0003f05270 */
[----:B-123--:R-:W-:Y:S05]  /*5480*/  @P0 BRA `(.L_x_506) ;  /* 0x0000000000080947 */ /* 0x00efea0003800000 */
[----:B------:R-:W-:-:S05]  /*5490*/  IMAD R4, R4, 0x4, R7 ;  /* 0x0000000404047824 */ /* 0x000fca00078e0207 */
[----:B------:R0:W1:Y:S02]  /*54a0*/  ATOMS.ADD R62, [R4], R15 ;  /* 0x0000000f043e738c */ /* 0x0000640000000000 */
.L_x_506:
[----:B------:R-:W-:Y:S05]  /*54b0*/  BSYNC.RECONVERGENT B0 ;  /* 0x0000000000007941 */ /* 0x000fea0003800200 */
.L_x_505:
[----:B------:R-:W-:Y:S01]  /*54c0*/  R2P PR, R8, 0x7f ;  /* 0x0000007f08007804 */ /* 0x000fe20000000000 */
[----:B0-----:R-:W-:Y:S01]  /*54d0*/  IMAD.IADD R4, R46, 0x1, R49 ;  /* 0x000000012e047824 */ /* 0x001fe200078e0231 */
[----:B-1----:R0:W1:Y:S01]  /*54e0*/  SHFL.IDX PT, R62, R62, R45, 0x1f ;  /* 0x00001f2d3e3e7589 */ /* 0x00206200000e0000 */
[----:B------:R-:W-:Y:S10]  /*54f0*/  BSSY.RECONVERGENT B0, `(.L_x_507) ;  /* 0x0000021000007945 */ /* 0x000ff40003800200 */
[----:B------:R-:W-:-:S02]  /*5500*/  VOTE.ANY R60, PT, P0 ;  /* 0x00000000003c7806 */ /* 0x000fc400000e0100 */
[----:B------:R-:W-:Y:S02]  /*5510*/  VOTE.ANY R49, PT, P1 ;  /* 0x0000000000317806 */ /* 0x000fe400008e0100 */
[----:B------:R-:W-:Y:S02]  /*5520*/  @!P0 LOP3.LUT R60, RZ, R60, RZ, 0x33, !PT ;  /* 0x0000003cff3c8212 */ /* 0x000fe400078e33ff */
[----:B------:R-:W-:Y:S02]  /*5530*/  @!P1 LOP3.LUT R49, RZ, R49, RZ, 0x33, !PT ;  /* 0x00000031ff319212 */ /* 0x000fe400078e33ff */
[----:B------:R-:W-:Y:S02]  /*5540*/  VOTE.ANY R46, PT, P2 ;  /* 0x00000000002e7806 */ /* 0x000fe400010e0100 */
[----:B------:R-:W-:Y:S01]  /*5550*/  LOP3.LUT R49, R49, R60, RZ, 0xc0, !PT ;  /* 0x0000003c31317212 */ /* 0x000fe200078ec0ff */
[----:B------:R-:W-:Y:S01]  /*5560*/  IMAD.MOV.U32 R60, RZ, RZ, RZ ;  /* 0x000000ffff3c7224 */ /* 0x000fe200078e00ff */
[----:B------:R-:W-:-:S02]  /*5570*/  @!P2 LOP3.LUT R46, RZ, R46, RZ, 0x33, !PT ;  /* 0x0000002eff2ea212 */ /* 0x000fc400078e33ff */
        /* <DEDUP_REMOVED lines=19> */
[----:B------:R-:W3:Y:S01]  /*56b0*/  POPC R46, R46 ;  /* 0x0000002e002e7309 */ /* 0x000ee20000000000 */
[----:B--2---:R-:W-:-:S13]  /*56c0*/  ISETP.NE.AND P0, PT, R0, R49, PT ;  /* 0x000000310000720c */ /* 0x004fda0003f05270 */
[----:B01-3--:R-:W-:Y:S05]  /*56d0*/  @P0 BRA `(.L_x_508) ;  /* 0x0000000000080947 */ /* 0x00bfea0003800000 */
[----:B------:R-:W-:-:S05]  /*56e0*/  IMAD R45, R8, 0x4, R7 ;  /* 0x00000004082d7824 */ /* 0x000fca00078e0207 */
[----:B------:R0:W1:Y:S02]  /*56f0*/  ATOMS.ADD R60, [R45], R46 ;  /* 0x0000002e2d3c738c */ /* 0x0000640000000000 */
.L_x_508:
[----:B------:R-:W-:Y:S05]  /*5700*/  BSYNC.RECONVERGENT B0 ;  /* 0x0000000000007941 */ /* 0x000fea0003800200 */
.L_x_507:
        /* <DEDUP_REMOVED lines=36> */
.L_x_510:
[----:B------:R-:W-:Y:S05]  /*5950*/  BSYNC.RECONVERGENT B0 ;  /* 0x0000000000007941 */ /* 0x000fea0003800200 */
.L_x_509:
        /* <DEDUP_REMOVED lines=36> */
.L_x_512:
[----:B------:R-:W-:Y:S05]  /*5ba0*/  BSYNC.RECONVERGENT B0 ;  /* 0x0000000000007941 */ /* 0x000fea0003800200 */
.L_x_511:
[----:B------:R-:W-:Y:S01]  /*5bb0*/  R2P PR, R14, 0x7f ;  /* 0x0000007f0e007804 */ /* 0x000fe20000000000 */
[----:B-1----:R1:W2:Y:S01]  /*5bc0*/  SHFL.IDX PT, R60, R60, R55, 0x1f ;  /* 0x00001f373c3c7589 */ /* 0x0022a200000e0000 */
        /* <DEDUP_REMOVED lines=25> */
[----:B-1----:R-:W0:Y:S01]  /*5d60*/  FLO.U32 R55, R9 ;  /* 0x0000000900377300 */ /* 0x002e2200000e0000 */
[----:B------:R-:W-:-:S07]  /*5d70*/  LOP3.LUT R6, R6, R9, RZ, 0xc0, !PT ;  /* 0x0000000906067212 */ /* 0x000fce00078ec0ff */
[----:B------:R1:W3:Y:S01]  /*5d80*/  POPC R61, R6 ;  /* 0x00000006003d7309 */ /* 0x0002e20000000000 */
[----:B0-----:R-:W-:Y:S01]  /*5d90*/  ISETP.NE.AND P0, PT, R0, R55, PT ;  /* 0x000000370000720c */ /* 0x001fe20003f05270 */
[----:B------:R-:W-:-:S12]  /*5da0*/  IMAD.MOV.U32 R0, RZ, RZ, RZ ;  /* 0x000000ffff007224 */ /* 0x000fd800078e00ff */
[----:B-123--:R-:W-:Y:S05]  /*5db0*/  @P0 BRA `(.L_x_514) ;  /* 0x0000000000080947 */ /* 0x00efea0003800000 */
[----:B------:R-:W-:-:S06]  /*5dc0*/  IMAD R0, R14, 0x4, R7 ;  /* 0x000000040e007824 */ /* 0x000fcc00078e0207 */
[----:B------:R0:W1:Y:S02]  /*5dd0*/  ATOMS.ADD R0, [R0], R61 ;  /* 0x0000003d0000738c */ /* 0x0000640000000000 */
.L_x_514:
[----:B------:R-:W-:Y:S05]  /*5de0*/  BSYNC.RECONVERGENT B0 ;  /* 0x0000000000007941 */ /* 0x000fea0003800200 */
.L_x_513:
[----:B-1----:R-:W1:Y:S01]  /*5df0*/  SHFL.IDX PT, R0, R0, R55, 0x1f ;  /* 0x00001f3700007589 */ /* 0x002e6200000e0000 */
[----:B------:R-:W-:Y:S01]  /*5e00*/  IMAD.IADD R14, R54, 0x1, R59 ;  /* 0x00000001360e7824 */ /* 0x000fe200078e023b */
[----:B------:R-:W-:Y:S01]  /*5e10*/  ISETP.NE.AND P0, PT, R58, RZ, PT ;  /* 0x000000ff3a00720c */ /* 0x000fe20003f05270 */
[----:B------:R-:W-:Y:S01]  /*5e20*/  IMAD R10, R40, 0x4, R23 ;  /* 0x00000004280a7824 */ /* 0x000fe200078e0217 */
[----:B------:R-:W-:Y:S01]  /*5e30*/  BAR.SYNC.DEFER_BLOCKING 0x0 ;  /* 0x0000000000007b1d */ /* 0x000fe20000010000 */
[----:B------:R-:W-:Y:S02]  /*5e40*/  IMAD.IADD R54, R8, 0x1, R45 ;  /* 0x0000000108367824 */ /* 0x000fe400078e022d */
[--C-:B------:R-:W-:Y:S02]  /*5e50*/  IMAD R9, R38, 0x4, R23.reuse ;  /* 0x0000000426097824 */ /* 0x100fe400078e0217 */
[--C-:B------:R-:W-:Y:S01]  /*5e60*/  IMAD R8, R26, 0x4, R23.reuse ;  /* 0x000000041a087824 */ /* 0x100fe200078e0217 */
[----:B------:R-:W-:Y:S01]  /*5e70*/  BSSY B1, `(.L_x_515) ;  /* 0x0000057000017945 */ /* 0x000fe20003800000 */
[----:B------:R-:W-:-:S02]  /*5e80*/  IMAD R7, R50, 0x4, R23 ;  /* 0x0000000432077824 */ /* 0x000fc400078e0217 */
[----:B------:R-:W-:Y:S02]  /*5e90*/  IMAD.IADD R52, R52, 0x1, R57 ;  /* 0x0000000134347824 */ /* 0x000fe400078e0239 */
[--C-:B------:R-:W-:Y:S02]  /*5ea0*/  IMAD R6, R48, 0x4, R23.reuse ;  /* 0x0000000430067824 */ /* 0x100fe400078e0217 */
[----:B------:R-:W-:Y:S02]  /*5eb0*/  IMAD R4, R4, 0x4, R23 ;  /* 0x0000000404047824 */ /* 0x000fe400078e0217 */
[----:B------:R-:W-:Y:S02]  /*5ec0*/  IMAD.IADD R56, R51, 0x1, R56 ;  /* 0x0000000133387824 */ /* 0x000fe400078e0238 */
[----:B------:R-:W-:Y:S02]  /*5ed0*/  IMAD.IADD R16, R16, 0x1, R47 ;  /* 0x0000000110107824 */ /* 0x000fe400078e022f */
[----:B------:R-:W-:-:S02]  /*5ee0*/  IMAD.IADD R62, R15, 0x1, R62 ;  /* 0x000000010f3e7824 */ /* 0x000fc400078e023e */
[----:B-1----:R-:W-:Y:S02]  /*5ef0*/  IMAD.IADD R38, R61, 0x1, R0 ;  /* 0x000000013d267824 */ /* 0x002fe400078e0200 */
[----:B------:R-:W-:Y:S01]  /*5f00*/  IMAD R0, R44, 0x4, R23 ;  /* 0x000000042c007824 */ /* 0x000fe200078e0217 */
[----:B------:R1:W-:Y:S01]  /*5f10*/  STS [R10+-0x4], R13 ;  /* 0xfffffc0d0a007388 */ /* 0x0003e20000000800 */
[----:B------:R-:W-:Y:S02]  /*5f20*/  IMAD.IADD R46, R46, 0x1, R49 ;  /* 0x000000012e2e7824 */ /* 0x000fe400078e0231 */
[--C-:B------:R-:W-:Y:S01]  /*5f30*/  IMAD R14, R14, 0x4, R23.reuse ;  /* 0x000000040e0e7824 */ /* 0x100fe200078e0217 */
[----:B------:R2:W-:Y:S01]  /*5f40*/  STS [R9+-0x4], R12 ;  /* 0xfffffc0c09007388 */ /* 0x0005e20000000800 */
[--C-:B------:R-:W-:Y:S02]  /*5f50*/  IMAD R15, R56, 0x4, R23.reuse ;  /* 0x00000004380f7824 */ /* 0x100fe400078e0217 */
[----:B------:R-:W-:Y:S01]  /*5f60*/  IMAD.IADD R60, R53, 0x1, R60 ;  /* 0x00000001353c7824 */ /* 0x000fe200078e023c */
[----:B------:R-:W-:Y:S01]  /*5f70*/  STS [R8+-0x4], R43 ;  /* 0xfffffc2b08007388 */ /* 0x000fe20000000800 */
[----:B------:R-:W-:-:S02]  /*5f80*/  IMAD R16, R16, 0x4, R23 ;  /* 0x0000000410107824 */ /* 0x000fc400078e0217 */
[--C-:B-1----:R-:W-:Y:S01]  /*5f90*/  IMAD R13, R52, 0x4, R23.reuse ;  /* 0x00000004340d7824 */ /* 0x102fe200078e0217 */
[----:B------:R1:W-:Y:S01]  /*5fa0*/  STS [R7+-0x4], R24 ;  /* 0xfffffc1807007388 */ /* 0x0003e20000000800 */
[--C-:B------:R-:W-:Y:S02]  /*5fb0*/  IMAD R26, R46, 0x4, R23.reuse ;  /* 0x000000042e1a7824 */ /* 0x100fe400078e0217 */
[--C-:B--2---:R-:W-:Y:S01]  /*5fc0*/  IMAD R12, R42, 0x4, R23.reuse ;  /* 0x000000042a0c7824 */ /* 0x104fe200078e0217 */
[----:B------:R2:W-:Y:S04]  /*5fd0*/  STS [R6+-0x4], R27 ;  /* 0xfffffc1b06007388 */ /* 0x0005e80000000800 */
[----:B------:R3:W-:Y:S01]  /*5fe0*/  STS [R4+-0x4], R25 ;  /* 0xfffffc1904007388 */ /* 0x0007e20000000800 */
[----:B-1----:R-:W-:-:S03]  /*5ff0*/  IMAD R24, R60, 0x4, R23 ;  /* 0x000000043c187824 */ /* 0x002fc600078e0217 */
[----:B------:R1:W-:Y:S01]  /*6000*/  STS [R0+-0x4], R17 ;  /* 0xfffffc1100007388 */ /* 0x0003e20000000800 */
[----:B--2---:R-:W-:-:S03]  /*6010*/  IMAD R27, R62, 0x4, R23 ;  /* 0x000000043e1b7824 */ /* 0x004fc600078e0217 */
[----:B------:R2:W-:Y:S01]  /*6020*/  STS [R12+-0x4], R41 ;  /* 0xfffffc290c007388 */ /* 0x0005e20000000800 */
[----:B---3--:R-:W-:-:S03]  /*6030*/  IMAD R25, R54, 0x4, R23 ;  /* 0x0000000436197824 */ /* 0x008fc600078e0217 */
[----:B------:R3:W-:Y:S01]  /*6040*/  STS [R13+-0x4], R36 ;  /* 0xfffffc240d007388 */ /* 0x0007e20000000800 */
[----:B-1----:R-:W-:-:S03]  /*6050*/  IMAD R17, R38, 0x4, R23 ;  /* 0x0000000426117824 */ /* 0x002fc600078e0217 */
[----:B------:R3:W-:Y:S01]  /*6060*/  STS [R14+-0x4], R39 ;  /* 0xfffffc270e007388 */ /* 0x0007e20000000800 */
[----:B--2---:R-:W-:-:S03]  /*6070*/  IMAD R41, R3, 0x8, R23 ;  /* 0x0000000803297824 */ /* 0x004fc600078e0217 */
[----:B------:R3:W-:Y:S04]  /*6080*/  STS [R15+-0x4], R34 ;  /* 0xfffffc220f007388 */ /* 0x0007e80000000800 */
[----:B------:R3:W-:Y:S04]  /*6090*/  STS [R16+-0x4], R37 ;  /* 0xfffffc2510007388 */ /* 0x0007e80000000800 */
[----:B------:R3:W-:Y:S04]  /*60a0*/  STS [R27+-0x4], R32 ;  /* 0xfffffc201b007388 */ /* 0x0007e80000000800 */
[----:B------:R3:W-:Y:S04]  /*60b0*/  STS [R26+-0x4], R33 ;  /* 0xfffffc211a007388 */ /* 0x0007e80000000800 */
[----:B------:R3:W-:Y:S04]  /*60c0*/  STS [R25+-0x4], R30 ;  /* 0xfffffc1e19007388 */ /* 0x0007e80000000800 */
[----:B------:R3:W-:Y:S04]  /*60d0*/  STS [R24+-0x4], R31 ;  /* 0xfffffc1f18007388 */ /* 0x0007e80000000800 */
[----:B------:R3:W-:Y:S01]  /*60e0*/  STS [R17+-0x4], R28 ;  /* 0xfffffc1c11007388 */ /* 0x0007e20000000800 */
[----:B------:R-:W-:Y:S05]  /*60f0*/  @P0 BRA `(.L_x_516) ;  /* 0x0000000000b80947 */ /* 0x000fea0003800000 */
[----:B------:R-:W3:Y:S02]  /*6100*/  LDCU.64 UR4, c[0x0][0x398] ;  /* 0x00007300ff0477ac */ /* 0x000ee40008000a00 */
[----:B---3--:R-:W-:-:S04]  /*6110*/  LEA R32, P0, R3, UR4, 0x3 ;  /* 0x0000000403207c11 */ /* 0x008fc8000f8018ff */
[----:B------:R-:W-:-:S05]  /*6120*/  LEA.HI.X R33, R3, UR5, RZ, 0x3, P0 ;  /* 0x0000000503217c11 */ /* 0x000fca00080f1cff */
        /* <DEDUP_REMOVED lines=12> */
.L_x_522:
[----:B-1----:R-:W1:Y:S01]  /*61f0*/  LDC.64 R30, c[0x0][0x380] ;  /* 0x0000e000ff1e7b82 */ /* 0x002e620000000a00 */
[----:B------:R-:W-:Y:S01]  /*6200*/  VIADD R39, R32, 0xffffffff ;  /* 0xffffffff20277836 */ /* 0x000fe20000000000 */
[----:B------:R-:W-:Y:S03]  /*6210*/  BSSY B2, `(.L_x_519) ;  /* 0x0000008000027945 */ /* 0x000fe60003800000 */
[----:B------:R-:W-:-:S04]  /*6220*/  IMAD R33, R39, 0x100, R3 ;  /* 0x0000010027217824 */ /* 0x000fc800078e0203 */
[----:B-1----:R-:W-:-:S07]  /*6230*/  IMAD.WIDE R30, R33, 0x4, R30 ;  /* 0x00000004211e7825 */ /* 0x002fce00078e021e */
.L_x_520:
[----:B------:R-:W-:Y:S05]  /*6240*/  YIELD ;  /* 0x0000000000007946 */ /* 0x000fea0003800000 */
[----:B------:R1:W-:Y:S06]  /*6250*/  MEMBAR.SC.CTA ;  /* 0x0000000000007992 */ /* 0x0003ec0000000000 */
[----:B-1----:R-:W2:Y:S02]  /*6260*/  LDG.E.STRONG.SYS R33, desc[UR6][R30.64] ;  /* 0x000000061e217981 */ /* 0x002ea4000c1f5900 */
[----:B--2---:R-:W-:-:S13]  /*6270*/  ISETP.NE.AND P0, PT, R33, RZ, PT ;  /* 0x000000ff2100720c */ /* 0x004fda0003f05270 */
[----:B------:R-:W-:Y:S05]  /*6280*/  @!P0 BRA `(.L_x_520) ;  /* 0xfffffffc00ec8947 */ /* 0x000fea000383ffff */
[----:B------:R-:W-:Y:S05]  /*6290*/  BSYNC B2 ;  /* 0x0000000000027941 */ /* 0x000fea0003800000 */
.L_x_519:
[----:B------:R-:W-:Y:S01]  /*62a0*/  BSSY.RECONVERGENT B2, `(.L_x_521) ;  /* 0x0000006000027945 */ /* 0x000fe20003800200 */
[C---:B------:R-:W-:Y:S02]  /*62b0*/  ISETP.GT.AND P0, PT, R33.reuse, -0x1, PT ;  /* 0xffffffff2100780c */ /* 0x040fe40003f04270 */
[----:B------:R-:W-:Y:S01]  /*62c0*/  LOP3.LUT R30, R33, 0x3fffffff, RZ, 0xc0, !PT ;  /* 0x3fffffff211e7812 */ /* 0x000fe200078ec0ff */
[----:B------:R-:W-:Y:S05]  /*62d0*/  WARPSYNC.EXCLUSIVE R28 ;  /* 0x000000001c007348 */ /* 0x000fea0003a00000 */
[----:B------:R-:W-:-:S05]  /*62e0*/  IMAD.IADD R37, R30, 0x1, R37 ;  /* 0x000000011e257824 */ /* 0x000fca00078e0225 */
[----:B------:R-:W-:-:S07]  /*62f0*/  VOTE.ANY R28, PT, P0 ;  /* 0x00000000001c7806 */ /* 0x000fce00000e0100 */
[----:B------:R-:W-:Y:S05]  /*6300*/  BSYNC.RECONVERGENT B2 ;  /* 0x0000000000027941 */ /* 0x000fea0003800200 */
.L_x_521:
[----:B------:R-:W-:Y:S01]  /*6310*/  ISETP.GT.U32.AND P1, PT, R32, 0x1, PT ;  /* 0x000000012000780c */ /* 0x000fe20003f24070 */
[----:B------:R-:W-:-:S12]  /*6320*/  IMAD.MOV.U32 R32, RZ, RZ, R39 ;  /* 0x000000ffff207224 */ /* 0x000fd800078e0027 */
[----:B------:R-:W-:Y:S05]  /*6330*/  @P0 BRA P1, `(.L_x_522) ;  /* 0xfffffffc00ac0947 */ /* 0x000fea000083ffff */
[----:B------:R-:W-:Y:S05]  /*6340*/  BSYNC B0 ;  /* 0x0000000000007941 */ /* 0x000fea0003800000 */
.L_x_518:
[----:B------:R2:W3:Y:S02]  /*6350*/  LDS.64 R30, [R41+0x6600] ;  /* 0x00660000291e7984 */ /* 0x0004e40000000a00 */
.L_x_517:
[----:B------:R-:W4:Y:S01]  /*6360*/  LDC.64 R32, c[0x0][0x380] ;  /* 0x0000e000ff207b82 */ /* 0x000f220000000a00 */
[C---:B------:R-:W-:Y:S01]  /*6370*/  IMAD.IADD R39, R37.reuse, 0x1, -R20 ;  /* 0x0000000125277824 */ /* 0x040fe200078e0a14 */
[----:B------:R-:W-:-:S04]  /*6380*/  LOP3.LUT R37, R37, 0x80000000, RZ, 0xfc, !PT ;  /* 0x8000000025257812 */ /* 0x000fc800078efcff */
[----:B---3--:R-:W-:Y:S01]  /*6390*/  IADD3 R28, P0, PT, R39, R30, RZ ;  /* 0x0000001e271c7210 */ /* 0x008fe20007f1e0ff */
[----:B----4-:R-:W-:-:S03]  /*63a0*/  IMAD.WIDE R32, R29, 0x4, R32 ;  /* 0x000000041d207825 */ /* 0x010fc600078e0220 */
[----:B------:R-:W-:Y:S02]  /*63b0*/  LEA.HI.X.SX32 R29, R39, R31, 0x1, P0 ;  /* 0x0000001f271d7211 */ /* 0x000fe400000f0eff */
[----:B------:R4:W-:Y:S04]  /*63c0*/  STG.E.STRONG.SYS desc[UR6][R32.64], R37 ;  /* 0x0000002520007986 */ /* 0x0009e8000c115906 */
[----:B------:R4:W-:Y:S03]  /*63d0*/  STS.64 [R41+0x6600], R28 ;  /* 0x0066001c29007388 */ /* 0x0009e60000000a00 */
.L_x_516:
[----:B------:R-:W-:Y:S05]  /*63e0*/  BSYNC B1 ;  /* 0x0000000000017941 */ /* 0x000fea0003800000 */
.L_x_515:
[----:B---34-:R-:W3:Y:S01]  /*63f0*/  LDC R28, c[0x0][0x3c0] ;  /* 0x0000f000ff1c7b82 */ /* 0x018ee20000000800 */
[----:B------:R-:W-:-:S07]  /*6400*/  VIADD R29, R18, 0x1980 ;  /* 0x00001980121d7836 */ /* 0x000fce0000000000 */
[----:B------:R-:W4:Y:S01]  /*6410*/  LDC.64 R32, c[0x0][0x390] ;  /* 0x0000e400ff207b82 */ /* 0x000f220000000a00 */
[----:B---3--:R-:W-:Y:S02]  /*6420*/  ISETP.GE.AND P0, PT, R29, R28, PT ;  /* 0x0000001c1d00720c */ /* 0x008fe40003f06270 */
[----:B----4-:R-:W-:-:S04]  /*6430*/  ISETP.EQ.U32.AND P1, PT, R32, RZ, PT ;  /* 0x000000ff2000720c */ /* 0x010fc80003f22070 */
[----:B------:R-:W-:-:S04]  /*6440*/  ISETP.EQ.OR.EX P0, PT, R33, RZ, !P0, P1 ;  /* 0x000000ff2100720c */ /* 0x000fc80004702710 */
[----:B------:R-:W-:-:S13]  /*6450*/  ISETP.GT.U32.OR P0, PT, R3, 0xff, P0 ;  /* 0x000000ff0300780c */ /* 0x000fda0000704470 */
[----:B------:R-:W-:Y:S05]  /*6460*/  @P0 BRA `(.L_x_523) ;  /* 0x0000000000200947 */ /* 0x000fea0003800000 */
[----:B-1----:R-:W1:Y:S01]  /*6470*/  LDS.64 R30, [R41+0x6600] ;  /* 0x00660000291e7984 */ /* 0x002e620000000a00 */
[C---:B------:R-:W-:Y:S02]  /*6480*/  LEA R32, P2, R3.reuse, R32, 0x3 ;  /* 0x0000002003207211 */ /* 0x040fe400078418ff */
[--C-:B------:R-:W-:Y:S02]  /*6490*/  SHF.R.S32.HI R37, RZ, 0x1f, R20.reuse ;  /* 0x0000001fff257819 */ /* 0x100fe40000011414 */
[----:B------:R-:W-:Y:S02]  /*64a0*/  LEA.HI.X R33, R3, R33, RZ, 0x3, P2 ;  /* 0x0000002103217211 */ /* 0x000fe400010f1cff */
[----:B-1----:R-:W-:Y:S02]  /*64b0*/  IADD3 R30, P0, P1, R30, R35, R20 ;  /* 0x000000231e1e7210 */ /* 0x002fe4000791e014 */
[----:B------:R-:W-:-:S04]  /*64c0*/  SHF.R.S32.HI R35, RZ, 0x1f, R35 ;  /* 0x0000001fff237819 */ /* 0x000fc80000011423 */
[----:B------:R-:W-:-:S05]  /*64d0*/  IADD3.X R31, PT, PT, R31, R35, R37, P0, P1 ;  /* 0x000000231f1f7210 */ /* 0x000fca00007e2425 */
[----:B------:R3:W-:Y:S02]  /*64e0*/  STG.E.64 desc[UR6][R32.64], R30 ;  /* 0x0000001e20007986 */ /* 0x0007e4000c101b06 */
.L_x_523:
[----:B------:R-:W-:Y:S01]  /*64f0*/  ISETP.GT.AND P0, PT, R29, R28, PT ;  /* 0x0000001c1d00720c */ /* 0x000fe20003f04270 */
[----:B------:R-:W-:Y:S05]  /*6500*/  WARPSYNC.ALL ;  /* 0x0000000000007948 */ /* 0x000fea0003800000 */
[----:B------:R-:W-:Y:S07]  /*6510*/  BAR.SYNC.DEFER_BLOCKING 0x0 ;  /* 0x0000000000007b1d */ /* 0x000fee0000010000 */
[----:B------:R-:W-:Y:S05]  /*6520*/  @P0 BRA `(.L_x_524) ;  /* 0x0000001000500947 */ /* 0x000fea0003800000 */
[----:B------:R-:W4:Y:S01]  /*6530*/  LDS R29, [R22] ;  /* 0x00000000161d7984 */ /* 0x000f220000000800 */
[----:B------:R-:W5:Y:S01]  /*6540*/  LDCU UR4, c[0x0][0x3c4] ;  /* 0x00007880ff0477ac */ /* 0x000f620008000800 */
[----:B------:R-:W0:Y:S01]  /*6550*/  LDCU.64 UR8, c[0x0][0x3a0] ;  /* 0x00007400ff0877ac */ /* 0x000e220008000a00 */
[----:B----4-:R-:W-:-:S04]  /*6560*/  ISETP.NE.AND P1, PT, R29, 0x7fffffff, PT ;  /* 0x7fffffff1d00780c */ /* 0x010fc80003f25270 */
[C---:B------:R-:W-:Y:S02]  /*6570*/  SEL R20, R29.reuse, 0x80000000, P1 ;  /* 0x800000001d147807 */ /* 0x040fe40000800000 */
[----:B------:R-:W-:Y:S02]  /*6580*/  ISETP.GT.AND P1, PT, R29, -0x1, PT ;  /* 0xffffffff1d00780c */ /* 0x000fe40003f24270 */
[----:B-----5:R-:W-:-:S04]  /*6590*/  SHF.R.U32.HI R20, RZ, UR4, R20 ;  /* 0x00000004ff147c19 */ /* 0x020fc80008011614 */
[----:B------:R-:W-:-:S05]  /*65a0*/  LOP3.LUT R20, R20, R19, RZ, 0x30, !PT ;  /* 0x0000001314147212 */ /* 0x000fca00078e30ff */
[----:B-1-3--:R-:W-:Y:S02]  /*65b0*/  IMAD R31, R20, 0x8, R23 ;  /* 0x00000008141f7824 */ /* 0x00afe400078e0217 */
[----:B------:R-:W-:-:S04]  /*65c0*/  IMAD.MOV.U32 R20, RZ, RZ, -0x1 ;  /* 0xffffffffff147424 */ /* 0x000fc800078e00ff */
[----:B------:R-:W1:Y:S02]  /*65d0*/  LDS.64 R30, [R31+0x6600] ;  /* 0x006600001f1e7984 */ /* 0x000e640000000a00 */
[----:B-1----:R-:W-:Y:S02]  /*65e0*/  IADD3 R33, P2, PT, R30, R3, RZ ;  /* 0x000000031e217210 */ /* 0x002fe40007f5e0ff */
[----:B------:R-:W-:-:S03]  /*65f0*/  SEL R30, R20, 0x80000000, P1 ;  /* 0x80000000141e7807 */ /* 0x000fc60000800000 */
[----:B------:R-:W-:Y:S01]  /*6600*/  IMAD.X R34, RZ, RZ, R31, P2 ;  /* 0x000000ffff227224 */ /* 0x000fe200010e061f */
[C---:B0-----:R-:W-:Y:S02]  /*6610*/  LEA R32, P2, R33.reuse, UR8, 0x2 ;  /* 0x0000000821207c11 */ /* 0x041fe4000f8410ff */
[----:B------:R-:W-:Y:S02]  /*6620*/  LOP3.LUT R29, R30, R29, RZ, 0x3c, !PT ;  /* 0x0000001d1e1d7212 */ /* 0x000fe400078e3cff */
[----:B------:R-:W-:-:S05]  /*6630*/  LEA.HI.X R33, R33, UR9, R34, 0x2, P2 ;  /* 0x0000000921217c11 */ /* 0x000fca00090f1422 */
[----:B------:R-:W-:Y:S01]  /*6640*/  STG.E desc[UR6][R32.64], R29 ;  /* 0x0000001d20007986 */ /* 0x000fe2000c101906 */
[----:B------:R-:W-:-:S03]  /*6650*/  NOP ;  /* 0x0000000000007918 */ /* 0x000fc60000000000 */
[----:B------:R-:W0:Y:S02]  /*6660*/  LDS R34, [R22+0x600] ;  /* 0x0006000016227984 */ /* 0x000e240000000800 */
[----:B0-----:R-:W-:-:S04]  /*6670*/  ISETP.NE.AND P1, PT, R34, 0x7fffffff, PT ;  /* 0x7fffffff2200780c */ /* 0x001fc80003f25270 */
[C---:B------:R-:W-:Y:S02]  /*6680*/  SEL R30, R34.reuse, 0x80000000, P1 ;  /* 0x80000000221e7807 */ /* 0x040fe40000800000 */
[----:B------:R-:W-:Y:S02]  /*6690*/  ISETP.GT.AND P1, PT, R34, -0x1, PT ;  /* 0xffffffff2200780c */ /* 0x000fe40003f24270 */
[----:B------:R-:W-:Y:S02]  /*66a0*/  SHF.R.U32.HI R30, RZ, UR4, R30 ;  /* 0x00000004ff1e7c19 */ /* 0x000fe4000801161e */
[----:B------:R-:W-:Y:S02]  /*66b0*/  SEL R29, R20, 0x80000000, P1 ;  /* 0x80000000141d7807 */ /* 0x000fe40000800000 */
[----:B------:R-:W-:Y:S02]  /*66c0*/  LOP3.LUT R30, R30, R19, RZ, 0x30, !PT ;  /* 0x000000131e1e7212 */ /* 0x000fe400078e30ff */
[----:B------:R-:W-:-:S03]  /*66d0*/  LOP3.LUT R29, R29, R34, RZ, 0x3c, !PT ;  /* 0x000000221d1d7212 */ /* 0x000fc600078e3cff */
[----:B------:R-:W-:-:S06]  /*66e0*/  IMAD R30, R30, 0x8, R23 ;  /* 0x000000081e1e7824 */ /* 0x000fcc00078e0217 */
[----:B------:R-:W0:Y:S02]  /*66f0*/  LDS.64 R30, [R30+0x6600] ;  /* 0x006600001e1e7984 */ /* 0x000e240000000a00 */
[----:B0-----:R-:W-:-:S05]  /*6700*/  IADD3 R35, P2, PT, R30, R3, RZ ;  /* 0x000000031e237210 */ /* 0x001fca0007f5e0ff */
[----:B------:R-:W-:Y:S01]  /*6710*/  IMAD.X R36, RZ, RZ, R31, P2 ;  /* 0x000000ffff247224 */ /* 0x000fe200010e061f */
[----:B------:R-:W-:-:S04]  /*6720*/  LEA R32, P2, R35, UR8, 0x2 ;  /* 0x0000000823207c11 */ /* 0x000fc8000f8410ff */
        /* <DEDUP_REMOVED lines=231> */
[----:B------:R-:W-:-:S04]  /*75a0*/  SHF.R.U32.HI R30, RZ, UR4, R30 ;  /* 0x00000004ff1e7c19 */ /* 0x000fc8000801161e */
[----:B------:R-:W-:-:S05]  /*75b0*/  LOP3.LUT R30, R30, R19, RZ, 0x30, !PT ;  /* 0x000000131e1e7212 */ /* 0x000fca00078e30ff */
[----:B------:R-:W-:Y:S01]  /*75c0*/  IMAD R35, R30, 0x8, R23 ;  /* 0x000000081e237824 */ /* 0x000fe200078e0217 */
[----:B------:R-:W-:-:S04]  /*75d0*/  SEL R23, R20, 0x80000000, P1 ;  /* 0x8000000014177807 */ /* 0x000fc80000800000 */
[----:B------:R-:W0:Y:S01]  /*75e0*/  LDS.64 R30, [R35+0x6600] ;  /* 0x00660000231e7984 */ /* 0x000e220000000a00 */
[----:B------:R-:W-:Y:S02]  /*75f0*/  LOP3.LUT R23, R23, R34, RZ, 0x3c, !PT ;  /* 0x0000002217177212 */ /* 0x000fe400078e3cff */
[----:B0-----:R-:W-:-:S05]  /*7600*/  IADD3 R36, P2, PT, R30, R3, RZ ;  /* 0x000000031e247210 */ /* 0x001fca0007f5e0ff */
[----:B------:R-:W-:Y:S01]  /*7610*/  IMAD.X R31, RZ, RZ, R31, P2 ;  /* 0x000000ffff1f7224 */ /* 0x000fe200010e061f */
[----:B------:R-:W-:-:S04]  /*7620*/  LEA R30, P2, R36, UR8, 0x2 ;  /* 0x00000008241e7c11 */ /* 0x000fc8000f8410ff */
[----:B------:R-:W-:-:S05]  /*7630*/  LEA.HI.X R31, R36, UR9, R31, 0x2, P2 ;  /* 0x00000009241f7c11 */ /* 0x000fca00090f141f */
[----:B------:R0:W-:Y:S01]  /*7640*/  STG.E desc[UR6][R30.64+0x6000], R23 ;  /* 0x006000171e007986 */ /* 0x0001e2000c101906 */
[----:B------:R-:W-:Y:S01]  /*7650*/  NOP ;  /* 0x0000000000007918 */ /* 0x000fe20000000000 */
[----:B------:R-:W-:Y:S05]  /*7660*/  BRA `(.L_x_525) ;  /* 0x0000001800607947 */ /* 0x000fea0003800000 */
.L_x_524:
[----:B------:R-:W-:Y:S01]  /*7670*/  IMAD R29, R5, -0x1980, R28 ;  /* 0xffffe680051d7824 */ /* 0x000fe200078e021c */
[----:B------:R-:W-:Y:S01]  /*7680*/  BSSY.RECONVERGENT B0, `(.L_x_526) ;  /* 0x000001e000007945 */ /* 0x000fe20003800200 */
[C---:B------:R-:W-:Y:S02]  /*7690*/  VIADD R20, R3.reuse, 0x180 ;  /* 0x0000018003147836 */ /* 0x040fe40000000000 */
[C---:B-1-3--:R-:W-:Y:S01]  /*76a0*/  VIADD R30, R3.reuse, 0x300 ;  /* 0x00000300031e7836 */ /* 0x04afe20000000000 */
[CC--:B------:R-:W-:Y:S01]  /*76b0*/  ISETP.GE.AND P1, PT, R3.reuse, R29.reuse, PT ;  /* 0x0000001d0300720c */ /* 0x0c0fe20003f26270 */
[C---:B------:R-:W-:Y:S01]  /*76c0*/  VIADD R32, R3.reuse, 0x480 ;  /* 0x0000048003207836 */ /* 0x040fe20000000000 */
[-C--:B------:R-:W-:Y:S01]  /*76d0*/  ISETP.GE.AND P5, PT, R20, R29.reuse, PT ;  /* 0x0000001d1400720c */ /* 0x080fe20003fa6270 */
[C---:B------:R-:W-:Y:S01]  /*76e0*/  VIADD R20, R3.reuse, 0x600 ;  /* 0x0000060003147836 */ /* 0x040fe20000000000 */
[-C--:B------:R-:W-:Y:S01]  /*76f0*/  ISETP.GE.AND P4, PT, R30, R29.reuse, PT ;  /* 0x0000001d1e00720c */ /* 0x080fe20003f86270 */
[----:B------:R-:W-:Y:S01]  /*7700*/  VIADD R34, R3, 0x780 ;  /* 0x0000078003227836 */ /* 0x000fe20000000000 */
[----:B------:R-:W-:-:S02]  /*7710*/  ISETP.GE.AND P3, PT, R32, R29, PT ;  /* 0x0000001d2000720c */ /* 0x000fc40003f66270 */
[----:B------:R-:W-:-:S05]  /*7720*/  ISETP.GE.AND P2, PT, R20, R29, PT ;  /* 0x0000001d1400720c */ /* 0x000fca0003f46270 */
[----:B------:R-:W-:Y:S08]  /*7730*/  @P1 BRA `(.L_x_527) ;  /* 0x0000000000481947 */ /* 0x000ff00003800000 */
[----:B------:R-:W1:Y:S01]  /*7740*/  LDS R20, [R22] ;  /* 0x0000000016147984 */ /* 0x000e620000000800 */
[----:B------:R-:W3:Y:S01]  /*7750*/  LDCU UR4, c[0x0][0x3c4] ;  /* 0x00007880ff0477ac */ /* 0x000ee20008000800 */
[----:B------:R-:W-:Y:S01]  /*7760*/  IMAD.MOV.U32 R33, RZ, RZ, -0x1 ;  /* 0xffffffffff217424 */ /* 0x000fe200078e00ff */
[----:B-1----:R-:W-:-:S04]  /*7770*/  ISETP.NE.AND P1, PT, R20, 0x7fffffff, PT ;  /* 0x7fffffff1400780c */ /* 0x002fc80003f25270 */
[C---:B------:R-:W-:Y:S02]  /*7780*/  SEL R30, R20.reuse, 0x80000000, P1 ;  /* 0x80000000141e7807 */ /* 0x040fe40000800000 */
[----:B------:R-:W-:Y:S02]  /*7790*/  ISETP.GT.AND P1, PT, R20, -0x1, PT ;  /* 0xffffffff1400780c */ /* 0x000fe40003f24270 */
[----:B---3--:R-:W-:Y:S01]  /*77a0*/  SHF.R.U32.HI R30, RZ, UR4, R30 ;  /* 0x00000004ff1e7c19 */ /* 0x008fe2000801161e */
[----:B------:R-:W1:Y:S01]  /*77b0*/  LDCU.64 UR4, c[0x0][0x3a0] ;  /* 0x00007400ff0477ac */ /* 0x000e620008000a00 */
[----:B------:R-:W-:Y:S02]  /*77c0*/  SEL R33, R33, 0x80000000, P1 ;  /* 0x8000000021217807 */ /* 0x000fe40000800000 */
[----:B------:R-:W-:Y:S02]  /*77d0*/  LOP3.LUT R30, R30, R19, RZ, 0x30, !PT ;  /* 0x000000131e1e7212 */ /* 0x000fe400078e30ff */
[----:B------:R-:W-:-:S03]  /*77e0*/  LOP3.LUT R33, R33, R20, RZ, 0x3c, !PT ;  /* 0x0000001421217212 */ /* 0x000fc600078e3cff */
[----:B------:R-:W-:-:S05]  /*77f0*/  IMAD R32, R30, 0x8, R23 ;  /* 0x000000081e207824 */ /* 0x000fca00078e0217 */
[----:B------:R-:W3:Y:S02]  /*7800*/  LDS.64 R30, [R32+0x6600] ;  /* 0x00660000201e7984 */ /* 0x000ee40000000a00 */
[----:B---3--:R-:W-:-:S04]  /*7810*/  IADD3 R35, P6, PT, R30, R3, RZ ;  /* 0x000000031e237210 */ /* 0x008fc80007fde0ff */
[----:B-1----:R-:W-:Y:S01]  /*7820*/  LEA R30, P1, R35, UR4, 0x2 ;  /* 0x00000004231e7c11 */ /* 0x002fe2000f8210ff */
[----:B------:R-:W-:-:S05]  /*7830*/  IMAD.X R36, RZ, RZ, R31, P6 ;  /* 0x000000ffff247224 */ /* 0x000fca00030e061f */
[----:B------:R-:W-:-:S05]  /*7840*/  LEA.HI.X R31, R35, UR5, R36, 0x2, P1 ;  /* 0x00000005231f7c11 */ /* 0x000fca00088f1424 */
[----:B------:R1:W-:Y:S02]  /*7850*/  STG.E desc[UR6][R30.64], R33 ;  /* 0x000000211e007986 */ /* 0x0003e4000c101906 */
.L_x_527:
[----:B------:R-:W-:Y:S05]  /*7860*/  BSYNC.RECONVERGENT B0 ;  /* 0x0000000000007941 */ /* 0x000fea0003800200 */
.L_x_526:
[----:B------:R-:W-:Y:S01]  /*7870*/  NOP ;  /* 0x0000000000007918 */ /* 0x000fe20000000000 */
[----:B------:R-:W-:Y:S01]  /*7880*/  BSSY.RECONVERGENT B0, `(.L_x_528) ;  /* 0x0000016000007945 */ /* 0x000fe20003800200 */
[----:B------:R-:W-:Y:S01]  /*7890*/  ISETP.GE.AND P1, PT, R34, R29, PT ;  /* 0x0000001d2200720c */ /* 0x000fe20003f26270 */
[----:B------:R-:W-:Y:S02]  /*78a0*/  VIADD R34, R3, 0x900 ;  /* 0x0000090003227836 */ /* 0x000fe40000000000 */
[----:B------:R-:W-:Y:S10]  /*78b0*/  @P5 BRA `(.L_x_529) ;  /* 0x0000000000485947 */ /* 0x000ff40003800000 */
[----:B------:R-:W3:Y:S01]  /*78c0*/  LDS R20, [R22+0x600] ;  /* 0x0006000016147984 */ /* 0x000ee20000000800 */
[----:B------:R-:W4:Y:S01]  /*78d0*/  LDCU UR4, c[0x0][0x3c4] ;  /* 0x00007880ff0477ac */ /* 0x000f220008000800 */
[----:B-1----:R-:W-:Y:S01]  /*78e0*/  IMAD.MOV.U32 R33, RZ, RZ, -0x1 ;  /* 0xffffffffff217424 */ /* 0x002fe200078e00ff */
[----:B---3--:R-:W-:-:S04]  /*78f0*/  ISETP.NE.AND P5, PT, R20, 0x7fffffff, PT ;  /* 0x7fffffff1400780c */ /* 0x008fc80003fa5270 */
[C---:B------:R-:W-:Y:S02]  /*7900*/  SEL R30, R20.reuse, 0x80000000, P5 ;  /* 0x80000000141e7807 */ /* 0x040fe40002800000 */
[----:B------:R-:W-:Y:S02]  /*7910*/  ISETP.GT.AND P5, PT, R20, -0x1, PT ;  /* 0xffffffff1400780c */ /* 0x000fe40003fa4270 */
[----:B----4-:R-:W-:Y:S01]  /*7920*/  SHF.R.U32.HI R30, RZ, UR4, R30 ;  /* 0x00000004ff1e7c19 */ /* 0x010fe2000801161e */
        /* <DEDUP_REMOVED lines=11> */
.L_x_529:
[----:B------:R-:W-:Y:S05]  /*79e0*/  BSYNC.RECONVERGENT B0 ;  /* 0x0000000000007941 */ /* 0x000fea0003800200 */
.L_x_528:
[----:B------:R-:W-:Y:S01]  /*79f0*/  NOP ;  /* 0x0000000000007918 */ /* 0x000fe20000000000 */
[----:B------:R-:W-:Y:S01]  /*7a00*/  BSSY.RECONVERGENT B0, `(.L_x_530) ;  /* 0x0000016000007945 */ /* 0x000fe20003800200 */
[----:B------:R-:W-:Y:S01]  /*7a10*/  ISETP.GE.AND P5, PT, R34, R29, PT ;  /* 0x0000001d2200720c */ /* 0x000fe20003fa6270 */
[----:B------:R-:W-:Y:S02]  /*7a20*/  VIADD R34, R3, 0xa80 ;  /* 0x00000a8003227836 */ /* 0x000fe40000000000 */
[----:B------:R-:W-:Y:S10]  /*7a30*/  @P4 BRA `(.L_x_531) ;  /* 0x0000000000484947 */ /* 0x000ff40003800000 */
[----:B------:R-:W4:Y:S01]  /*7a40*/  LDS R20, [R22+0xc00] ;  /* 0x000c000016147984 */ /* 0x000f220000000800 */
[----:B------:R-:W5:Y:S01]  /*7a50*/  LDCU UR4, c[0x0][0x3c4] ;  /* 0x00007880ff0477ac */ /* 0x000f620008000800 */
[----:B-1-3--:R-:W-:Y:S01]  /*7a60*/  IMAD.MOV.U32 R33, RZ, RZ, -0x1 ;  /* 0xffffffffff217424 */ /* 0x00afe200078e00ff */
[----:B----4-:R-:W-:-:S04]  /*7a70*/  ISETP.NE.AND P4, PT, R20, 0x7fffffff, PT ;  /* 0x7fffffff1400780c */ /* 0x010fc80003f85270 */
[C---:B------:R-:W-:Y:S02]  /*7a80*/  SEL R30, R20.reuse, 0x80000000, P4 ;  /* 0x80000000141e7807 */ /* 0x040fe40002000000 */
[----:B------:R-:W-:Y:S02]  /*7a90*/  ISETP.GT.AND P4, PT, R20, -0x1, PT ;  /* 0xffffffff1400780c */ /* 0x000fe40003f84270 */
[----:B-----5:R-:W-:Y:S01]  /*7aa0*/  SHF.R.U32.HI R30, RZ, UR4, R30 ;  /* 0x00000004ff1e7c19 */ /* 0x020fe2000801161e */
        /* <DEDUP_REMOVED lines=11> */
.L_x_531:
[----:B------:R-:W-:Y:S05]  /*7b60*/  BSYNC.RECONVERGENT B0 ;  /* 0x0000000000007941 */ /* 0x000fea0003800200 */
.L_x_530:
[----:B------:R-:W-:Y:S01]  /*7b70*/  NOP ;  /* 0x0000000000007918 */ /* 0x000fe20000000000 */
[----:B------:R-:W-:Y:S01]  /*7b80*/  BSSY.RECONVERGENT B0, `(.L_x_532) ;  /* 0x0000016000007945 */ /* 0x000fe20003800200 */
[----:B------:R-:W-:Y:S02]  /*7b90*/  ISETP.GE.AND P4, PT, R34, R29, PT ;  /* 0x0000001d2200720c */ /* 0x000fe40003f86270 */
[----:B------:R-:W-:Y:S01]  /*7ba0*/  LOP3.LUT R34, R3, 0xc00, RZ, 0xfc, !PT ;  /* 0x00000c0003227812 */ /* 0x000fe200078efcff */
[----:B------:R-:W-:Y:S10]  /*7bb0*/  @P3 BRA `(.L_x_533) ;  /* 0x0000000000483947 */ /* 0x000ff40003800000 */
[----:B------:R-:W5:Y:S01]  /*7bc0*/  LDS R20, [R22+0x1200] ;  /* 0x0012000016147984 */ /* 0x000f620000000800 */
[----:B------:R-:W0:Y:S01]  /*7bd0*/  LDCU UR4, c[0x0][0x3c4] ;  /* 0x00007880ff0477ac */ /* 0x000e220008000800 */
[----:B-1-34-:R-:W-:Y:S01]  /*7be0*/  IMAD.MOV.U32 R33, RZ, RZ, -0x1 ;  /* 0xffffffffff217424 */ /* 0x01afe200078e00ff */
[----:B-----5:R-:W-:-:S04]  /*7bf0*/  ISETP.NE.AND P3, PT, R20, 0x7fffffff, PT ;  /* 0x7fffffff1400780c */ /* 0x020fc80003f65270 */
[C---:B------:R-:W-:Y:S02]  /*7c00*/  SEL R30, R20.reuse, 0x80000000, P3 ;  /* 0x80000000141e7807 */ /* 0x040fe40001800000 */
[----:B------:R-:W-:Y:S02]  /*7c10*/  ISETP.GT.AND P3, PT, R20, -0x1, PT ;  /* 0xffffffff1400780c */ /* 0x000fe40003f64270 */
[----:B0-----:R-:W-:Y:S01]  /*7c20*/  SHF.R.U32.HI R30, RZ, UR4, R30 ;  /* 0x00000004ff1e7c19 */ /* 0x001fe2000801161e */
[----:B------:R-:W0:Y:S01]  /*7c30*/  LDCU.64 UR4, c[0x0][0x3a0] ;  /* 0x00007400ff0477ac */ /* 0x000e220008000a00 */
[----:B------:R-:W-:Y:S02]  /*7c40*/  SEL R33, R33, 0x80000000, P3 ;  /* 0x8000000021217807 */ /* 0x000fe40001800000 */
[----:B------:R-:W-:Y:S02]  /*7c50*/  LOP3.LUT R30, R30, R19, RZ, 0x30, !PT ;  /* 0x000000131e1e7212 */ /* 0x000fe400078e30ff */
[----:B------:R-:W-:-:S03]  /*7c60*/  LOP3.LUT R33, R33, R20, RZ, 0x3c, !PT ;  /* 0x0000001421217212 */ /* 0x000fc600078e3cff */
[----:B------:R-:W-:-:S05]  /*7c70*/  IMAD R32, R30, 0x8, R23 ;  /* 0x000000081e207824 */ /* 0x000fca00078e0217 */
[----:B------:R-:W1:Y:S02]  /*7c80*/  LDS.64 R30, [R32+0x6600] ;  /* 0x00660000201e7984 */ /* 0x000e640000000a00 */
[----:B-1----:R-:W-:-:S04]  /*7c90*/  IADD3 R35, P6, PT, R30, R3, RZ ;  /* 0x000000031e237210 */ /* 0x002fc80007fde0ff */
[----:B0-----:R-:W-:Y:S01]  /*7ca0*/  LEA R30, P3, R35, UR4, 0x2 ;  /* 0x00000004231e7c11 */ /* 0x001fe2000f8610ff */
[----:B------:R-:W-:-:S05]  /*7cb0*/  IMAD.X R36, RZ, RZ, R31, P6 ;  /* 0x000000ffff247224 */ /* 0x000fca00030e061f */
[----:B------:R-:W-:-:S05]  /*7cc0*/  LEA.HI.X R31, R35, UR5, R36, 0x2, P3 ;  /* 0x00000005231f7c11 */ /* 0x000fca00098f1424 */
[----:B------:R0:W-:Y:S02]  /*7cd0*/  STG.E desc[UR6][R30.64+0x1200], R33 ;  /* 0x001200211e007986 */ /* 0x0001e4000c101906 */
.L_x_533:
[----:B------:R-:W-:Y:S05]  /*7ce0*/  BSYNC.RECONVERGENT B0 ;  /* 0x0000000000007941 */ /* 0x000fea0003800200 */
.L_x_532:
[----:B------:R-:W-:Y:S01]  /*7cf0*/  NOP ;  /* 0x0000000000007918 */ /* 0x000fe20000000000 */
[----:B------:R-:W-:Y:S01]  /*7d00*/  BSSY.RECONVERGENT B0, `(.L_x_534) ;  /* 0x0000016000007945 */ /* 0x000fe20003800200 */
[----:B------:R-:W-:Y:S01]  /*7d10*/  ISETP.GE.AND P3, PT, R34, R29, PT ;  /* 0x0000001d2200720c */ /* 0x000fe20003f66270 */
[----:B------:R-:W-:Y:S02]  /*7d20*/  VIADD R34, R3, 0xd80 ;  /* 0x00000d8003227836 */ /* 0x000fe40000000000 */
[----:B------:R-:W-:Y:S10]  /*7d30*/  @P2 BRA `(.L_x_535) ;  /* 0x0000000000482947 */ /* 0x000ff40003800000 */
[----:B------:R-:W5:Y:S01]  /*7d40*/  LDS R20, [R22+0x1800] ;  /* 0x0018000016147984 */ /* 0x000f620000000800 */
[----:B------:R-:W2:Y:S01]  /*7d50*/  LDCU UR4, c[0x0][0x3c4] ;  /* 0x00007880ff0477ac */ /* 0x000ea20008000800 */
[----:B01-34-:R-:W-:Y:S01]  /*7d60*/  IMAD.MOV.U32 R33, RZ, RZ, -0x1 ;  /* 0xffffffffff217424 */ /* 0x01bfe200078e00ff */
[----:B-----5:R-:W-:-:S04]  /*7d70*/  ISETP.NE.AND P2, PT, R20, 0x7fffffff, PT ;  /* 0x7fffffff1400780c */ /* 0x020fc80003f45270 */
[C---:B------:R-:W-:Y:S02]  /*7d80*/  SEL R30, R20.reuse, 0x80000000, P2 ;  /* 0x80000000141e7807 */ /* 0x040fe40001000000 */
[----:B------:R-:W-:Y:S02]  /*7d90*/  ISETP.GT.AND P2, PT, R20, -0x1, PT ;  /* 0xffffffff1400780c */ /* 0x000fe40003f44270 */
[----:B--2---:R-:W-:Y:S01]  /*7da0*/  SHF.R.U32.HI R30, RZ, UR4, R30 ;  /* 0x00000004ff1e7c19 */ /* 0x004fe2000801161e */
        /* <DEDUP_REMOVED lines=11> */
.L_x_535:
[----:B------:R-:W-:Y:S05]  /*7e60*/  BSYNC.RECONVERGENT B0 ;  /* 0x0000000000007941 */ /* 0x000fea0003800200 */
.L_x_534:
        /* <DEDUP_REMOVED lines=23> */
.L_x_537:
[----:B------:R-:W-:Y:S05]  /*7fe0*/  BSYNC.RECONVERGENT B0 ;  /* 0x0000000000007941 */ /* 0x000fea0003800200 */
.L_x_536:
        /* <DEDUP_REMOVED lines=23> */
.L_x_539:
[----:B------:R-:W-:Y:S05]  /*8160*/  BSYNC.RECONVERGENT B0 ;  /* 0x0000000000007941 */ /* 0x000fea0003800200 */
.L_x_538:
        /* <DEDUP_REMOVED lines=23> */
.L_x_541:
[----:B------:R-:W-:Y:S05]  /*82e0*/  BSYNC.RECONVERGENT B0 ;  /* 0x0000000000007941 */ /* 0x000fea0003800200 */
.L_x_540:
        /* <DEDUP_REMOVED lines=23> */
.L_x_543:
[----:B------:R-:W-:Y:S05]  /*8460*/  BSYNC.RECONVERGENT B0 ;  /* 0x0000000000007941 */ /* 0x000fea0003800200 */
.L_x_542:
        /* <DEDUP_REMOVED lines=23> */
.L_x_545:
[----:B------:R-:W-:Y:S05]  /*85e0*/  BSYNC.RECONVERGENT B0 ;  /* 0x0000000000007941 */ /* 0x000fea0003800200 */
.L_x_544:
        /* <DEDUP_REMOVED lines=23> */
.L_x_547:
[----:B------:R-:W-:Y:S05]  /*8760*/  BSYNC.RECONVERGENT B0 ;  /* 0x0000000000007941 */ /* 0x000fea0003800200 */
.L_x_546:
[----:B------:R-:W-:Y:S01]  /*8770*/  NOP ;  /* 0x0000000000007918 */ /* 0x000fe20000000000 */
[----:B------:R-:W-:Y:S01]  /*8780*/  BSSY.RECONVERGENT B0, `(.L_x_548) ;  /* 0x0000016000007945 */ /* 0x000fe20003800200 */
[----:B------:R-:W-:Y:S02]  /*8790*/  ISETP.GE.AND P1, PT, R34, R29, PT ;  /* 0x0000001d2200720c */ /* 0x000fe40003f26270 */
[----:B------:R-:W-:Y:S01]  /*87a0*/  LOP3.LUT R34, R3, 0x1800, RZ, 0xfc, !PT ;  /* 0x0000180003227812 */ /* 0x000fe200078efcff */
        /* <DEDUP_REMOVED lines=19> */
.L_x_549:
[----:B------:R-:W-:Y:S05]  /*88e0*/  BSYNC.RECONVERGENT B0 ;  /* 0x0000000000007941 */ /* 0x000fea0003800200 */
.L_x_548:
[----:B------:R-:W-:Y:S01]  /*88f0*/  NOP ;  /* 0x0000000000007918 */ /* 0x000fe20000000000 */
[----:B------:R-:W-:Y:S01]  /*8900*/  BSSY.RECONVERGENT B0, `(.L_x_550) ;  /* 0x0000015000007945 */ /* 0x000fe20003800200 */
[----:B------:R-:W-:-:S03]  /*8910*/  ISETP.GE.AND P5, PT, R34, R29, PT ;  /* 0x0000001d2200720c */ /* 0x000fc60003fa6270 */
        /* <DEDUP_REMOVED lines=19> */
.L_x_551:
[----:B------:R-:W-:Y:S05]  /*8a50*/  BSYNC.RECONVERGENT B0 ;  /* 0x0000000000007941 */ /* 0x000fea0003800200 */
.L_x_550:
[----:B------:R-:W-:Y:S01]  /*8a60*/  NOP ;  /* 0x0000000000007918 */ /* 0x000fe20000000000 */
[----:B------:R-:W-:Y:S04]  /*8a70*/  BSSY.RECONVERGENT B0, `(.L_x_552) ;  /* 0x0000014000007945 */ /* 0x000fe80003800200 */
[----:B------:R-:W-:Y:S05]  /*8a80*/  @P3 BRA `(.L_x_553) ;  /* 0x0000000000483947 */ /* 0x000fea0003800000 */
        /* <DEDUP_REMOVED lines=13> */
[----:B-1----:R-:W-:-:S05]  /*8b60*/  IADD3 R32, P4, PT, R30, R3, RZ ;  /* 0x000000031e207210 */ /* 0x002fca0007f9e0ff */
[----:B------:R-:W-:Y:S01]  /*8b70*/  IMAD.X R31, RZ, RZ, R31, P4 ;  /* 0x000000ffff1f7224 */ /* 0x000fe200020e061f */
[----:B0-----:R-:W-:-:S04]  /*8b80*/  LEA R30, P4, R32, UR4, 0x2 ;  /* 0x00000004201e7c11 */ /* 0x001fc8000f8810ff */
[----:B------:R-:W-:-:S05]  /*8b90*/  LEA.HI.X R31, R32, UR5, R31, 0x2, P4 ;  /* 0x00000005201f7c11 */ /* 0x000fca000a0f141f */
[----:B------:R0:W-:Y:S04]  /*8ba0*/  STG.E desc[UR6][R30.64+0x4e00], R33 ;  /* 0x004e00211e007986 */ /* 0x0001e8000c101906 */
.L_x_553:
[----:B------:R-:W-:Y:S05]  /*8bb0*/  BSYNC.RECONVERGENT B0 ;  /* 0x0000000000007941 */ /* 0x000fea0003800200 */
.L_x_552:
        /* <DEDUP_REMOVED lines=21> */
.L_x_555:
[----:B------:R-:W-:Y:S05]  /*8d10*/  BSYNC.RECONVERGENT B0 ;  /* 0x0000000000007941 */ /* 0x000fea0003800200 */
.L_x_554:
        /* <DEDUP_REMOVED lines=21> */
.L_x_557:
[----:B------:R-:W-:Y:S05]  /*8e70*/  BSYNC.RECONVERGENT B0 ;  /* 0x0000000000007941 */ /* 0x000fea0003800200 */
.L_x_556:
[----:B------:R-:W-:Y:S01]  /*8e80*/  NOP ;  /* 0x0000000000007918 */ /* 0x000fe20000000000 */
[----:B------:R-:W-:Y:S04]  /*8e90*/  BSSY.RECONVERGENT B0, `(.L_x_558) ;  /* 0x0000014000007945 */ /* 0x000fe80003800200 */
[----:B------:R-:W-:Y:S05]  /*8ea0*/  @P5 BRA `(.L_x_559) ;  /* 0x0000000000485947 */ /* 0x000fea0003800000 */
[----:B------:R-:W5:Y:S01]  /*8eb0*/  LDS R20, [R22+0x6000] ;  /* 0x0060000016147984 */ /* 0x000f620000000800 */
[----:B------:R-:W0:Y:S01]  /*8ec0*/  LDCU UR4, c[0x0][0x3c4] ;  /* 0x00007880ff0477ac */ /* 0x000e220008000800 */
[----:B-----5:R-:W-:-:S04]  /*8ed0*/  ISETP.NE.AND P1, PT, R20, 0x7fffffff, PT ;  /* 0x7fffffff1400780c */ /* 0x020fc80003f25270 */
[C---:B------:R-:W-:Y:S02]  /*8ee0*/  SEL R29, R20.reuse, 0x80000000, P1 ;  /* 0x80000000141d7807 */ /* 0x040fe40000800000 */
[----:B------:R-:W-:Y:S02]  /*8ef0*/  ISETP.GT.AND P1, PT, R20, -0x1, PT ;  /* 0xffffffff1400780c */ /* 0x000fe40003f24270 */
[----:B01-34-:R-:W-:Y:S01]  /*8f00*/  SHF.R.U32.HI R30, RZ, UR4, R29 ;  /* 0x00000004ff1e7c19 */ /* 0x01bfe2000801161d */
[----:B------:R-:W0:Y:S01]  /*8f10*/  LDCU.64 UR4, c[0x0][0x3a0] ;  /* 0x00007400ff0477ac */ /* 0x000e220008000a00 */
[----:B------:R-:W-:Y:S02]  /*8f20*/  IMAD.MOV.U32 R29, RZ, RZ, -0x1 ;  /* 0xffffffffff1d7424 */ /* 0x000fe400078e00ff */
[----:B------:R-:W-:-:S03]  /*8f30*/  LOP3.LUT R30, R30, R19, RZ, 0x30, !PT ;  /* 0x000000131e1e7212 */ /* 0x000fc600078e30ff */
[----:B------:R-:W-:Y:S02]  /*8f40*/  SEL R29, R29, 0x80000000, P1 ;  /* 0x800000001d1d7807 */ /* 0x000fe40000800000 */
[----:B------:R-:W-:Y:S02]  /*8f50*/  IMAD R23, R30, 0x8, R23 ;  /* 0x000000081e177824 */ /* 0x000fe400078e0217 */
[----:B------:R-:W-:-:S03]  /*8f60*/  LOP3.LUT R29, R29, R20, RZ, 0x3c, !PT ;  /* 0x000000141d1d7212 */ /* 0x000fc600078e3cff */
[----:B------:R-:W1:Y:S02]  /*8f70*/  LDS.64 R30, [R23+0x6600] ;  /* 0x00660000171e7984 */ /* 0x000e640000000a00 */
[----:B-1----:R-:W-:-:S05]  /*8f80*/  IADD3 R32, P2, PT, R30, R3, RZ ;  /* 0x000000031e207210 */ /* 0x002fca0007f5e0ff */
[----:B------:R-:W-:Y:S01]  /*8f90*/  IMAD.X R31, RZ, RZ, R31, P2 ;  /* 0x000000ffff1f7224 */ /* 0x000fe200010e061f */
[----:B0-----:R-:W-:-:S04]  /*8fa0*/  LEA R30, P2, R32, UR4, 0x2 ;  /* 0x00000004201e7c11 */ /* 0x001fc8000f8410ff */
[----:B------:R-:W-:-:S05]  /*8fb0*/  LEA.HI.X R31, R32, UR5, R31, 0x2, P2 ;  /* 0x00000005201f7c11 */ /* 0x000fca00090f141f */
[----:B------:R0:W-:Y:S04]  /*8fc0*/  STG.E desc[UR6][R30.64+0x6000], R29 ;  /* 0x0060001d1e007986 */ /* 0x0001e8000c101906 */
.L_x_559:
[----:B------:R-:W-:Y:S05]  /*8fd0*/  BSYNC.RECONVERGENT B0 ;  /* 0x0000000000007941 */ /* 0x000fea0003800200 */
.L_x_558:
[----:B------:R-:W-:Y:S01]  /*8fe0*/  NOP ;  /* 0x0000000000007918 */ /* 0x000fe20000000000 */
.L_x_525:
[----:B01-34-:R-:W0:Y:S01]  /*8ff0*/  LDS R30, [R22+0x1200] ;  /* 0x00120000161e7984 */ /* 0x01be220000000800 */
[----:B------:R-:W1:Y:S03]  /*9000*/  LDCU UR4, c[0x0][0x3c4] ;  /* 0x00007880ff0477ac */ /* 0x000e660008000800 */
[----:B------:R-:W3:Y:S04]  /*9010*/  LDS R20, [R22] ;  /* 0x0000000016147984 */ /* 0x000ee80000000800 */
[----:B------:R-:W4:Y:S04]  /*9020*/  LDS R23, [R22+0x600] ;  /* 0x0006000016177984 */ /* 0x000f280000000800 */
[----:B------:R-:W5:Y:S04]  /*9030*/  LDS R29, [R22+0xc00] ;  /* 0x000c0000161d7984 */ /* 0x000f680000000800 */
[----:B------:R-:W2:Y:S04]  /*9040*/  LDS R31, [R22+0x1800] ;  /* 0x00180000161f7984 */ /* 0x000ea80000000800 */
[----:B------:R-:W1:Y:S04]  /*9050*/  LDS R36, [R22+0x3600] ;  /* 0x0036000016247984 */ /* 0x000e680000000800 */
[----:B------:R-:W1:Y:S04]  /*9060*/  LDS R32, [R22+0x1e00] ;  /* 0x001e000016207984 */ /* 0x000e680000000800 */
[----:B------:R-:W1:Y:S04]  /*9070*/  LDS R33, [R22+0x2400] ;  /* 0x0024000016217984 */ /* 0x000e680000000800 */
[----:B------:R-:W1:Y:S04]  /*9080*/  LDS R34, [R22+0x2a00] ;  /* 0x002a000016227984 */ /* 0x000e680000000800 */
[----:B------:R-:W1:Y:S04]  /*9090*/  LDS R35, [R22+0x3000] ;  /* 0x0030000016237984 */ /* 0x000e680000000800 */
[----:B------:R-:W1:Y:S01]  /*90a0*/  LDS R38, [R22+0x3c00] ;  /* 0x003c000016267984 */ /* 0x000e620000000800 */
[----:B0-----:R-:W-:-:S03]  /*90b0*/  ISETP.NE.AND P2, PT, R30, 0x7fffffff, PT ;  /* 0x7fffffff1e00780c */ /* 0x001fc60003f45270 */
[----:B------:R-:W0:Y:S01]  /*90c0*/  LDS R47, [R22+0x6000] ;  /* 0x00600000162f7984 */ /* 0x000e220000000800 */
[----:B---3--:R-:W-:Y:S02]  /*90d0*/  ISETP.NE.AND P5, PT, R20, 0x7fffffff, PT ;  /* 0x7fffffff1400780c */ /* 0x008fe40003fa5270 */
[----:B------:R-:W-:Y:S01]  /*90e0*/  SEL R30, R30, 0x80000000, P2 ;  /* 0x800000001e1e7807 */ /* 0x000fe20001000000 */
[----:B------:R-:W3:Y:S01]  /*90f0*/  LDS R40, [R22+0x4200] ;  /* 0x0042000016287984 */ /* 0x000ee20000000800 */
[----:B----4-:R-:W-:Y:S02]  /*9100*/  ISETP.NE.AND P4, PT, R23, 0x7fffffff, PT ;  /* 0x7fffffff1700780c */ /* 0x010fe40003f85270 */
[----:B------:R-:W-:Y:S01]  /*9110*/  SEL R20, R20, 0x80000000, P5 ;  /* 0x8000000014147807 */ /* 0x000fe20002800000 */
[----:B------:R-:W4:Y:S01]  /*9120*/  LDS R42, [R22+0x4800] ;  /* 0x00480000162a7984 */ /* 0x000f220000000800 */
[----:B-----5:R-:W-:Y:S02]  /*9130*/  ISETP.NE.AND P3, PT, R29, 0x7fffffff, PT ;  /* 0x7fffffff1d00780c */ /* 0x020fe40003f65270 */
[----:B------:R-:W-:Y:S01]  /*9140*/  SEL R23, R23, 0x80000000, P4 ;  /* 0x8000000017177807 */ /* 0x000fe20002000000 */
[----:B------:R-:W5:Y:S01]  /*9150*/  LDS R44, [R22+0x4e00] ;  /* 0x004e0000162c7984 */ /* 0x000f620000000800 */
[----:B--2---:R-:W-:-:S02]  /*9160*/  ISETP.NE.AND P1, PT, R31, 0x7fffffff, PT ;  /* 0x7fffffff1f00780c */ /* 0x004fc40003f25270 */
[----:B------:R-:W-:Y:S01]  /*9170*/  SEL R29, R29, 0x80000000, P3 ;  /* 0x800000001d1d7807 */ /* 0x000fe20001800000 */
[----:B------:R-:W2:Y:S01]  /*9180*/  LDS R45, [R22+0x5400] ;  /* 0x00540000162d7984 */ /* 0x000ea20000000800 */
[----:B-1----:R-:W-:Y:S02]  /*9190*/  ISETP.NE.AND P2, PT, R36, 0x7fffffff, PT ;  /* 0x7fffffff2400780c */ /* 0x002fe40003f45270 */
[----:B------:R-:W-:Y:S01]  /*91a0*/  SEL R31, R31, 0x80000000, P1 ;  /* 0x800000001f1f7807 */ /* 0x000fe20000800000 */
[----:B------:R-:W1:Y:S01]  /*91b0*/  LDS R46, [R22+0x5a00] ;  /* 0x005a0000162e7984 */ /* 0x000e620000000800 */
[----:B------:R-:W-:Y:S02]  /*91c0*/  ISETP.NE.AND P6, PT, R32, 0x7fffffff, PT ;  /* 0x7fffffff2000780c */ /* 0x000fe40003fc5270 */
[----:B------:R-:W-:Y:S02]  /*91d0*/  SEL R37, R36, 0x80000000, P2 ;  /* 0x8000000024257807 */ /* 0x000fe40001000000 */
[----:B------:R-:W-:-:S02]  /*91e0*/  ISETP.NE.AND P5, PT, R33, 0x7fffffff, PT ;  /* 0x7fffffff2100780c */ /* 0x000fc40003fa5270 */
[----:B------:R-:W-:Y:S02]  /*91f0*/  SEL R32, R32, 0x80000000, P6 ;  /* 0x8000000020207807 */ /* 0x000fe40003000000 */
[C---:B------:R-:W-:Y:S02]  /*9200*/  ISETP.NE.AND P4, PT, R34.reuse, 0x7fffffff, PT ;  /* 0x7fffffff2200780c */ /* 0x040fe40003f85270 */
[----:B------:R-:W-:Y:S02]  /*9210*/  SEL R33, R33, 0x80000000, P5 ;  /* 0x8000000021217807 */ /* 0x000fe40002800000 */
[----:B------:R-:W-:Y:S02]  /*9220*/  ISETP.NE.AND P3, PT, R35, 0x7fffffff, PT ;  /* 0x7fffffff2300780c */ /* 0x000fe40003f65270 */
[----:B------:R-:W-:Y:S02]  /*9230*/  SEL R34, R34, 0x80000000, P4 ;  /* 0x8000000022227807 */ /* 0x000fe40002000000 */
[----:B------:R-:W-:-:S02]  /*9240*/  ISETP.NE.AND P1, PT, R38, 0x7fffffff, PT ;  /* 0x7fffffff2600780c */ /* 0x000fc40003f25270 */
[----:B------:R-:W-:Y:S02]  /*9250*/  SEL R35, R35, 0x80000000, P3 ;  /* 0x8000000023237807 */ /* 0x000fe40001800000 */
[C---:B0-----:R-:W-:Y:S02]  /*9260*/  ISETP.NE.AND P2, PT, R47.reuse, 0x7fffffff, PT ;  /* 0x7fffffff2f00780c */ /* 0x041fe40003f45270 */
[----:B------:R-:W-:Y:S02]  /*9270*/  SEL R39, R38, 0x80000000, P1 ;  /* 0x8000000026277807 */ /* 0x000fe40000800000 */
[----:B---3--:R-:W-:Y:S02]  /*9280*/  ISETP.NE.AND P6, PT, R40, 0x7fffffff, PT ;  /* 0x7fffffff2800780c */ /* 0x008fe40003fc5270 */
[----:B------:R-:W-:Y:S02]  /*9290*/  SEL R49, R47, 0x80000000, P2 ;  /* 0x800000002f317807 */ /* 0x000fe40001000000 */
[----:B----4-:R-:W-:-:S02]  /*92a0*/  ISETP.NE.AND P5, PT, R42, 0x7fffffff, PT ;  /* 0x7fffffff2a00780c */ /* 0x010fc40003fa5270 */
[----:B------:R-:W-:Y:S02]  /*92b0*/  SEL R41, R40, 0x80000000, P6 ;  /* 0x8000000028297807 */ /* 0x000fe40003000000 */
[----:B-----5:R-:W-:Y:S02]  /*92c0*/  ISETP.NE.AND P4, PT, R44, 0x7fffffff, PT ;  /* 0x7fffffff2c00780c */ /* 0x020fe40003f85270 */
[----:B------:R-:W-:Y:S02]  /*92d0*/  SEL R43, R42, 0x80000000, P5 ;  /* 0x800000002a2b7807 */ /* 0x000fe40002800000 */
[----:B--2---:R-:W-:Y:S02]  /*92e0*/  ISETP.NE.AND P3, PT, R45, 0x7fffffff, PT ;  /* 0x7fffffff2d00780c */ /* 0x004fe40003f65270 */
[----:B------:R-:W-:Y:S02]  /*92f0*/  SEL R44, R44, 0x80000000, P4 ;  /* 0x800000002c2c7807 */ /* 0x000fe40002000000 */
[----:B-1----:R-:W-:-:S02]  /*9300*/  ISETP.NE.AND P1, PT, R46, 0x7fffffff, PT ;  /* 0x7fffffff2e00780c */ /* 0x002fc40003f25270 */
[----:B------:R-:W-:Y:S02]  /*9310*/  SEL R45, R45, 0x80000000, P3 ;  /* 0x800000002d2d7807 */ /* 0x000fe40001800000 */
[----:B------:R-:W-:Y:S02]  /*9320*/  SEL R47, R46, 0x80000000, P1 ;  /* 0x800000002e2f7807 */ /* 0x000fe40000800000 */
[----:B------:R-:W-:Y:S02]  /*9330*/  SHF.R.U32.HI R30, RZ, UR4, R30 ;  /* 0x00000004ff1e7c19 */ /* 0x000fe4000801161e */
[----:B------:R-:W-:Y:S02]  /*9340*/  SHF.R.U32.HI R32, RZ, UR4, R32 ;  /* 0x00000004ff207c19 */ /* 0x000fe40008011620 */
[----:B------:R-:W-:Y:S02]  /*9350*/  SHF.R.U32.HI R34, RZ, UR4, R34 ;  /* 0x00000004ff227c19 */ /* 0x000fe40008011622 */
[----:B------:R-:W-:-:S02]  /*9360*/  SHF.R.U32.HI R20, RZ, UR4, R20 ;  /* 0x00000004ff147c19 */ /* 0x000fc40008011614 */
[----:B------:R-:W-:Y:S02]  /*9370*/  SHF.R.U32.HI R22, RZ, UR4, R23 ;  /* 0x00000004ff167c19 */ /* 0x000fe40008011617 */
[----:B------:R-:W-:Y:S02]  /*9380*/  SHF.R.U32.HI R42, RZ, UR4, R29 ;  /* 0x00000004ff2a7c19 */ /* 0x000fe4000801161d */
        /* <DEDUP_REMOVED lines=11> */
[-C--:B------:R-:W-:Y:S02]  /*9440*/  LOP3.LUT R41, R30, R19.reuse, RZ, 0x30, !PT ;  /* 0x000000131e297212 */ /* 0x080fe400078e30ff */
[-C--:B------:R-:W-:Y:S02]  /*9450*/  LOP3.LUT R39, R32, R19.reuse, RZ, 0x30, !PT ;  /* 0x0000001320277212 */ /* 0x080fe400078e30ff */
[-C--:B------:R-:W-:Y:S02]  /*9460*/  LOP3.LUT R37, R34, R19.reuse, RZ, 0x30, !PT ;  /* 0x0000001322257212 */ /* 0x080fe400078e30ff */
[-C--:B------:R-:W-:Y:S02]  /*9470*/  LOP3.LUT R44, R20, R19.reuse, RZ, 0x30, !PT ;  /* 0x00000013142c7212 */ /* 0x080fe400078e30ff */
[----:B------:R-:W-:-:S02]  /*9480*/  LOP3.LUT R43, R22, R19, RZ, 0x30, !PT ;  /* 0x00000013162b7212 */ /* 0x000fc400078e30ff */
[-C--:B------:R-:W-:Y:S02]  /*9490*/  LOP3.LUT R42, R42, R19.reuse, RZ, 0x30, !PT ;  /* 0x000000132a2a7212 */ /* 0x080fe400078e30ff */
        /* <DEDUP_REMOVED lines=10> */
[----:B------:R-:W-:Y:S01]  /*9540*/  LOP3.LUT R45, R58, R19, RZ, 0x30, !PT ;  /* 0x000000133a2d7212 */ /* 0x000fe200078e30ff */
        /* <DEDUP_REMOVED lines=26> */
.L_x_560:
[--C-:B------:R-:W-:Y:S01]  /*96f0*/  IMAD.IADD R60, R28, 0x1, -R18.reuse ;  /* 0x000000011c3c7824 */ /* 0x100fe200078e0a12 */
[----:B------:R-:W0:Y:S01]  /*9700*/  LDCU.64 UR4, c[0x0][0x3b8] ;  /* 0x00007700ff0477ac */ /* 0x000e220008000a00 */
[C---:B------:R-:W-:Y:S01]  /*9710*/  VIADD R3, R11.reuse, 0x20 ;  /* 0x000000200b037836 */ /* 0x040fe20000000000 */
[----:B------:R-:W-:Y:S01]  /*9720*/  SHF.R.S32.HI R62, RZ, 0x1f, R18 ;  /* 0x0000001fff3e7819 */ /* 0x000fe20000011412 */
[----:B------:R-:W-:Y:S01]  /*9730*/  VIADD R19, R11, 0xa0 ;  /* 0x000000a00b137836 */ /* 0x000fe20000000000 */
[----:B------:R-:W-:Y:S02]  /*9740*/  IADD3 R64, P2, PT, R18, R11, RZ ;  /* 0x0000000b12407210 */ /* 0x000fe40007f5e0ff */
[-C--:B------:R-:W-:Y:S01]  /*9750*/  ISETP.GE.AND P5, PT, R3, R60.reuse, PT ;  /* 0x0000003c0300720c */ /* 0x080fe20003fa6270 */
[C---:B------:R-:W-:Y:S01]  /*9760*/  VIADD R3, R11.reuse, 0x40 ;  /* 0x000000400b037836 */ /* 0x040fe20000000000 */
[----:B------:R-:W-:Y:S01]  /*9770*/  ISETP.GE.AND P6, PT, R11, R60, PT ;  /* 0x0000003c0b00720c */ /* 0x000fe20003fc6270 */
[----:B------:R-:W-:-:S03]  /*9780*/  IMAD.X R65, RZ, RZ, R62, P2 ;  /* 0x000000ffff417224 */ /* 0x000fc600010e063e */
[----:B------:R-:W-:Y:S01]  /*9790*/  ISETP.GE.AND P1, PT, R3, R60, PT ;  /* 0x0000003c0300720c */ /* 0x000fe20003f26270 */
[----:B------:R-:W-:-:S05]  /*97a0*/  VIADD R3, R11, 0x60 ;  /* 0x000000600b037836 */ /* 0x000fca0000000000 */
[----:B------:R-:W-:Y:S01]  /*97b0*/  ISETP.GE.AND P4, PT, R3, R60, PT ;  /* 0x0000003c0300720c */ /* 0x000fe20003f86270 */
[----:B------:R-:W-:Y:S01]  /*97c0*/  VIADD R3, R11, 0x80 ;  /* 0x000000800b037836 */ /* 0x000fe20000000000 */
[----:B0-----:R-:W-:-:S04]  /*97d0*/  LEA R2, P2, R64, UR4, 0x2 ;  /* 0x0000000440027c11 */ /* 0x001fc8000f8410ff */
[----:B------:R-:W-:Y:S02]  /*97e0*/  ISETP.GE.AND P3, PT, R3, R60, PT ;  /* 0x0000003c0300720c */ /* 0x000fe40003f66270 */
[----:B------:R-:W-:-:S04]  /*97f0*/  SHF.L.U64.HI R3, R64, 0x2, R65 ;  /* 0x0000000240037819 */ /* 0x000fc80000010241 */
[----:B------:R-:W-:Y:S02]  /*9800*/  IADD3.X R3, PT, PT, R3, UR5, RZ, P2, !PT ;  /* 0x0000000503037c10 */ /* 0x000fe400097fe4ff */
[-C--:B------:R-:W-:Y:S01]  /*9810*/  ISETP.GE.AND P2, PT, R19, R60.reuse, PT ;  /* 0x0000003c1300720c */ /* 0x080fe20003f46270 */
[----:B------:R-:W-:Y:S02]  /*9820*/  VIADD R19, R11, 0xc0 ;  /* 0x000000c00b137836 */ /* 0x000fe40000000000 */
[----:B------:R-:W5:Y:S03]  /*9830*/  @!P6 LDG.E R63, desc[UR6][R2.64] ;  /* 0x00000006023fe981 */ /* 0x000f66000c1e1900 */
[-C--:B------:R-:W-:Y:S01]  /*9840*/  ISETP.GE.AND P6, PT, R19, R60.reuse, PT ;  /* 0x0000003c1300720c */ /* 0x080fe20003fc6270 */
[----:B------:R-:W-:Y:S01]  /*9850*/  VIADD R19, R11, 0xe0 ;  /* 0x000000e00b137836 */ /* 0x000fe20000000000 */
[----:B------:R-:W5:Y:S04]  /*9860*/  @!P5 LDG.E R56, desc[UR6][R2.64+0x80] ;  /* 0x000080060238d981 */ /* 0x000f68000c1e1900 */
[-C--:B------:R-:W-:Y:S01]  /*9870*/  ISETP.GE.AND P5, PT, R19, R60.reuse, PT ;  /* 0x0000003c1300720c */ /* 0x080fe20003fa6270 */
[----:B------:R-:W-:Y:S01]  /*9880*/  VIADD R19, R11, 0x100 ;  /* 0x000001000b137836 */ /* 0x000fe20000000000 */
[----:B------:R-:W5:Y:S04]  /*9890*/  @!P1 LDG.E R61, desc[UR6][R2.64+0x100] ;  /* 0x00010006023d9981 */ /* 0x000f68000c1e1900 */
[----:B------:R-:W-:Y:S01]  /*98a0*/  ISETP.GE.AND P1, PT, R19, R60, PT ;  /* 0x0000003c1300720c */ /* 0x000fe20003f26270 */
[----:B------:R-:W5:Y:S01]  /*98b0*/  @!P2 LDG.E R57, desc[UR6][R2.64+0x280] ;  /* 0x000280060239a981 */ /* 0x000f62000c1e1900 */
[----:B------:R-:W-:-:S03]  /*98c0*/  VIADD R21, R11, 0x120 ;  /* 0x000001200b157836 */ /* 0x000fc60000000000 */
[----:B------:R-:W5:Y:S04]  /*98d0*/  @!P4 LDG.E R54, desc[UR6][R2.64+0x180] ;  /* 0x000180060236c981 */ /* 0x000f68000c1e1900 */
[----:B------:R-:W5:Y:S04]  /*98e0*/  @!P3 LDG.E R59, desc[UR6][R2.64+0x200] ;  /* 0x00020006023bb981 */ /* 0x000f68000c1e1900 */
[C---:B------:R-:W-:Y:S01]  /*98f0*/  @!P1 LEA R18, P2, R64.reuse, UR4, 0x2 ;  /* 0x0000000440129c11 */ /* 0x040fe2000f8410ff */
[----:B------:R-:W5:Y:S03]  /*9900*/  @!P6 LDG.E R55, desc[UR6][R2.64+0x300] ;  /* 0x000300060237e981 */ /* 0x000f66000c1e1900 */
[----:B------:R-:W-:Y:S01]  /*9910*/  @!P1 LEA.HI.X R19, R64, UR5, R65, 0x2, P2 ;  /* 0x0000000540139c11 */ /* 0x000fe200090f1441 */
[----:B------:R0:W5:Y:S04]  /*9920*/  @!P5 LDG.E R53, desc[UR6][R2.64+0x380] ;  /* 0x000380060235d981 */ /* 0x000168000c1e1900 */
[----:B------:R1:W5:Y:S01]  /*9930*/  @!P1 LDG.E R52, desc[UR6][R18.64+0x400] ;  /* 0x0004000612349981 */ /* 0x000362000c1e1900 */
[----:B------:R-:W-:Y:S01]  /*9940*/  ISETP.GE.AND P1, PT, R21, R60, PT ;  /* 0x0000003c1500720c */ /* 0x000fe20003f26270 */
[----:B0-----:R-:W-:-:S12]  /*9950*/  VIADD R3, R11, 0x140 ;  /* 0x000001400b037836 */ /* 0x001fd80000000000 */
[----:B------:R-:W-:-:S04]  /*9960*/  @!P1 LEA R20, P2, R64, UR4, 0x2 ;  /* 0x0000000440149c11 */ /* 0x000fc8000f8410ff */
[----:B------:R-:W-:-:S05]  /*9970*/  @!P1 LEA.HI.X R21, R64, UR5, R65, 0x2, P2 ;  /* 0x0000000540159c11 */ /* 0x000fca00090f1441 */
[----:B------:R0:W5:Y:S01]  /*9980*/  @!P1 LDG.E R51, desc[UR6][R20.64+0x480] ;  /* 0x0004800614339981 */ /* 0x000162000c1e1900 */
[----:B------:R-:W-:Y:S01]  /*9990*/  ISETP.GE.AND P1, PT, R3, R60, PT ;  /* 0x0000003c0300720c */ /* 0x000fe20003f26270 */
[----:B-1----:R-:W-:-:S12]  /*99a0*/  VIADD R19, R11, 0x160 ;  /* 0x000001600b137836 */ /* 0x002fd80000000000 */
[----:B------:R-:W-:-:S04]  /*99b0*/  @!P1 LEA R2, P2, R64, UR4, 0x2 ;  /* 0x0000000440029c11 */ /* 0x000fc8000f8410ff */
[----:B------:R-:W-:-:S05]  /*99c0*/  @!P1 LEA.HI.X R3, R64, UR5, R65, 0x2, P2 ;  /* 0x0000000540039c11 */ /* 0x000fca00090f1441 */
[----:B------:R1:W5:Y:S01]  /*99d0*/  @!P1 LDG.E R50, desc[UR6][R2.64+0x500] ;  /* 0x0005000602329981 */ /* 0x000362000c1e1900 */
[----:B------:R-:W-:Y:S01]  /*99e0*/  ISETP.GE.AND P1, PT, R19, R60, PT ;  /* 0x0000003c1300720c */ /* 0x000fe20003f26270 */
[----:B0-----:R-:W-:-:S12]  /*99f0*/  VIADD R21, R11, 0x180 ;  /* 0x000001800b157836 */ /* 0x001fd80000000000 */
[----:B------:R-:W-:-:S04]  /*9a00*/  @!P1 LEA R18, P2, R64, UR4, 0x2 ;  /* 0x0000000440129c11 */ /* 0x000fc8000f8410ff */
[----:B------:R-:W-:-:S05]  /*9a10*/  @!P1 LEA.HI.X R19, R64, UR5, R65, 0x2, P2 ;  /* 0x0000000540139c11 */ /* 0x000fca00090f1441 */
[----:B------:R-:W5:Y:S01]  /*9a20*/  @!P1 LDG.E R49, desc[UR6][R18.64+0x580] ;  /* 0x0005800612319981 */ /* 0x000f62000c1e1900 */
[----:B------:R-:W-:Y:S01]  /*9a30*/  ISETP.GE.AND P1, PT, R21, R60, PT ;  /* 0x0000003c1500720c */ /* 0x000fe20003f26270 */
[----:B-1----:R-:W-:-:S12]  /*9a40*/  VIADD R3, R11, 0x1a0 ;  /* 0x000001a00b037836 */ /* 0x002fd80000000000 */
[----:B------:R-:W-:-:S04]  /*9a50*/  @!P1 LEA R20, P2, R64, UR4, 0x2 ;  /* 0x0000000440149c11 */ /* 0x000fc8000f8410ff */
[----:B------:R-:W-:-:S05]  /*9a60*/  @!P1 LEA.HI.X R21, R64, UR5, R65, 0x2, P2 ;  /* 0x0000000540159c11 */ /* 0x000fca00090f1441 */
[----:B------:R0:W5:Y:S01]  /*9a70*/  @!P1 LDG.E R48, desc[UR6][R20.64+0x600] ;  /* 0x0006000614309981 */ /* 0x000162000c1e1900 */
[----:B------:R-:W-:Y:S01]  /*9a80*/  ISETP.GE.AND P1, PT, R3, R60, PT ;  /* 0x0000003c0300720c */ /* 0x000fe20003f26270 */
[----:B0-----:R-:W-:-:S05]  /*9a90*/  VIADD R21, R11, 0x200 ;  /* 0x000002000b157836 */ /* 0x001fca0000000000 */
[----:B------:R-:W-:-:S07]  /*9aa0*/  ISETP.GE.AND P3, PT, R21, R60, PT ;  /* 0x0000003c1500720c */ /* 0x000fce0003f66270 */
[----:B------:R-:W-:Y:S01]  /*9ab0*/  @!P1 LEA R22, P2, R64, UR4, 0x2 ;  /* 0x0000000440169c11 */ /* 0x000fe2000f8410ff */
[----:B------:R-:W-:-:S03]  /*9ac0*/  VIADD R3, R11, 0x1c0 ;  /* 0x000001c00b037836 */ /* 0x000fc60000000000 */
[----:B------:R-:W-:-:S05]  /*9ad0*/  @!P1 LEA.HI.X R23, R64, UR5, R65, 0x2, P2 ;  /* 0x0000000540179c11 */ /* 0x000fca00090f1441 */
[----:B------:R-:W5:Y:S01]  /*9ae0*/  @!P1 LDG.E R47, desc[UR6][R22.64+0x680] ;  /* 0x00068006162f9981 */ /* 0x000f62000c1e1900 */
[----:B------:R-:W0:Y:S01]  /*9af0*/  @!P3 S2R R20, SR_TID.X ;  /* 0x000000000014b919 */ /* 0x000e220000002100 */
[----:B------:R-:W-:Y:S01]  /*9b00*/  ISETP.GE.AND P1, PT, R3, R60, PT ;  /* 0x0000003c0300720c */ /* 0x000fe20003f26270 */
[----:B------:R-:W-:-:S12]  /*9b10*/  VIADD R3, R11, 0x1e0 ;  /* 0x000001e00b037836 */ /* 0x000fd80000000000 */
[----:B------:R-:W-:-:S04]  /*9b20*/  @!P1 LEA R18, P2, R64, UR4, 0x2 ;  /* 0x0000000440129c11 */ /* 0x000fc8000f8410ff */
[----:B------:R-:W-:Y:S02]  /*9b30*/  @!P1 LEA.HI.X R19, R64, UR5, R65, 0x2, P2 ;  /* 0x0000000540139c11 */ /* 0x000fe400090f1441 */
[----:B------:R-:W-:-:S03]  /*9b40*/  ISETP.GE.AND P2, PT, R3, R60, PT ;  /* 0x0000003c0300720c */ /* 0x000fc60003f46270 */
[----:B------:R1:W5:Y:S01]  /*9b50*/  @!P1 LDG.E R46, desc[UR6][R18.64+0x700] ;  /* 0x00070006122e9981 */ /* 0x000362000c1e1900 */
[C---:B0-----:R-:W-:Y:S02]  /*9b60*/  @!P3 LOP3.LUT R21, R20.reuse, 0x3e0, RZ, 0xc0, !PT ;  /* 0x000003e01415b812 */ /* 0x041fe400078ec0ff */
[----:B------:R-:W-:Y:S01]  /*9b70*/  @!P3 LOP3.LUT R20, R20, 0x1f, RZ, 0xc0, !PT ;  /* 0x0000001f1414b812 */ /* 0x000fe200078ec0ff */
[----:B-1----:R-:W-:-:S06]  /*9b80*/  @!P3 IMAD R19, R5, 0x1980, RZ ;  /* 0x000019800513b824 */ /* 0x002fcc00078e02ff */
[----:B------:R-:W-:Y:S01]  /*9b90*/  @!P2 LEA R2, P1, R64, UR4, 0x2 ;  /* 0x000000044002ac11 */ /* 0x000fe2000f8210ff */
[----:B------:R-:W-:-:S03]  /*9ba0*/  @!P3 IMAD R20, R21, 0x11, R20 ;  /* 0x000000111514b824 */ /* 0x000fc600078e0214 */
[----:B------:R-:W-:Y:S02]  /*9bb0*/  @!P2 LEA.HI.X R3, R64, UR5, R65, 0x2, P1 ;  /* 0x000000054003ac11 */ /* 0x000fe400088f1441 */
[----:B------:R-:W-:-:S03]  /*9bc0*/  @!P3 IADD3 R20, P1, PT, R19, R20, RZ ;  /* 0x000000141314b210 */ /* 0x000fc60007f3e0ff */
[----:B------:R1:W5:Y:S02]  /*9bd0*/  @!P2 LDG.E R11, desc[UR6][R2.64+0x780] ;  /* 0x00078006020ba981 */ /* 0x000364000c1e1900 */
[----:B------:R-:W-:Y:S01]  /*9be0*/  @!P3 IMAD.X R19, RZ, RZ, R62, P1 ;  /* 0x000000ffff13b224 */ /* 0x000fe200008e063e */
[----:B------:R-:W-:-:S04]  /*9bf0*/  @!P3 LEA R18, P1, R20, UR4, 0x2 ;  /* 0x000000041412bc11 */ /* 0x000fc8000f8210ff */
[----:B------:R-:W-:-:S05]  /*9c00*/  @!P3 LEA.HI.X R19, R20, UR5, R19, 0x2, P1 ;  /* 0x000000051413bc11 */ /* 0x000fca00088f1413 */
[----:B------:R1:W5:Y:S04]  /*9c10*/  @!P3 LDG.E R58, desc[UR6][R18.64+0x800] ;  /* 0x00080006123ab981 */ /* 0x000368000c1e1900 */
.L_x_561:
        /* <DEDUP_REMOVED lines=9> */
[----:B------:R1:W-:Y:S01]  /*9cb0*/  STS [R6+-0x4], R59 ;  /* 0xfffffc3b06007388 */ /* 0x0003e20000000800 */
[----:B0-----:R-:W-:-:S03]  /*9cc0*/  LEA R3, R2, UR4, 0x2 ;  /* 0x0000000402037c11 */ /* 0x001fc6000f8e10ff */
        /* <DEDUP_REMOVED lines=13> */
[----:B------:R-:W-:Y:S05]  /*9da0*/  @P0 BRA `(.L_x_562) ;  /* 0x00000008006c0947 */ /* 0x000fea0003800000 */
[----:B------:R-:W-:Y:S01]  /*9db0*/  LEA R44, R44, UR4, 0x3 ;  /* 0x000000042c2c7c11 */ /* 0x000fe2000f8e18ff */
[----:B-1----:R-:W-:Y:S01]  /*9dc0*/  LDS R11, [R3] ;  /* 0x00000000030b7984 */ /* 0x002fe20000000800 */
[----:B------:R-:W0:Y:S01]  /*9dd0*/  LDCU.64 UR8, c[0x0][0x3b0] ;  /* 0x00007600ff0877ac */ /* 0x000e220008000a00 */
[----:B------:R-:W-:Y:S02]  /*9de0*/  LEA R43, R43, UR4, 0x3 ;  /* 0x000000042b2b7c11 */ /* 0x000fe4000f8e18ff */
        /* <DEDUP_REMOVED lines=16> */
[----:B-1----:R-:W-:-:S05]  /*9ef0*/  IADD3 R0, P0, PT, R4, R2, RZ ;  /* 0x0000000204007210 */ /* 0x002fca0007f1e0ff */
[----:B------:R-:W-:Y:S01]  /*9f00*/  IMAD.X R5, RZ, RZ, R5, P0 ;  /* 0x000000ffff057224 */ /* 0x000fe200000e0605 */
[----:B0-----:R-:W-:-:S04]  /*9f10*/  LEA R6, P0, R0, UR8, 0x2 ;  /* 0x0000000800067c11 */ /* 0x001fc8000f8010ff */
[----:B------:R-:W-:-:S05]  /*9f20*/  LEA.HI.X R7, R0, UR9, R5, 0x2, P0 ;  /* 0x0000000900077c11 */ /* 0x000fca00080f1405 */
[----:B------:R-:W-:Y:S01]  /*9f30*/  STG.E desc[UR6][R6.64], R11 ;  /* 0x0000000b06007986 */ /* 0x000fe2000c101906 */
        /* <DEDUP_REMOVED lines=130> */
.L_x_562:
[----:B-1----:R-:W-:Y:S01]  /*a760*/  LEA R7, R44, UR4, 0x3 ;  /* 0x000000042c077c11 */ /* 0x002fe2000f8e18ff */
[----:B------:R-:W-:Y:S01]  /*a770*/  IMAD R5, R5, -0x1980, R28 ;  /* 0xffffe68005057824 */ /* 0x000fe200078e021c */
[----:B------:R-:W-:Y:S02]  /*a780*/  LEA R43, R43, UR4, 0x3 ;  /* 0x000000042b2b7c11 */ /* 0x000fe4000f8e18ff */
[----:B------:R-:W-:Y:S02]  /*a790*/  LEA R41, R41, UR4, 0x3 ;  /* 0x0000000429297c11 */ /* 0x000fe4000f8e18ff */
        /* <DEDUP_REMOVED lines=13> */
[----:B------:R-:W-:Y:S01]  /*a870*/  @!P1 LEA.HI.X R9, R0, R9, R6, 0x2, P0 ;  /* 0x0000000900099211 */ /* 0x000fe200000f1406 */
[----:B------:R-:W-:-:S04]  /*a880*/  VIADD R0, R2, 0x180 ;  /* 0x0000018002007836 */ /* 0x000fc80000000000 */
        /* <DEDUP_REMOVED lines=8> */
[----:B--2---:R-:W-:Y:S02]  /*a910*/  @!P1 LEA R10, P0, R0, R10, 0x2 ;  /* 0x0000000a000a9211 */ /* 0x004fe400078010ff */
[----:B------:R-:W-:Y:S02]  /*a920*/  LEA R7, R42, UR4, 0x3 ;  /* 0x000000042a077c11 */ /* 0x000fe4000f8e18ff */
        /* <DEDUP_REMOVED lines=69> */
[----:B------:R-:W-:Y:S02]  /*ad80*/  @!P1 LEA.HI.X R11, R0, R11, R6, 0x2, P0 ;  /* 0x0000000b000b9211 */ /* 0x000fe400000f1406 */
[----:B------:R-:W-:-:S03]  /*ad90*/  LOP3.LUT R0, R2, 0xc00, RZ, 0xfc, !PT ;  /* 0x00000c0002007812 */ /* 0x000fc600078efcff */
        /* <DEDUP_REMOVED lines=88> */
[C---:B--2---:R-:W-:Y:S02]  /*b320*/  @!P1 LEA R10, P0, R0.reuse, R10, 0x2 ;  /* 0x0000000a000a9211 */ /* 0x044fe400078010ff */
        /* <DEDUP_REMOVED lines=16> */
.L_x_478:
[----:B------:R-:W-:Y:S02]  /*b430*/  IMAD.MOV.U32 R72, RZ, RZ, R57 ;  /* 0x000000ffff487224 */ /* 0x000fe400078e0039 */
[----:B------:R-:W-:Y:S02]  /*b440*/  IMAD.MOV.U32 R65, RZ, RZ, 0x1 ;  /* 0x00000001ff417424 */ /* 0x000fe400078e00ff */
[----:B------:R-:W-:Y:S02]  /*b450*/  IMAD.MOV.U32 R74, RZ, RZ, RZ ;  /* 0x000000ffff4a7224 */ /* 0x000fe400078e00ff */
[----:B------:R-:W-:-:S07]  /*b460*/  IMAD.MOV.U32 R63, RZ, RZ, -0x1 ;  /* 0xffffffffff3f7424 */ /* 0x000fce00078e00ff */
[----:B------:R-:W-:Y:S05]  /*b470*/  WARPSYNC.COLLECTIVE R63, `(.L_x_563) ;  /* 0x000000003f087348 */ /* 0x000fea0003c00000 */
[----:B------:R0:W1:Y:S02]  /*b480*/  SHFL.UP P0, R70, R72, R65, R74 ;  /* 0x0400004148467389 */ /* 0x000064000000004a */
[----:B01----:R-:W-:Y:S05]  /*b490*/  ENDCOLLECTIVE ;  /* 0x000000000000791b */ /* 0x003fea0003800000 */
.L_x_563:
[----:B------:R-:W-:Y:S02]  /*b4a0*/  IMAD.MOV.U32 R65, RZ, RZ, 0x2 ;  /* 0x00000002ff417424 */ /* 0x000fe400078e00ff */
[----:B------:R-:W-:-:S04]  /*b4b0*/  IMAD.MOV.U32 R66, RZ, RZ, R70 ;  /* 0x000000ffff427224 */ /* 0x000fc800078e0046 */
[----:B------:R-:W-:-:S04]  /*b4c0*/  @P0 IMAD.IADD R66, R57, 0x1, R66 ;  /* 0x0000000139420824 */ /* 0x000fc800078e0242 */
[----:B------:R-:W-:-:S07]  /*b4d0*/  IMAD.MOV.U32 R72, RZ, RZ, R66 ;  /* 0x000000ffff487224 */ /* 0x000fce00078e0042 */
[----:B------:R-:W-:Y:S05]  /*b4e0*/  WARPSYNC.COLLECTIVE R63, `(.L_x_564) ;  /* 0x000000003f087348 */ /* 0x000fea0003c00000 */
[----:B------:R0:W1:Y:S02]  /*b4f0*/  SHFL.UP P0, R70, R72, R65, R74 ;  /* 0x0400004148467389 */ /* 0x000064000000004a */
[----:B01----:R-:W-:Y:S05]  /*b500*/  ENDCOLLECTIVE ;  /* 0x000000000000791b */ /* 0x003fea0003800000 */
.L_x_564:
[----:B------:R-:W-:Y:S02]  /*b510*/  IMAD.MOV.U32 R65, RZ, RZ, 0x4 ;  /* 0x00000004ff417424 */ /* 0x000fe400078e00ff */
[----:B------:R-:W-:-:S04]  /*b520*/  IMAD.MOV.U32 R59, RZ, RZ, R70 ;  /* 0x000000ffff3b7224 */ /* 0x000fc800078e0046 */
[----:B------:R-:W-:-:S04]  /*b530*/  @P0 IMAD.IADD R59, R66, 0x1, R59 ;  /* 0x00000001423b0824 */ /* 0x000fc800078e023b */
[----:B------:R-:W-:-:S07]  /*b540*/  IMAD.MOV.U32 R72, RZ, RZ, R59 ;  /* 0x000000ffff487224 */ /* 0x000fce00078e003b */
[----:B------:R-:W-:Y:S05]  /*b550*/  WARPSYNC.COLLECTIVE R63, `(.L_x_565) ;  /* 0x000000003f087348 */ /* 0x000fea0003c00000 */
[----:B------:R0:W1:Y:S02]  /*b560*/  SHFL.UP P0, R70, R72, R65, R74 ;  /* 0x0400004148467389 */ /* 0x000064000000004a */
[----:B01----:R-:W-:Y:S05]  /*b570*/  ENDCOLLECTIVE ;  /* 0x000000000000791b */ /* 0x003fea0003800000 */
.L_x_565:
[----:B------:R-:W-:Y:S02]  /*b580*/  IMAD.MOV.U32 R65, RZ, RZ, 0x8 ;  /* 0x00000008ff417424 */ /* 0x000fe400078e00ff */
[----:B------:R-:W-:-:S04]  /*b590*/  IMAD.MOV.U32 R68, RZ, RZ, R70 ;  /* 0x000000ffff447224 */ /* 0x000fc800078e0046 */
[----:B------:R-:W-:-:S04]  /*b5a0*/  @P0 IMAD.IADD R68, R59, 0x1, R68 ;  /* 0x000000013b440824 */ /* 0x000fc800078e0244 */
[----:B------:R-:W-:-:S07]  /*b5b0*/  IMAD.MOV.U32 R72, RZ, RZ, R68 ;  /* 0x000000ffff487224 */ /* 0x000fce00078e0044 */
[----:B------:R-:W-:Y:S05]  /*b5c0*/  WARPSYNC.COLLECTIVE R63, `(.L_x_566) ;  /* 0x000000003f087348 */ /* 0x000fea0003c00000 */
[----:B------:R0:W1:Y:S02]  /*b5d0*/  SHFL.UP P0, R70, R72, R65, R74 ;  /* 0x0400004148467389 */ /* 0x000064000000004a */
[----:B01----:R-:W-:Y:S05]  /*b5e0*/  ENDCOLLECTIVE ;  /* 0x000000000000791b */ /* 0x003fea0003800000 */
.L_x_566:
[----:B------:R-:W-:Y:S02]  /*b5f0*/  IMAD.MOV.U32 R65, RZ, RZ, 0x10 ;  /* 0x00000010ff417424 */ /* 0x000fe400078e00ff */
[----:B------:R-:W-:-:S04]  /*b600*/  IMAD.MOV.U32 R61, RZ, RZ, R70 ;  /* 0x000000ffff3d7224 */ /* 0x000fc800078e0046 */
[----:B------:R-:W-:-:S04]  /*b610*/  @P0 IMAD.IADD R61, R68, 0x1, R61 ;  /* 0x00000001443d0824 */ /* 0x000fc800078e023d */
[----:B------:R-:W-:-:S07]  /*b620*/  IMAD.MOV.U32 R72, RZ, RZ, R61 ;  /* 0x000000ffff487224 */ /* 0x000fce00078e003d */
[----:B------:R-:W-:Y:S05]  /*b630*/  WARPSYNC.COLLECTIVE R63, `(.L_x_567) ;  /* 0x000000003f087348 */ /* 0x000fea0003c00000 */
[----:B------:R0:W1:Y:S02]  /*b640*/  SHFL.UP P0, R70, R72, R65, R74 ;  /* 0x0400004148467389 */ /* 0x000064000000004a */
[----:B01----:R-:W-:Y:S05]  /*b650*/  ENDCOLLECTIVE ;  /* 0x000000000000791b */ /* 0x003fea0003800000 */
.L_x_567:
[----:B------:R-:W-:Y:S05]  /*b660*/  BRA `(.L_x_568) ;  /* 0xffffff7c00107947 */ /* 0x000fea000383ffff */
.L_x_569:
        /* <DEDUP_REMOVED lines=9> */
.L_x_1761:


//--------------------- .text._ZN3cub18CUB_300001_SM_10006detail10radix_sort33DeviceRadixSortExclusiveSumKernelINS1_5radix10policy_hubIffyE10Policy1000EyEEvPT0_ --------------------------
	.section	.text._ZN3cub18CUB_300001_SM_10006detail10radix_sort33DeviceRadixSortExclusiveSumKernelINS1_5radix10policy_hubIffyE10Policy1000EyEEvPT0_,"ax",@progbits
	.align	128
        .global         _ZN3cub18CUB_300001_SM_10006detail10radix_sort33DeviceRadixSortExclusiveSumKernelINS1_5radix10policy_hubIffyE10Policy1000EyEEvPT0_
        .type           _ZN3cub18CUB_300001_SM_10006detail10radix_sort33DeviceRadixSortExclusiveSumKernelINS1_5radix10policy_hubIffyE10Policy1000EyEEvPT0_,@function
        .size           _ZN3cub18CUB_300001_SM_10006detail10radix_sort33DeviceRadixSortExclusiveSumKernelINS1_5radix10policy_hubIffyE10Policy1000EyEEvPT0_,(.L_x_1762 - _ZN3cub18CUB_300001_SM_10006detail10radix_sort33DeviceRadixSortExclusiveSumKernelINS1_5radix10policy_hubIffyE10Policy1000EyEEvPT0_)
        .other          _ZN3cub18CUB_300001_SM_10006detail10radix_sort33DeviceRadixSortExclusiveSumKernelINS1_5radix10policy_hubIffyE10Policy1000EyEEvPT0_,@"STO_CUDA_ENTRY STV_DEFAULT"
_ZN3cub18CUB_300001_SM_10006detail10radix_sort33DeviceRadixSortExclusiveSumKernelINS1_5radix10policy_hubIffyE10Policy1000EyEEvPT0_:
.text._ZN3cub18CUB_300001_SM_10006detail10radix_sort33DeviceRadixSortExclusiveSumKernelINS1_5radix10policy_hubIffyE10Policy1000EyEEvPT0_:
        /* <DEDUP_REMOVED lines=63> */
.L_x_582:
        /* <DEDUP_REMOVED lines=28> */
.L_x_570:
[----:B------:R-:W-:Y:S05]  /*05b0*/  WARPSYNC.ALL ;  /* 0x0000000000007948 */ /* 0x000fea0003800000 */
[----:B------:R-:W-:Y:S06]  /*05c0*/  BAR.SYNC.DEFER_BLOCKING 0x0 ;  /* 0x0000000000007b1d */ /* 0x000fec0000010000 */
[----:B------:R-:W-:Y:S05]  /*05d0*/  @P1 EXIT ;  /* 0x000000000000194d */ /* 0x000fea0003800000 */
[----:B01----:R-:W0:Y:S04]  /*05e0*/  LDS.64 R2, [R0+0x10] ;  /* 0x0000100000027984 */ /* 0x003e280000000a00 */
[----:B0-----:R-:W-:Y:S01]  /*05f0*/  STG.E.64 desc[UR4][R16.64], R2 ;  /* 0x0000000210007986 */ /* 0x001fe2000c101b04 */
[----:B------:R-:W-:Y:S05]  /*0600*/  EXIT ;  /* 0x000000000000794d */ /* 0x000fea0003800000 */
.L_x_571:
[----:B------:R-:W-:Y:S02]  /*0610*/  IMAD.MOV.U32 R24, RZ, RZ, R20 ;  /* 0x000000ffff187224 */ /* 0x000fe400078e0014 */
[----:B------:R-:W-:Y:S02]  /*0620*/  IMAD.MOV.U32 R23, RZ, RZ, 0x1 ;  /* 0x00000001ff177424 */ /* 0x000fe400078e00ff */
[----:B------:R-:W-:Y:S02]  /*0630*/  IMAD.MOV.U32 R22, RZ, RZ, RZ ;  /* 0x000000ffff167224 */ /* 0x000fe400078e00ff */
[----:B------:R-:W-:-:S07]  /*0640*/  IMAD.MOV.U32 R21, RZ, RZ, -0x1 ;  /* 0xffffffffff157424 */ /* 0x000fce00078e00ff */
[----:B------:R-:W-:Y:S05]  /*0650*/  WARPSYNC.COLLECTIVE R21, `(.L_x_572) ;  /* 0x0000000015087348 */ /* 0x000fea0003c00000 */
[----:B------:R0:W1:Y:S02]  /*0660*/  SHFL.UP P0, R25, R24, R23, R22 ;  /* 0x0400001718197389 */ /* 0x0000640000000016 */
[----:B01----:R-:W-:Y:S05]  /*0670*/  ENDCOLLECTIVE ;  /* 0x000000000000791b */ /* 0x003fea0003800000 */
.L_x_572:
[----:B------:R-:W-:Y:S02]  /*0680*/  IMAD.MOV.U32 R24, RZ, RZ, R19 ;  /* 0x000000ffff187224 */ /* 0x000fe400078e0013 */
[----:B------:R-:W-:-:S07]  /*0690*/  IMAD.MOV.U32 R27, RZ, RZ, R25 ;  /* 0x000000ffff1b7224 */ /* 0x000fce00078e0019 */
[----:B------:R-:W-:Y:S05]  /*06a0*/  WARPSYNC.COLLECTIVE R21, `(.L_x_573) ;  /* 0x0000000015087348 */ /* 0x000fea0003c00000 */
[----:B------:R0:W1:Y:S02]  /*06b0*/  SHFL.UP P0, R25, R24, R23, R22 ;  /* 0x0400001718197389 */ /* 0x0000640000000016 */
[----:B01----:R-:W-:Y:S05]  /*06c0*/  ENDCOLLECTIVE ;  /* 0x000000000000791b */ /* 0x003fea0003800000 */
.L_x_573:
        /* <DEDUP_REMOVED lines=9> */
.L_x_574:
[----:B------:R-:W-:Y:S02]  /*0760*/  IMAD.MOV.U32 R24, RZ, RZ, R26 ;  /* 0x000000ffff187224 */ /* 0x000fe400078e001a */
[----:B------:R-:W-:-:S07]  /*0770*/  IMAD.MOV.U32 R28, RZ, RZ, R25 ;  /* 0x000000ffff1c7224 */ /* 0x000fce00078e0019 */
[----:B------:R-:W-:Y:S05]  /*0780*/  WARPSYNC.COLLECTIVE R21, `(.L_x_575) ;  /* 0x0000000015087348 */ /* 0x000fea0003c00000 */
[----:B------:R0:W1:Y:S02]  /*0790*/  SHFL.UP P0, R25, R24, R23, R22 ;  /* 0x0400001718197389 */ /* 0x0000640000000016 */
[----:B01----:R-:W-:Y:S05]  /*07a0*/  ENDCOLLECTIVE ;  /* 0x000000000000791b */ /* 0x003fea0003800000 */
.L_x_575:
        /* <DEDUP_REMOVED lines=9> */
.L_x_576:
[----:B------:R-:W-:Y:S02]  /*0840*/  IMAD.MOV.U32 R24, RZ, RZ, R29 ;  /* 0x000000ffff187224 */ /* 0x000fe400078e001d */
[----:B------:R-:W-:-:S07]  /*0850*/  IMAD.MOV.U32 R27, RZ, RZ, R25 ;  /* 0x000000ffff1b7224 */ /* 0x000fce00078e0019 */
[----:B------:R-:W-:Y:S05]  /*0860*/  WARPSYNC.COLLECTIVE R21, `(.L_x_577) ;  /* 0x0000000015087348 */ /* 0x000fea0003c00000 */
[----:B------:R0:W1:Y:S02]  /*0870*/  SHFL.UP P0, R25, R24, R23, R22 ;  /* 0x0400001718197389 */ /* 0x0000640000000016 */
[----:B01----:R-:W-:Y:S05]  /*0880*/  ENDCOLLECTIVE ;  /* 0x000000000000791b */ /* 0x003fea0003800000 */
.L_x_577:
        /* <DEDUP_REMOVED lines=9> */
.L_x_578:
[----:B------:R-:W-:Y:S02]  /*0920*/  IMAD.MOV.U32 R24, RZ, RZ, R29 ;  /* 0x000000ffff187224 */ /* 0x000fe400078e001d */
[----:B------:R-:W-:-:S07]  /*0930*/  IMAD.MOV.U32 R27, RZ, RZ, R25 ;  /* 0x000000ffff1b7224 */ /* 0x000fce00078e0019 */
[----:B------:R-:W-:Y:S05]  /*0940*/  WARPSYNC.COLLECTIVE R21, `(.L_x_579) ;  /* 0x0000000015087348 */ /* 0x000fea0003c00000 */
[----:B------:R0:W1:Y:S02]  /*0950*/  SHFL.UP P0, R25, R24, R23, R22 ;  /* 0x0400001718197389 */ /* 0x0000640000000016 */
[----:B01----:R-:W-:Y:S05]  /*0960*/  ENDCOLLECTIVE ;  /* 0x000000000000791b */ /* 0x003fea0003800000 */
.L_x_579:
        /* <DEDUP_REMOVED lines=9> */
.L_x_580:
[----:B------:R-:W-:Y:S02]  /*0a00*/  IMAD.MOV.U32 R24, RZ, RZ, R26 ;  /* 0x000000ffff187224 */ /* 0x000fe400078e001a */
[----:B------:R-:W-:-:S07]  /*0a10*/  IMAD.MOV.U32 R28, RZ, RZ, R25 ;  /* 0x000000ffff1c7224 */ /* 0x000fce00078e0019 */
[----:B------:R-:W-:Y:S05]  /*0a20*/  WARPSYNC.COLLECTIVE R21, `(.L_x_581) ;  /* 0x0000000015087348 */ /* 0x000fea0003c00000 */
[----:B------:R0:W1:Y:S02]  /*0a30*/  SHFL.UP P0, R25, R24, R23, R22 ;  /* 0x0400001718197389 */ /* 0x0000640000000016 */
[----:B01----:R-:W-:Y:S05]  /*0a40*/  ENDCOLLECTIVE ;  /* 0x000000000000791b */ /* 0x003fea0003800000 */
.L_x_581:
[----:B------:R-:W-:Y:S05]  /*0a50*/  BRA `(.L_x_582) ;  /* 0xfffffff800647947 */ /* 0x000fea000383ffff */
.L_x_583:
        /* <DEDUP_REMOVED lines=10> */
.L_x_1762:


//--------------------- .text._ZN3cub18CUB_300001_SM_10006detail10radix_sort30DeviceRadixSortHistogramKernelINS1_5radix10policy_hubIffyE10Policy1000ELNS0_9SortOrderE0EfyNS1_21identity_decomposer_tEEEvPT2_PKT1_SA_iiT3_ --------------------------
	.section	.text._ZN3cub18CUB_300001_SM_10006detail10radix_sort30DeviceRadixSortHistogramKernelINS1_5radix10policy_hubIffyE10Policy1000ELNS0_9SortOrderE0EfyNS1_21identity_decomposer_tEEEvPT2_PKT1_SA_iiT3_,"ax",@progbits
	.align	128
        .global         _ZN3cub18CUB_300001_SM_10006detail10radix_sort30DeviceRadixSortHistogramKernelINS1_5radix10policy_hubIffyE10Policy1000ELNS0_9SortOrderE0EfyNS1_21identity_decomposer_tEEEvPT2_PKT1_SA_iiT3_
        .type           _ZN3cub18CUB_300001_SM_10006detail10radix_sort30DeviceRadixSortHistogramKernelINS1_5radix10policy_hubIffyE10Policy1000ELNS0_9SortOrderE0EfyNS1_21identity_decomposer_tEEEvPT2_PKT1_SA_iiT3_,@function
        .size           _ZN3cub18CUB_300001_SM_10006detail10radix_sort30DeviceRadixSortHistogramKernelINS1_5radix10policy_hubIffyE10Policy1000ELNS0_9SortOrderE0EfyNS1_21identity_decomposer_tEEEvPT2_PKT1_SA_iiT3_,(.L_x_1763 - _ZN3cub18CUB_300001_SM_10006detail10radix_sort30DeviceRadixSortHistogramKernelINS1_5radix10policy_hubIffyE10Policy1000ELNS0_9SortOrderE0EfyNS1_21identity_decomposer_tEEEvPT2_PKT1_SA_iiT3_)
        .other          _ZN3cub18CUB_300001_SM_10006detail10radix_sort30DeviceRadixSortHistogramKernelINS1_5radix10policy_hubIffyE10Policy1000ELNS0_9SortOrderE0EfyNS1_21identity_decomposer_tEEEvPT2_PKT1_SA_iiT3_,@"STO_CUDA_ENTRY STV_DEFAULT"
_ZN3cub18CUB_300001_SM_10006detail10radix_sort30DeviceRadixSortHistogramKernelINS1_5radix10policy_hubIffyE10Policy1000ELNS0_9SortOrderE0EfyNS1_21identity_decomposer_tEEEvPT2_PKT1_SA_iiT3_:
.text._ZN3cub18CUB_300001_SM_10006detail10radix_sort30DeviceRadixSortHistogramKernelINS1_5radix10policy_hubIffyE10Policy1000ELNS0_9SortOrderE0EfyNS1_21identity_decomposer_tEEEvPT2_PKT1_SA_iiT3_:
        /* <DEDUP_REMOVED lines=8> */
[----:B------:R-:W2:Y:S01]  /*0080*/  S2UR UR8, SR_CTAID.X ;  /* 0x00000000000879c3 */ /* 0x000ea20000002500 */
[----:B------:R-:W-:Y:S01]  /*0090*/  UIADD3.X UR12, UPT, UPT, UR7, -0x1, URZ, UP0, !UPT ;  /* 0xffffffff070c7890 */ /* 0x000fe200087fe4ff */
[----:B------:R-:W3:Y:S03]  /*00a0*/  LDCU.64 UR20, c[0x0][0x358] ;  /* 0x00006b00ff1477ac */ /* 0x000ee60008000a00 */
[----:B------:R-:W-:Y:S01]  /*00b0*/  USHF.R.U64 UR11, UR11, 0x1e, UR12 ;  /* 0x0000001e0b0b7899 */ /* 0x000fe2000800120c */
[----:B------:R-:W4:Y:S03]  /*00c0*/  LDCU UR28, c[0x0][0x370] ;  /* 0x00006e00ff1c77ac */ /* 0x000f260008000800 */
        /* <DEDUP_REMOVED lines=8> */
[----:B0-----:R-:W-:Y:S01]  /*0150*/  VIADD R20, R0, 0x780 ;  /* 0x0000078000147836 */ /* 0x001fe20000000000 */
[----:B------:R-:W-:Y:S02]  /*0160*/  USEL UR12, UR12, UR7, UP0 ;  /* 0x000000070c0c7287 */ /* 0x000fe40008000000 */
[----:B------:R-:W-:Y:S02]  /*0170*/  UISETP.GE.AND UP0, UPT, UR4, 0x8, UPT ;  /* 0x000000080400788c */ /* 0x000fe4000bf06270 */
[----:B------:R-:W-:Y:S02]  /*0180*/  USHF.R.S32.HI UR5, URZ, 0x3, UR5 ;  /* 0x00000003ff057899 */ /* 0x000fe40008011405 */
[----:B--2---:R-:W-:Y:S02]  /*0190*/  USHF.L.U32 UR8, UR8, 0xb, URZ ;  /* 0x0000000b08087899 */ /* 0x004fe400080006ff */
[----:B------:R-:W-:Y:S01]  /*01a0*/  PLOP3.LUT P0, PT, PT, PT, UP0, 0x80, 0x8 ;  /* 0x000000000008781c */ /* 0x000fe20003f0f008 */
[----:B------:R-:W-:-:S02]  /*01b0*/  UIADD3 UR22, UPT, UPT, UR5, -0x1, URZ ;  /* 0xffffffff05167890 */ /* 0x000fc4000fffe0ff */
[----:B------:R-:W-:Y:S01]  /*01c0*/  ULOP3.LUT UR23, UR5, 0xf, URZ, 0xc0, !UPT ;  /* 0x0000000f05177892 */ /* 0x000fe2000f8ec0ff */
[----:B------:R-:W-:Y:S01]  /*01d0*/  ISETP.GT.U32.OR P0, PT, R0, 0xff, !P0 ;  /* 0x000000ff0000780c */ /* 0x000fe20004704470 */
[----:B------:R-:W-:Y:S02]  /*01e0*/  ULOP3.LUT UR24, UR5, 0x7, URZ, 0xc0, !UPT ;  /* 0x0000000705187892 */ /* 0x000fe4000f8ec0ff */
[----:B------:R-:W-:Y:S01]  /*01f0*/  ULOP3.LUT UR25, UR5, 0x3, URZ, 0xc0, !UPT ;  /* 0x0000000305197892 */ /* 0x000fe2000f8ec0ff */
[----:B------:R-:W-:Y:S01]  /*0200*/  P2R R21, PR, RZ, 0x1 ;  /* 0x00000001ff157803 */ /* 0x000fe20000000000 */
[----:B------:R-:W-:Y:S02]  /*0210*/  ULOP3.LUT UR26, UR5, 0xffffff0, URZ, 0xc0, !UPT ;  /* 0x0ffffff0051a7892 */ /* 0x000fe4000f8ec0ff */
[----:B------:R-:W-:Y:S02]  /*0220*/  ULOP3.LUT UR27, UR5, 0xffffff8, URZ, 0xc0, !UPT ;  /* 0x0ffffff8051b7892 */ /* 0x000fe4000f8ec0ff */
[----:B------:R-:W-:Y:S01]  /*0230*/  ULOP3.LUT UR9, UR5, 0x1, URZ, 0xc0, !UPT ;  /* 0x0000000105097892 */ /* 0x000fe2000f8ec0ff */
[----:B------:R-:W-:Y:S01]  /*0240*/  UMOV UR6, URZ ;  /* 0x000000ff00067c82 */ /* 0x000fe20008000000 */
[----:B---34-:R-:W-:-:S10]  /*0250*/  UMOV UR7, URZ ;  /* 0x000000ff00077c82 */ /* 0x018fd40008000000 */
.L_x_667:
[----:B------:R-:W-:Y:S01]  /*0260*/  ISETP.NE.AND P0, PT, R21, RZ, PT ;  /* 0x000000ff1500720c */ /* 0x000fe20003f05270 */
[----:B------:R-:W-:-:S12]  /*0270*/  BSSY.RECONVERGENT B0, `(.L_x_584) ;  /* 0x0000080000007945 */ /* 0x000fd80003800200 */
[----:B012345:R-:W-:Y:S05]  /*0280*/  @P0 BRA `(.L_x_585) ;  /* 0x0000000400f80947 */ /* 0x03ffea0003800000 */
[----:B------:R-:W0:Y:S01]  /*0290*/  S2UR UR5, SR_CgaCtaId ;  /* 0x00000000000579c3 */ /* 0x000e220000008800 */
[----:B------:R-:W-:Y:S01]  /*02a0*/  IMAD.U32 R2, RZ, RZ, UR22 ;  /* 0x00000016ff027e24 */ /* 0x000fe2000f8e00ff */
[----:B------:R-:W-:-:S04]  /*02b0*/  UMOV UR4, 0x400 ;  /* 0x0000040000047882 */ /* 0x000fc80000000000 */
[----:B------:R-:W-:Y:S01]  /*02c0*/  ISETP.GE.U32.AND P1, PT, R2, 0xf, PT ;  /* 0x0000000f0200780c */ /* 0x000fe20003f26070 */
[----:B------:R-:W-:Y:S01]  /*02d0*/  IMAD.MOV.U32 R2, RZ, RZ, RZ ;  /* 0x000000ffff027224 */ /* 0x000fe200078e00ff */
[----:B0-----:R-:W-:-:S06]  /*02e0*/  ULEA UR4, UR5, UR4, 0x18 ;  /* 0x0000000405047291 */ /* 0x001fcc000f8ec0ff */
[----:B------:R-:W-:-:S05]  /*02f0*/  LEA R5, R0, UR4, 0x2 ;  /* 0x0000000400057c11 */ /* 0x000fca000f8e10ff */
[----:B------:R-:W-:Y:S05]  /*0300*/  @!P1 BRA `(.L_x_586) ;  /* 0x00000000005c9947 */ /* 0x000fea0003800000 */
[----:B------:R-:W-:Y:S01]  /*0310*/  VIADD R2, R5, 0x2000 ;  /* 0x0000200005027836 */ /* 0x000fe20000000000 */
[----:B------:R-:W-:-:S12]  /*0320*/  UIADD3 UR4, UPT, UPT, -UR26, URZ, URZ ;  /* 0x000000ff1a047290 */ /* 0x000fd8000fffe1ff */
.L_x_587:
        /* <DEDUP_REMOVED lines=21> */
.L_x_586:
[----:B------:R-:W-:Y:S01]  /*0480*/  ISETP.NE.AND P0, PT, RZ, UR23, PT ;  /* 0x00000017ff007c0c */ /* 0x000fe2000bf05270 */
[----:B------:R-:W-:Y:S02]  /*0490*/  IMAD.U32 R6, RZ, RZ, UR24 ;  /* 0x00000018ff067e24 */ /* 0x000fe4000f8e00ff */
[----:B------:R-:W-:Y:S02]  /*04a0*/  IMAD.U32 R3, RZ, RZ, UR23 ;  /* 0x00000017ff037e24 */ /* 0x000fe4000f8e00ff */
        /* <DEDUP_REMOVED lines=16> */
.L_x_589:
        /* <DEDUP_REMOVED lines=18> */
.L_x_588:
[----:B------:R-:W-:-:S13]  /*06d0*/  ISETP.GT.U32.AND P2, PT, R0, 0x7f, PT ;  /* 0x0000007f0000780c */ /* 0x000fda0003f44070 */
[----:B------:R-:W-:Y:S05]  /*06e0*/  @P2 BRA `(.L_x_585) ;  /* 0x0000000000e02947 */ /* 0x000fea0003800000 */
[----:B--23--:R-:W-:Y:S01]  /*06f0*/  IMAD.MOV.U32 R2, RZ, RZ, RZ ;  /* 0x000000ffff027224 */ /* 0x00cfe200078e00ff */
[----:B------:R-:W-:Y:S06]  /*0700*/  @!P1 BRA `(.L_x_590) ;  /* 0x0000000000589947 */ /* 0x000fec0003800000 */
[----:B------:R-:W-:-:S07]  /*0710*/  IMAD.MOV.U32 R2, RZ, RZ, RZ ;  /* 0x000000ffff027224 */ /* 0x000fce00078e00ff */
.L_x_591:
        /* <DEDUP_REMOVED lines=21> */
.L_x_590:
        /* <DEDUP_REMOVED lines=14> */
.L_x_592:
[----:B------:R-:W-:Y:S05]  /*0950*/  BRA.U !UP0, `(.L_x_585) ;  /* 0x0000000108447547 */ /* 0x000fea000b800000 */
[----:B------:R-:W-:Y:S01]  /*0960*/  ISETP.GE.U32.AND P0, PT, R6, 0x3, PT ;  /* 0x000000030600780c */ /* 0x000fe20003f06070 */
[----:B------:R-:W-:-:S12]  /*0970*/  UISETP.NE.AND UP0, UPT, UR25, URZ, UPT ;  /* 0x000000ff1900728c */ /* 0x000fd8000bf05270 */
[C---:B---3--:R-:W-:Y:S02]  /*0980*/  @P0 IMAD R3, R2.reuse, 0x400, R5 ;  /* 0x0000040002030824 */ /* 0x048fe400078e0205 */
[----:B------:R-:W-:-:S03]  /*0990*/  @P0 VIADD R2, R2, 0x4 ;  /* 0x0000000402020836 */ /* 0x000fc60000000000 */
        /* <DEDUP_REMOVED lines=13> */
.L_x_585:
[----:B------:R-:W-:Y:S05]  /*0a70*/  BSYNC.RECONVERGENT B0 ;  /* 0x0000000000007941 */ /* 0x000fea0003800200 */
.L_x_584:
        /* <DEDUP_REMOVED lines=16> */
.L_x_598:
        /* <DEDUP_REMOVED lines=14> */
[----:B------:R-:W0:Y:S01]  /*0c60*/  LDCU.64 UR18, c[0x0][0x388] ;  /* 0x00007100ff1277ac */ /* 0x000e220008000a00 */
[----:B---34-:R-:W-:-:S05]  /*0c70*/  IADD3 R3, P0, PT, R0, UR15, RZ ;  /* 0x0000000f00037c10 */ /* 0x018fca000ff1e0ff */
[----:B012---:R-:W-:Y:S01]  /*0c80*/  IMAD.X R4, RZ, RZ, UR16, P0 ;  /* 0x00000010ff047e24 */ /* 0x007fe200080e06ff */
[----:B------:R-:W-:-:S04]  /*0c90*/  LEA R2, P0, R3, UR18, 0x2 ;  /* 0x0000001203027c11 */ /* 0x000fc8000f8010ff */
        /* <DEDUP_REMOVED lines=18> */
.L_x_594:
[----:B------:R-:W1:Y:S01]  /*0dc0*/  LDCU.64 UR18, c[0x0][0x388] ;  /* 0x00007100ff1277ac */ /* 0x000e620008000a00 */
[C---:B0-23--:R-:W-:Y:S01]  /*0dd0*/  VIADD R2, R0.reuse, 0x80 ;  /* 0x0000008000027836 */ /* 0x04dfe20000000000 */
[C---:B----4-:R-:W-:Y:S01]  /*0de0*/  IADD3 R3, P0, PT, R0.reuse, UR15, RZ ;  /* 0x0000000f00037c10 */ /* 0x050fe2000ff1e0ff */
[C---:B------:R-:W-:Y:S01]  /*0df0*/  VIADD R5, R0.reuse, 0x180 ;  /* 0x0000018000057836 */ /* 0x040fe20000000000 */
[C---:B------:R-:W-:Y:S01]  /*0e00*/  ISETP.GE.AND P1, PT, R0.reuse, UR17, PT ;  /* 0x0000001100007c0c */ /* 0x040fe2000bf26270 */
[----:B------:R-:W-:Y:S01]  /*0e10*/  VIADD R6, R0, 0x100 ;  /* 0x0000010000067836 */ /* 0x000fe20000000000 */
[----:B------:R-:W-:Y:S01]  /*0e20*/  ISETP.GE.AND P2, PT, R2, UR17, PT ;  /* 0x0000001102007c0c */ /* 0x000fe2000bf46270 */
[----:B-1----:R-:W-:Y:S01]  /*0e30*/  IMAD.X R4, RZ, RZ, UR16, P0 ;  /* 0x00000010ff047e24 */ /* 0x002fe200080e06ff */
[----:B------:R-:W-:Y:S01]  /*0e40*/  ISETP.GE.AND P4, PT, R5, UR17, PT ;  /* 0x0000001105007c0c */ /* 0x000fe2000bf86270 */
[----:B------:R-:W-:Y:S01]  /*0e50*/  VIADD R5, R0, 0x200 ;  /* 0x0000020000057836 */ /* 0x000fe20000000000 */
[----:B------:R-:W-:Y:S01]  /*0e60*/  ISETP.GE.AND P3, PT, R6, UR17, PT ;  /* 0x0000001106007c0c */ /* 0x000fe2000bf66270 */
[----:B------:R-:W-:-:S02]  /*0e70*/  IMAD.MOV.U32 R11, RZ, RZ, 0x7fffffff ;  /* 0x7fffffffff0b7424 */ /* 0x000fc400078e00ff */
[----:B------:R-:W-:Y:S01]  /*0e80*/  IMAD.MOV.U32 R10, RZ, RZ, 0x7fffffff ;  /* 0x7fffffffff0a7424 */ /* 0x000fe200078e00ff */
[----:B------:R-:W-:Y:S01]  /*0e90*/  ISETP.GE.AND P5, PT, R5, UR17, PT ;  /* 0x0000001105007c0c */ /* 0x000fe2000bfa6270 */
[----:B------:R-:W-:Y:S01]  /*0ea0*/  VIADD R5, R0, 0x300 ;  /* 0x0000030000057836 */ /* 0x000fe20000000000 */
[----:B------:R-:W-:-:S04]  /*0eb0*/  LEA R2, P0, R3, UR18, 0x2 ;  /* 0x0000001203027c11 */ /* 0x000fc8000f8010ff */
[----:B------:R-:W-:Y:S01]  /*0ec0*/  LEA.HI.X R3, R3, UR19, R4, 0x2, P0 ;  /* 0x0000001303037c11 */ /* 0x000fe200080f1404 */
[----:B------:R-:W-:Y:S02]  /*0ed0*/  VIADD R4, R0, 0x280 ;  /* 0x0000028000047836 */ /* 0x000fe40000000000 */
[----:B------:R-:W-:Y:S02]  /*0ee0*/  IMAD.MOV.U32 R13, RZ, RZ, 0x7fffffff ;  /* 0x7fffffffff0d7424 */ /* 0x000fe400078e00ff */
[----:B------:R1:W5:Y:S01]  /*0ef0*/  @!P2 LDG.E R11, desc[UR20][R2.64+0x200] ;  /* 0x00020014020ba981 */ /* 0x000362000c1e1900 */
[----:B------:R-:W-:Y:S01]  /*0f00*/  ISETP.GE.AND P0, PT, R4, UR17, PT ;  /* 0x0000001104007c0c */ /* 0x000fe2000bf06270 */
[----:B------:R-:W-:Y:S02]  /*0f10*/  VIADD R4, R0, 0x380 ;  /* 0x0000038000047836 */ /* 0x000fe40000000000 */
[----:B------:R1:W5:Y:S01]  /*0f20*/  @!P1 LDG.E R10, desc[UR20][R2.64] ;  /* 0x00000014020a9981 */ /* 0x000362000c1e1900 */
[----:B------:R-:W-:Y:S01]  /*0f30*/  IMAD.MOV.U32 R12, RZ, RZ, 0x7fffffff ;  /* 0x7fffffffff0c7424 */ /* 0x000fe200078e00ff */
[----:B------:R-:W-:-:S02]  /*0f40*/  ISETP.GE.AND P1, PT, R5, UR17, PT ;  /* 0x0000001105007c0c */ /* 0x000fc4000bf26270 */
[----:B------:R-:W-:Y:S01]  /*0f50*/  ISETP.GE.AND P2, PT, R4, UR17, PT ;  /* 0x0000001104007c0c */ /* 0x000fe2000bf46270 */
[C---:B------:R-:W-:Y:S01]  /*0f60*/  VIADD R4, R0.reuse, 0x480 ;  /* 0x0000048000047836 */ /* 0x040fe20000000000 */
[----:B------:R1:W5:Y:S01]  /*0f70*/  @!P4 LDG.E R13, desc[UR20][R2.64+0x600] ;  /* 0x00060014020dc981 */ /* 0x000362000c1e1900 */
[----:B------:R-:W-:Y:S01]  /*0f80*/  IMAD.MOV.U32 R14, RZ, RZ, 0x7fffffff ;  /* 0x7fffffffff0e7424 */ /* 0x000fe200078e00ff */
[----:B------:R-:W-:Y:S02]  /*0f90*/  LOP3.LUT R5, R0, 0x400, RZ, 0xfc, !PT ;  /* 0x0000040000057812 */ /* 0x000fe400078efcff */
[----:B------:R-:W-:Y:S01]  /*0fa0*/  ISETP.GE.AND P4, PT, R4, UR17, PT ;  /* 0x0000001104007c0c */ /* 0x000fe2000bf86270 */
[----:B------:R-:W-:Y:S01]  /*0fb0*/  VIADD R4, R0, 0x500 ;  /* 0x0000050000047836 */ /* 0x000fe20000000000 */
[----:B------:R1:W5:Y:S01]  /*0fc0*/  @!P3 LDG.E R12, desc[UR20][R2.64+0x400] ;  /* 0x00040014020cb981 */ /* 0x000362000c1e1900 */
[----:B------:R-:W-:Y:S01]  /*0fd0*/  ISETP.GE.AND P3, PT, R5, UR17, PT ;  /* 0x0000001105007c0c */ /* 0x000fe2000bf66270 */
[----:B------:R-:W-:-:S02]  /*0fe0*/  IMAD.MOV.U32 R15, RZ, RZ, 0x7fffffff ;  /* 0x7fffffffff0f7424 */ /* 0x000fc400078e00ff */
[----:B------:R-:W-:Y:S01]  /*0ff0*/  IMAD.MOV.U32 R18, RZ, RZ, 0x7fffffff ;  /* 0x7fffffffff127424 */ /* 0x000fe200078e00ff */
[----:B------:R1:W5:Y:S01]  /*1000*/  @!P5 LDG.E R14, desc[UR20][R2.64+0x800] ;  /* 0x00080014020ed981 */ /* 0x000362000c1e1900 */
[----:B------:R-:W-:Y:S01]  /*1010*/  ISETP.GE.AND P5, PT, R4, UR17, PT ;  /* 0x0000001104007c0c */ /* 0x000fe2000bfa6270 */
[C---:B------:R-:W-:Y:S02]  /*1020*/  VIADD R5, R0.reuse, 0x580 ;  /* 0x0000058000057836 */ /* 0x040fe40000000000 */
[----:B------:R-:W-:Y:S01]  /*1030*/  VIADD R4, R0, 0x600 ;  /* 0x0000060000047836 */ /* 0x000fe20000000000 */
[----:B------:R1:W5:Y:S01]  /*1040*/  @!P0 LDG.E R15, desc[UR20][R2.64+0xa00] ;  /* 0x000a0014020f8981 */ /* 0x000362000c1e1900 */
[----:B------:R-:W-:Y:S01]  /*1050*/  IMAD.MOV.U32 R19, RZ, RZ, 0x7fffffff ;  /* 0x7fffffffff137424 */ /* 0x000fe200078e00ff */
[----:B------:R-:W-:Y:S01]  /*1060*/  ISETP.GE.AND P0, PT, R5, UR17, PT ;  /* 0x0000001105007c0c */ /* 0x000fe2000bf06270 */
[----:B------:R-:W-:Y:S01]  /*1070*/  IMAD.MOV.U32 R17, RZ, RZ, 0x7fffffff ;  /* 0x7fffffffff117424 */ /* 0x000fe200078e00ff */
[----:B------:R1:W5:Y:S01]  /*1080*/  @!P1 LDG.E R18, desc[UR20][R2.64+0xc00] ;  /* 0x000c001402129981 */ /* 0x000362000c1e1900 */
[----:B------:R-:W-:Y:S01]  /*1090*/  IMAD.MOV.U32 R16, RZ, RZ, 0x7fffffff ;  /* 0x7fffffffff107424 */ /* 0x000fe200078e00ff */
[----:B------:R-:W-:Y:S01]  /*10a0*/  ISETP.GE.AND P1, PT, R4, UR17, PT ;  /* 0x0000001104007c0c */ /* 0x000fe2000bf26270 */
[C---:B------:R-:W-:Y:S01]  /*10b0*/  VIADD R4, R0.reuse, 0x680 ;  /* 0x0000068000047836 */ /* 0x040fe20000000000 */
[----:B------:R1:W5:Y:S01]  /*10c0*/  @!P2 LDG.E R19, desc[UR20][R2.64+0xe00] ;  /* 0x000e00140213a981 */ /* 0x000362000c1e1900 */
[----:B------:R-:W-:-:S03]  /*10d0*/  VIADD R5, R0, 0x700 ;  /* 0x0000070000057836 */ /* 0x000fc60000000000 */
[----:B------:R1:W5:Y:S01]  /*10e0*/  @!P3 LDG.E R17, desc[UR20][R2.64+0x1000] ;  /* 0x001000140211b981 */ /* 0x000362000c1e1900 */
[----:B------:R-:W-:Y:S02]  /*10f0*/  ISETP.GE.AND P2, PT, R4, UR17, PT ;  /* 0x0000001104007c0c */ /* 0x000fe4000bf46270 */
[----:B------:R-:W-:Y:S01]  /*1100*/  ISETP.GE.AND P3, PT, R5, UR17, PT ;  /* 0x0000001105007c0c */ /* 0x000fe2000bf66270 */
[----:B------:R1:W5:Y:S01]  /*1110*/  @!P4 LDG.E R16, desc[UR20][R2.64+0x1200] ;  /* 0x001200140210c981 */ /* 0x000362000c1e1900 */
[----:B------:R-:W-:Y:S01]  /*1120*/  ISETP.GE.AND P4, PT, R20, UR17, PT ;  /* 0x0000001114007c0c */ /* 0x000fe2000bf86270 */
[----:B------:R-:W-:Y:S02]  /*1130*/  IMAD.MOV.U32 R9, RZ, RZ, 0x7fffffff ;  /* 0x7fffffffff097424 */ /* 0x000fe400078e00ff */
[----:B------:R-:W-:Y:S02]  /*1140*/  IMAD.MOV.U32 R8, RZ, RZ, 0x7fffffff ;  /* 0x7fffffffff087424 */ /* 0x000fe400078e00ff */
[----:B------:R-:W-:-:S02]  /*1150*/  IMAD.MOV.U32 R5, RZ, RZ, 0x7fffffff ;  /* 0x7fffffffff057424 */ /* 0x000fc400078e00ff */
[----:B------:R-:W-:Y:S01]  /*1160*/  IMAD.MOV.U32 R4, RZ, RZ, 0x7fffffff ;  /* 0x7fffffffff047424 */ /* 0x000fe200078e00ff */
[----:B------:R1:W5:Y:S01]  /*1170*/  @!P5 LDG.E R9, desc[UR20][R2.64+0x1400] ;  /* 0x001400140209d981 */ /* 0x000362000c1e1900 */
[----:B------:R-:W-:Y:S02]  /*1180*/  IMAD.MOV.U32 R6, RZ, RZ, 0x7fffffff ;  /* 0x7fffffffff067424 */ /* 0x000fe400078e00ff */
[----:B------:R-:W-:Y:S01]  /*1190*/  IMAD.MOV.U32 R7, RZ, RZ, 0x7fffffff ;  /* 0x7fffffffff077424 */ /* 0x000fe200078e00ff */
[----:B------:R1:W5:Y:S04]  /*11a0*/  @!P0 LDG.E R8, desc[UR20][R2.64+0x1600] ;  /* 0x0016001402088981 */ /* 0x000368000c1e1900 */
[----:B------:R1:W5:Y:S04]  /*11b0*/  @!P1 LDG.E R5, desc[UR20][R2.64+0x1800] ;  /* 0x0018001402059981 */ /* 0x000368000c1e1900 */
[----:B------:R1:W5:Y:S04]  /*11c0*/  @!P2 LDG.E R4, desc[UR20][R2.64+0x1a00] ;  /* 0x001a00140204a981 */ /* 0x000368000c1e1900 */
[----:B------:R1:W5:Y:S04]  /*11d0*/  @!P3 LDG.E R6, desc[UR20][R2.64+0x1c00] ;  /* 0x001c00140206b981 */ /* 0x000368000c1e1900 */
[----:B------:R1:W5:Y:S02]  /*11e0*/  @!P4 LDG.E R7, desc[UR20][R2.64+0x1e00] ;  /* 0x001e00140207c981 */ /* 0x000364000c1e1900 */
.L_x_595:
[----:B01----:R-:W0:Y:S02]  /*11f0*/  LDC.64 R2, c[0x0][0x398] ;  /* 0x0000e600ff027b82 */ /* 0x003e240000000a00 */
[----:B0-----:R-:W-:-:S13]  /*1200*/  ISETP.GT.AND P0, PT, R3, R2, PT ;  /* 0x000000020300720c */ /* 0x001fda0003f04270 */
[----:B------:R-:W-:Y:S05]  /*1210*/  @!P0 BRA `(.L_x_596) ;  /* 0x0000000800788947 */ /* 0x000fea0003800000 */
[----:B------:R-:W-:Y:S01]  /*1220*/  IMAD.MOV.U32 R2, RZ, RZ, -0x1 ;  /* 0xffffffffff027424 */ /* 0x000fe200078e00ff */
[----:B-----5:R-:W-:Y:S01]  /*1230*/  ISETP.GT.AND P0, PT, R10, -0x1, PT ;  /* 0xffffffff0a00780c */ /* 0x020fe20003f04270 */
[----:B------:R-:W0:Y:S01]  /*1240*/  S2UR UR15, SR_CgaCtaId ;  /* 0x00000000000f79c3 */ /* 0x000e220000008800 */
[----:B------:R-:W-:Y:S01]  /*1250*/  ISETP.GT.AND P1, PT, R11, -0x1, PT ;  /* 0xffffffff0b00780c */ /* 0x000fe20003f24270 */
[----:B------:R-:W-:Y:S01]  /*1260*/  UMOV UR4, 0x400 ;  /* 0x0000040000047882 */ /* 0x000fe20000000000 */
[C---:B------:R-:W-:Y:S01]  /*1270*/  SEL R23, R2.reuse, 0x80000000, !P0 ;  /* 0x8000000002177807 */ /* 0x040fe20004000000 */
[----:B------:R-:W1:Y:S01]  /*1280*/  LDCU UR16, c[0x0][0x398] ;  /* 0x00007300ff1077ac */ /* 0x000e620008000800 */
[----:B------:R-:W-:Y:S02]  /*1290*/  SEL R22, R2, 0x80000000, !P1 ;  /* 0x8000000002167807 */ /* 0x000fe40004800000 */
[----:B------:R-:W-:Y:S02]  /*12a0*/  ISETP.GT.AND P0, PT, R14, -0x1, PT ;  /* 0xffffffff0e00780c */ /* 0x000fe40003f04270 */
[----:B------:R-:W-:-:S02]  /*12b0*/  ISETP.GT.AND P1, PT, R15, -0x1, PT ;  /* 0xffffffff0f00780c */ /* 0x000fc40003f24270 */
[----:B------:R-:W-:Y:S02]  /*12c0*/  ISETP.GT.AND P2, PT, R12, -0x1, PT ;  /* 0xffffffff0c00780c */ /* 0x000fe40003f44270 */
[----:B------:R-:W-:Y:S02]  /*12d0*/  ISETP.GT.AND P3, PT, R13, -0x1, PT ;  /* 0xffffffff0d00780c */ /* 0x000fe40003f64270 */
[----:B------:R-:W-:Y:S02]  /*12e0*/  LOP3.LUT R10, R23, R10, RZ, 0x3c, !PT ;  /* 0x0000000a170a7212 */ /* 0x000fe400078e3cff */
[----:B------:R-:W-:Y:S02]  /*12f0*/  LOP3.LUT R11, R22, R11, RZ, 0x3c, !PT ;  /* 0x0000000b160b7212 */ /* 0x000fe400078e3cff */
[C---:B------:R-:W-:Y:S02]  /*1300*/  SEL R23, R2.reuse, 0x80000000, !P0 ;  /* 0x8000000002177807 */ /* 0x040fe40004000000 */
[----:B------:R-:W-:-:S02]  /*1310*/  SEL R22, R2, 0x80000000, !P1 ;  /* 0x8000000002167807 */ /* 0x000fc40004800000 */
[----:B------:R-:W-:Y:S01]  /*1320*/  ISETP.GT.AND P0, PT, R17, -0x1, PT ;  /* 0xffffffff1100780c */ /* 0x000fe20003f04270 */
[----:B0-----:R-:W-:Y:S01]  /*1330*/  ULEA UR15, UR15, UR4, 0x18 ;  /* 0x000000040f0f7291 */ /* 0x001fe2000f8ec0ff */
[----:B------:R-:W-:Y:S02]  /*1340*/  ISETP.GT.AND P1, PT, R16, -0x1, PT ;  /* 0xffffffff1000780c */ /* 0x000fe40003f24270 */
[C---:B------:R-:W-:Y:S01]  /*1350*/  SEL R25, R2.reuse, 0x80000000, !P2 ;  /* 0x8000000002197807 */ /* 0x040fe20005000000 */
[----:B------:R-:W-:Y:S01]  /*1360*/  UMOV UR4, URZ ;  /* 0x000000ff00047c82 */ /* 0x000fe20008000000 */
[----:B------:R-:W-:Y:S02]  /*1370*/  SEL R24, R2, 0x80000000, !P3 ;  /* 0x8000000002187807 */ /* 0x000fe40005800000 */
[----:B------:R-:W-:Y:S02]  /*1380*/  ISETP.GT.AND P2, PT, R18, -0x1, PT ;  /* 0xffffffff1200780c */ /* 0x000fe40003f44270 */
[----:B------:R-:W-:-:S02]  /*1390*/  ISETP.GT.AND P3, PT, R19, -0x1, PT ;  /* 0xffffffff1300780c */ /* 0x000fc40003f64270 */
[----:B------:R-:W-:Y:S02]  /*13a0*/  LOP3.LUT R14, R23, R14, RZ, 0x3c, !PT ;  /* 0x0000000e170e7212 */ /* 0x000fe400078e3cff */
[----:B------:R-:W-:Y:S02]  /*13b0*/  LOP3.LUT R15, R22, R15, RZ, 0x3c, !PT ;  /* 0x0000000f160f7212 */ /* 0x000fe400078e3cff */
[C---:B------:R-:W-:Y:S02]  /*13c0*/  SEL R22, R2.reuse, 0x80000000, !P0 ;  /* 0x8000000002167807 */ /* 0x040fe40004000000 */
[----:B------:R-:W-:Y:S02]  /*13d0*/  SEL R23, R2, 0x80000000, !P1 ;  /* 0x8000000002177807 */ /* 0x000fe40004800000 */
[----:B------:R-:W-:Y:S02]  /*13e0*/  LOP3.LUT R12, R25, R12, RZ, 0x3c, !PT ;  /* 0x0000000c190c7212 */ /* 0x000fe400078e3cff */
[----:B------:R-:W-:-:S02]  /*13f0*/  LOP3.LUT R13, R24, R13, RZ, 0x3c, !PT ;  /* 0x0000000d180d7212 */ /* 0x000fc400078e3cff */
[----:B------:R-:W-:Y:S02]  /*1400*/  ISETP.GT.AND P0, PT, R8, -0x1, PT ;  /* 0xffffffff0800780c */ /* 0x000fe40003f04270 */
[C---:B------:R-:W-:Y:S02]  /*1410*/  SEL R25, R2.reuse, 0x80000000, !P2 ;  /* 0x8000000002197807 */ /* 0x040fe40005000000 */
[C---:B------:R-:W-:Y:S02]  /*1420*/  SEL R24, R2.reuse, 0x80000000, !P3 ;  /* 0x8000000002187807 */ /* 0x040fe40005800000 */
[----:B------:R-:W-:Y:S02]  /*1430*/  ISETP.GT.AND P2, PT, R9, -0x1, PT ;  /* 0xffffffff0900780c */ /* 0x000fe40003f44270 */
[----:B------:R-:W-:Y:S02]  /*1440*/  LOP3.LUT R16, R23, R16, RZ, 0x3c, !PT ;  /* 0x0000001017107212 */ /* 0x000fe400078e3cff */
[----:B------:R-:W-:-:S02]  /*1450*/  SEL R23, R2, 0x80000000, !P0 ;  /* 0x8000000002177807 */ /* 0x000fc40004000000 */
[----:B------:R-:W-:Y:S02]  /*1460*/  LOP3.LUT R19, R24, R19, RZ, 0x3c, !PT ;  /* 0x0000001318137212 */ /* 0x000fe400078e3cff */
[----:B------:R-:W-:Y:S02]  /*1470*/  ISETP.GT.AND P0, PT, R5, -0x1, PT ;  /* 0xffffffff0500780c */ /* 0x000fe40003f04270 */
[----:B------:R-:W-:Y:S02]  /*1480*/  SEL R24, R2, 0x80000000, !P2 ;  /* 0x8000000002187807 */ /* 0x000fe40005000000 */
[----:B------:R-:W-:Y:S02]  /*1490*/  ISETP.GT.AND P1, PT, R4, -0x1, PT ;  /* 0xffffffff0400780c */ /* 0x000fe40003f24270 */
[----:B------:R-:W-:Y:S02]  /*14a0*/  ISETP.GT.AND P2, PT, R6, -0x1, PT ;  /* 0xffffffff0600780c */ /* 0x000fe40003f44270 */
[----:B------:R-:W-:-:S02]  /*14b0*/  LOP3.LUT R17, R22, R17, RZ, 0x3c, !PT ;  /* 0x0000001116117212 */ /* 0x000fc400078e3cff */
[C---:B------:R-:W-:Y:S02]  /*14c0*/  SEL R22, R2.reuse, 0x80000000, !P0 ;  /* 0x8000000002167807 */ /* 0x040fe40004000000 */
[----:B------:R-:W-:Y:S02]  /*14d0*/  LOP3.LUT R18, R25, R18, RZ, 0x3c, !PT ;  /* 0x0000001219127212 */ /* 0x000fe400078e3cff */
[----:B------:R-:W-:Y:S02]  /*14e0*/  LOP3.LUT R8, R23, R8, RZ, 0x3c, !PT ;  /* 0x0000000817087212 */ /* 0x000fe400078e3cff */
[----:B------:R-:W-:Y:S02]  /*14f0*/  ISETP.GT.AND P0, PT, R7, -0x1, PT ;  /* 0xffffffff0700780c */ /* 0x000fe40003f04270 */
[C---:B------:R-:W-:Y:S02]  /*1500*/  SEL R23, R2.reuse, 0x80000000, !P1 ;  /* 0x8000000002177807 */ /* 0x040fe40004800000 */
[----:B------:R-:W-:-:S02]  /*1510*/  SEL R25, R2, 0x80000000, !P2 ;  /* 0x8000000002197807 */ /* 0x000fc40005000000 */
[----:B------:R-:W-:Y:S02]  /*1520*/  ISETP.NE.AND P1, PT, R10, 0x7fffffff, PT ;  /* 0x7fffffff0a00780c */ /* 0x000fe40003f25270 */
[----:B------:R-:W-:Y:S02]  /*1530*/  ISETP.NE.AND P2, PT, R11, 0x7fffffff, PT ;  /* 0x7fffffff0b00780c */ /* 0x000fe40003f45270 */
[----:B------:R-:W-:Y:S02]  /*1540*/  ISETP.NE.AND P3, PT, R12, 0x7fffffff, PT ;  /* 0x7fffffff0c00780c */ /* 0x000fe40003f65270 */
[----:B------:R-:W-:Y:S02]  /*1550*/  ISETP.NE.AND P4, PT, R13, 0x7fffffff, PT ;  /* 0x7fffffff0d00780c */ /* 0x000fe40003f85270 */
[----:B------:R-:W-:Y:S02]  /*1560*/  LOP3.LUT R5, R22, R5, RZ, 0x3c, !PT ;  /* 0x0000000516057212 */ /* 0x000fe400078e3cff */
[----:B------:R-:W-:-:S02]  /*1570*/  SEL R22, R2, 0x80000000, !P0 ;  /* 0x8000000002167807 */ /* 0x000fc40004000000 */
[----:B------:R-:W-:Y:S02]  /*1580*/  SEL R10, R10, 0x80000000, P1 ;  /* 0x800000000a0a7807 */ /* 0x000fe40000800000 */
[----:B------:R-:W-:Y:S02]  /*1590*/  SEL R11, R11, 0x80000000, P2 ;  /* 0x800000000b0b7807 */ /* 0x000fe40001000000 */
[----:B------:R-:W-:Y:S02]  /*15a0*/  SEL R12, R12, 0x80000000, P3 ;  /* 0x800000000c0c7807 */ /* 0x000fe40001800000 */
[----:B------:R-:W-:Y:S02]  /*15b0*/  SEL R13, R13, 0x80000000, P4 ;  /* 0x800000000d0d7807 */ /* 0x000fe40002000000 */
[----:B------:R-:W-:Y:S02]  /*15c0*/  ISETP.NE.AND P5, PT, R14, 0x7fffffff, PT ;  /* 0x7fffffff0e00780c */ /* 0x000fe40003fa5270 */
[----:B------:R-:W-:-:S02]  /*15d0*/  ISETP.NE.AND P0, PT, R15, 0x7fffffff, PT ;  /* 0x7fffffff0f00780c */ /* 0x000fc40003f05270 */
[----:B------:R-:W-:Y:S02]  /*15e0*/  ISETP.NE.AND P1, PT, R18, 0x7fffffff, PT ;  /* 0x7fffffff1200780c */ /* 0x000fe40003f25270 */
[----:B------:R-:W-:Y:S02]  /*15f0*/  ISETP.NE.AND P2, PT, R19, 0x7fffffff, PT ;  /* 0x7fffffff1300780c */ /* 0x000fe40003f45270 */
[----:B------:R-:W-:Y:S02]  /*1600*/  ISETP.NE.AND P3, PT, R17, 0x7fffffff, PT ;  /* 0x7fffffff1100780c */ /* 0x000fe40003f65270 */
[----:B------:R-:W-:Y:S02]  /*1610*/  ISETP.NE.AND P4, PT, R16, 0x7fffffff, PT ;  /* 0x7fffffff1000780c */ /* 0x000fe40003f85270 */
[----:B------:R-:W-:Y:S02]  /*1620*/  LOP3.LUT R9, R24, R9, RZ, 0x3c, !PT ;  /* 0x0000000918097212 */ /* 0x000fe400078e3cff */
[----:B------:R-:W-:-:S02]  /*1630*/  LOP3.LUT R4, R23, R4, RZ, 0x3c, !PT ;  /* 0x0000000417047212 */ /* 0x000fc400078e3cff */
[----:B------:R-:W-:Y:S02]  /*1640*/  LOP3.LUT R6, R25, R6, RZ, 0x3c, !PT ;  /* 0x0000000619067212 */ /* 0x000fe400078e3cff */
[----:B------:R-:W-:Y:S02]  /*1650*/  LOP3.LUT R7, R22, R7, RZ, 0x3c, !PT ;  /* 0x0000000716077212 */ /* 0x000fe400078e3cff */
[----:B------:R-:W-:Y:S02]  /*1660*/  SEL R14, R14, 0x80000000, P5 ;  /* 0x800000000e0e7807 */ /* 0x000fe40002800000 */
[----:B------:R-:W-:Y:S02]  /*1670*/  SEL R15, R15, 0x80000000, P0 ;  /* 0x800000000f0f7807 */ /* 0x000fe40000000000 */
[----:B------:R-:W-:Y:S02]  /*1680*/  SEL R18, R18, 0x80000000, P1 ;  /* 0x8000000012127807 */ /* 0x000fe40000800000 */
[----:B------:R-:W-:-:S02]  /*1690*/  SEL R19, R19, 0x80000000, P2 ;  /* 0x8000000013137807 */ /* 0x000fc40001000000 */
[----:B------:R-:W-:Y:S02]  /*16a0*/  SEL R17, R17, 0x80000000, P3 ;  /* 0x8000000011117807 */ /* 0x000fe40001800000 */
[----:B------:R-:W-:Y:S02]  /*16b0*/  SEL R16, R16, 0x80000000, P4 ;  /* 0x8000000010107807 */ /* 0x000fe40002000000 */
[----:B------:R-:W-:Y:S02]  /*16c0*/  ISETP.NE.AND P5, PT, R9, 0x7fffffff, PT ;  /* 0x7fffffff0900780c */ /* 0x000fe40003fa5270 */
[----:B------:R-:W-:Y:S02]  /*16d0*/  ISETP.NE.AND P0, PT, R8, 0x7fffffff, PT ;  /* 0x7fffffff0800780c */ /* 0x000fe40003f05270 */
[----:B------:R-:W-:Y:S02]  /*16e0*/  ISETP.NE.AND P1, PT, R5, 0x7fffffff, PT ;  /* 0x7fffffff0500780c */ /* 0x000fe40003f25270 */
[----:B------:R-:W-:-:S02]  /*16f0*/  ISETP.NE.AND P2, PT, R4, 0x7fffffff, PT ;  /* 0x7fffffff0400780c */ /* 0x000fc40003f45270 */
[----:B------:R-:W-:Y:S02]  /*1700*/  ISETP.NE.AND P3, PT, R6, 0x7fffffff, PT ;  /* 0x7fffffff0600780c */ /* 0x000fe40003f65270 */
[----:B------:R-:W-:Y:S02]  /*1710*/  ISETP.NE.AND P4, PT, R7, 0x7fffffff, PT ;  /* 0x7fffffff0700780c */ /* 0x000fe40003f85270 */
[----:B------:R-:W-:Y:S02]  /*1720*/  SEL R9, R9, 0x80000000, P5 ;  /* 0x8000000009097807 */ /* 0x000fe40002800000 */
[----:B------:R-:W-:Y:S02]  /*1730*/  SEL R8, R8, 0x80000000, P0 ;  /* 0x8000000008087807 */ /* 0x000fe40000000000 */
[----:B------:R-:W-:Y:S02]  /*1740*/  SEL R5, R5, 0x80000000, P1 ;  /* 0x8000000005057807 */ /* 0x000fe40000800000 */
[----:B------:R-:W-:-:S02]  /*1750*/  SEL R4, R4, 0x80000000, P2 ;  /* 0x8000000004047807 */ /* 0x000fc40001000000 */
[----:B------:R-:W-:Y:S02]  /*1760*/  SEL R6, R6, 0x80000000, P3 ;  /* 0x8000000006067807 */ /* 0x000fe40001800000 */
[----:B-1----:R-:W-:-:S07]  /*1770*/  SEL R7, R7, 0x80000000, P4 ;  /* 0x8000000007077807 */ /* 0x002fce0002000000 */
.L_x_597:
[----:B------:R-:W-:Y:S01]  /*1780*/  IMAD R22, RZ, RZ, -UR16 ;  /* 0x80000010ff167e24 */ /* 0x000fe2000f8e02ff */
[----:B0-----:R-:W-:Y:S01]  /*1790*/  SHF.R.U32.HI R25, RZ, UR16, R10 ;  /* 0x00000010ff197c19 */ /* 0x001fe2000801160a */
[----:B------:R-:W-:Y:S01]  /*17a0*/  ULEA UR17, UR4, UR15, 0xa ;  /* 0x0000000f04117291 */ /* 0x000fe2000f8e50ff */
[----:B------:R-:W-:Y:S01]  /*17b0*/  SHF.R.U32.HI R27, RZ, UR16, R12 ;  /* 0x00000010ff1b7c19 */ /* 0x000fe2000801160c */
[----:B------:R-:W-:Y:S01]  /*17c0*/  UIADD3 UR4, UPT, UPT, UR4, 0x1, URZ ;  /* 0x0000000104047890 */ /* 0x000fe2000fffe0ff */
[----:B------:R-:W-:Y:S02]  /*17d0*/  VIADDMNMX R23, R22, R3, 0x8, PT ;  /* 0x0000000816177446 */ /* 0x000fe40003800103 */
[----:B------:R-:W-:Y:S02]  /*17e0*/  SHF.R.U32.HI R29, RZ, UR16, R13 ;  /* 0x00000010ff1d7c19 */ /* 0x000fe4000801160d */
[----:B------:R-:W-:Y:S02]  /*17f0*/  SHF.L.U32 R22, R2, R23, RZ ;  /* 0x0000001702167219 */ /* 0x000fe400000006ff */
[----:B------:R-:W-:-:S02]  /*1800*/  SHF.R.U32.HI R23, RZ, UR16, R11 ;  /* 0x00000010ff177c19 */ /* 0x000fc4000801160b */
[-C--:B------:R-:W-:Y:S02]  /*1810*/  LOP3.LUT R25, R25, R22.reuse, RZ, 0x30, !PT ;  /* 0x0000001619197212 */ /* 0x080fe400078e30ff */
[-C--:B------:R-:W-:Y:S02]  /*1820*/  LOP3.LUT R23, R23, R22.reuse, RZ, 0x30, !PT ;  /* 0x0000001617177212 */ /* 0x080fe400078e30ff */
[----:B------:R-:W-:Y:S02]  /*1830*/  LOP3.LUT R27, R27, R22, RZ, 0x30, !PT ;  /* 0x000000161b1b7212 */ /* 0x000fe400078e30ff */
[----:B------:R-:W-:Y:S02]  /*1840*/  LEA R25, R25, UR17, 0x2 ;  /* 0x0000001119197c11 */ /* 0x000fe4000f8e10ff */
[----:B------:R-:W-:Y:S02]  /*1850*/  LEA R23, R23, UR17, 0x2 ;  /* 0x0000001117177c11 */ /* 0x000fe4000f8e10ff */
[----:B------:R-:W-:Y:S01]  /*1860*/  LEA R27, R27, UR17, 0x2 ;  /* 0x000000111b1b7c11 */ /* 0x000fe2000f8e10ff */
[----:B------:R0:W-:Y:S01]  /*1870*/  ATOMS.POPC.INC.32 RZ, [R25+URZ] ;  /* 0x0000000019ff7f8c */ /* 0x0001e2000d8000ff */
[----:B------:R-:W-:-:S02]  /*1880*/  SHF.R.U32.HI R24, RZ, UR16, R14 ;  /* 0x00000010ff187c19 */ /* 0x000fc4000801160e */
[----:B------:R-:W-:Y:S01]  /*1890*/  SHF.R.U32.HI R26, RZ, UR16, R15 ;  /* 0x00000010ff1a7c19 */ /* 0x000fe2000801160f */
[----:B------:R1:W-:Y:S01]  /*18a0*/  ATOMS.POPC.INC.32 RZ, [R23+URZ] ;  /* 0x0000000017ff7f8c */ /* 0x0003e2000d8000ff */
[-C--:B------:R-:W-:Y:S02]  /*18b0*/  LOP3.LUT R29, R29, R22.reuse, RZ, 0x30, !PT ;  /* 0x000000161d1d7212 */ /* 0x080fe400078e30ff */
[-C--:B------:R-:W-:Y:S01]  /*18c0*/  LOP3.LUT R24, R24, R22.reuse, RZ, 0x30, !PT ;  /* 0x0000001618187212 */ /* 0x080fe200078e30ff */
[----:B------:R2:W-:Y:S01]  /*18d0*/  ATOMS.POPC.INC.32 RZ, [R27+URZ] ;  /* 0x000000001bff7f8c */ /* 0x0005e2000d8000ff */
[----:B0-----:R-:W-:Y:S02]  /*18e0*/  SHF.R.U32.HI R25, RZ, UR16, R19 ;  /* 0x00000010ff197c19 */ /* 0x001fe40008011613 */
[----:B------:R-:W-:Y:S02]  /*18f0*/  LOP3.LUT R26, R26, R22, RZ, 0x30, !PT ;  /* 0x000000161a1a7212 */ /* 0x000fe400078e30ff */
[----:B-1----:R-:W-:-:S02]  /*1900*/  SHF.R.U32.HI R23, RZ, UR16, R18 ;  /* 0x00000010ff177c19 */ /* 0x002fc40008011612 */
[----:B------:R-:W-:Y:S02]  /*1910*/  LEA R29, R29, UR17, 0x2 ;  /* 0x000000111d1d7c11 */ /* 0x000fe4000f8e10ff */
[----:B--2---:R-:W-:Y:S02]  /*1920*/  SHF.R.U32.HI R27, RZ, UR16, R17 ;  /* 0x00000010ff1b7c19 */ /* 0x004fe40008011611 */
[-C--:B------:R-:W-:Y:S01]  /*1930*/  LOP3.LUT R23, R23, R22.reuse, RZ, 0x30, !PT ;  /* 0x0000001617177212 */ /* 0x080fe200078e30ff */
[----:B------:R0:W-:Y:S01]  /*1940*/  ATOMS.POPC.INC.32 RZ, [R29+URZ] ;  /* 0x000000001dff7f8c */ /* 0x0001e2000d8000ff */
[-C--:B------:R-:W-:Y:S02]  /*1950*/  LOP3.LUT R25, R25, R22.reuse, RZ, 0x30, !PT ;  /* 0x0000001619197212 */ /* 0x080fe400078e30ff */
[----:B------:R-:W-:Y:S02]  /*1960*/  LEA R24, R24, UR17, 0x2 ;  /* 0x0000001118187c11 */ /* 0x000fe4000f8e10ff */
[----:B------:R-:W-:-:S02]  /*1970*/  LOP3.LUT R27, R27, R22, RZ, 0x30, !PT ;  /* 0x000000161b1b7212 */ /* 0x000fc400078e30ff */
[----:B------:R-:W-:Y:S01]  /*1980*/  LEA R26, R26, UR17, 0x2 ;  /* 0x000000111a1a7c11 */ /* 0x000fe2000f8e10ff */
[----:B------:R1:W-:Y:S01]  /*1990*/  ATOMS.POPC.INC.32 RZ, [R24+URZ] ;  /* 0x0000000018ff7f8c */ /* 0x0003e2000d8000ff */
[----:B------:R-:W-:Y:S02]  /*19a0*/  LEA R23, R23, UR17, 0x2 ;  /* 0x0000001117177c11 */ /* 0x000fe4000f8e10ff */
[----:B------:R-:W-:Y:S01]  /*19b0*/  LEA R25, R25, UR17, 0x2 ;  /* 0x0000001119197c11 */ /* 0x000fe2000f8e10ff */
[----:B------:R2:W-:Y:S01]  /*19c0*/  ATOMS.POPC.INC.32 RZ, [R26+URZ] ;  /* 0x000000001aff7f8c */ /* 0x0005e2000d8000ff */
[----:B------:R-:W-:Y:S02]  /*19d0*/  LEA R27, R27, UR17, 0x2 ;  /* 0x000000111b1b7c11 */ /* 0x000fe4000f8e10ff */
[----:B0-----:R-:W-:Y:S01]  /*19e0*/  SHF.R.U32.HI R29, RZ, UR16, R16 ;  /* 0x00000010ff1d7c19 */ /* 0x001fe20008011610 */
[----:B------:R0:W-:Y:S01]  /*19f0*/  ATOMS.POPC.INC.32 RZ, [R23+URZ] ;  /* 0x0000000017ff7f8c */ /* 0x0001e2000d8000ff */
[----:B-1----:R-:W-:-:S02]  /*1a00*/  SHF.R.U32.HI R24, RZ, UR16, R9 ;  /* 0x00000010ff187c19 */ /* 0x002fc40008011609 */
[----:B------:R-:W-:Y:S01]  /*1a10*/  SHF.R.U32.HI R28, RZ, UR16, R7 ;  /* 0x00000010ff1c7c19 */ /* 0x000fe20008011607 */
[----:B------:R1:W-:Y:S01]  /*1a20*/  ATOMS.POPC.INC.32 RZ, [R25+URZ] ;  /* 0x0000000019ff7f8c */ /* 0x0003e2000d8000ff */
[----:B--2---:R-:W-:Y:S02]  /*1a30*/  SHF.R.U32.HI R26, RZ, UR16, R8 ;  /* 0x00000010ff1a7c19 */ /* 0x004fe40008011608 */
[-C--:B------:R-:W-:Y:S01]  /*1a40*/  LOP3.LUT R29, R29, R22.reuse, RZ, 0x30, !PT ;  /* 0x000000161d1d7212 */ /* 0x080fe200078e30ff */
[----:B------:R2:W-:Y:S01]  /*1a50*/  ATOMS.POPC.INC.32 RZ, [R27+URZ] ;  /* 0x000000001bff7f8c */ /* 0x0005e2000d8000ff */
[----:B0-----:R-:W-:Y:S02]  /*1a60*/  SHF.R.U32.HI R23, RZ, UR16, R5 ;  /* 0x00000010ff177c19 */ /* 0x001fe40008011605 */
[----:B------:R-:W-:Y:S02]  /*1a70*/  LOP3.LUT R24, R24, R22, RZ, 0x30, !PT ;  /* 0x0000001618187212 */ /* 0x000fe400078e30ff */
[----:B-1----:R-:W-:-:S02]  /*1a80*/  SHF.R.U32.HI R25, RZ, UR16, R4 ;  /* 0x00000010ff197c19 */ /* 0x002fc40008011604 */
[-C--:B------:R-:W-:Y:S02]  /*1a90*/  LOP3.LUT R26, R26, R22.reuse, RZ, 0x30, !PT ;  /* 0x000000161a1a7212 */ /* 0x080fe400078e30ff */
[----:B--2---:R-:W-:Y:S01]  /*1aa0*/  SHF.R.U32.HI R27, RZ, UR16, R6 ;  /* 0x00000010ff1b7c19 */ /* 0x004fe20008011606 */
[----:B------:R-:W-:Y:S01]  /*1ab0*/  UIADD3 UR16, UPT, UPT, UR16, 0x8, URZ ;  /* 0x0000000810107890 */ /* 0x000fe2000fffe0ff */
[-C--:B------:R-:W-:Y:S02]  /*1ac0*/  LOP3.LUT R23, R23, R22.reuse, RZ, 0x30, !PT ;  /* 0x0000001617177212 */ /* 0x080fe400078e30ff */
[----:B------:R-:W-:Y:S02]  /*1ad0*/  LEA R29, R29, UR17, 0x2 ;  /* 0x000000111d1d7c11 */ /* 0x000fe4000f8e10ff */
[----:B------:R-:W-:Y:S02]  /*1ae0*/  LOP3.LUT R25, R25, R22, RZ, 0x30, !PT ;  /* 0x0000001619197212 */ /* 0x000fe400078e30ff */
[----:B------:R-:W-:Y:S01]  /*1af0*/  ISETP.LE.AND P0, PT, R3, UR16, PT ;  /* 0x0000001003007c0c */ /* 0x000fe2000bf03270 */
[----:B------:R0:W-:Y:S01]  /*1b00*/  ATOMS.POPC.INC.32 RZ, [R29+URZ] ;  /* 0x000000001dff7f8c */ /* 0x0001e2000d8000ff */
[----:B------:R-:W-:-:S02]  /*1b10*/  LEA R24, R24, UR17, 0x2 ;  /* 0x0000001118187c11 */ /* 0x000fc4000f8e10ff */
[-C--:B------:R-:W-:Y:S02]  /*1b20*/  LOP3.LUT R27, R27, R22.reuse, RZ, 0x30, !PT ;  /* 0x000000161b1b7212 */ /* 0x080fe400078e30ff */
        /* <DEDUP_REMOVED lines=13> */
.L_x_596:
[----:B------:R-:W-:Y:S05]  /*1c00*/  BRA.U !UP0, `(.L_x_598) ;  /* 0xffffffed08dc7547 */ /* 0x000fea000b83ffff */
.L_x_593:
[----:B------:R-:W-:Y:S01]  /*1c10*/  BAR.SYNC.DEFER_BLOCKING 0x0 ;  /* 0x0000000000007b1d */ /* 0x000fe20000010000 */
[----:B------:R-:W-:-:S05]  /*1c20*/  ISETP.NE.AND P0, PT, R21, RZ, PT ;  /* 0x000000ff1500720c */ /* 0x000fca0003f05270 */
[----:B------:R-:W-:Y:S08]  /*1c30*/  BSSY.RECONVERGENT B0, `(.L_x_599) ;  /* 0x0000167000007945 */ /* 0x000ff00003800200 */
[----:B------:R-:W-:Y:S05]  /*1c40*/  @P0 BRA `(.L_x_600) ;  /* 0x0000001400940947 */ /* 0x000fea0003800000 */
[----:B------:R-:W0:Y:S01]  /*1c50*/  S2UR UR5, SR_CgaCtaId ;  /* 0x00000000000579c3 */ /* 0x000e220000008800 */
[----:B------:R-:W-:Y:S01]  /*1c60*/  UISETP.GE.U32.AND UP0, UPT, UR22, 0x7, UPT ;  /* 0x000000071600788c */ /* 0x000fe2000bf06070 */
[----:B-----5:R-:W-:Y:S01]  /*1c70*/  IMAD.MOV.U32 R5, RZ, RZ, RZ ;  /* 0x000000ffff057224 */ /* 0x020fe200078e00ff */
[----:B------:R-:W-:Y:S02]  /*1c80*/  UMOV UR4, 0x400 ;  /* 0x0000040000047882 */ /* 0x000fe40000000000 */
[----:B0-----:R-:W-:-:S06]  /*1c90*/  ULEA UR4, UR5, UR4, 0x18 ;  /* 0x0000000405047291 */ /* 0x001fcc000f8ec0ff */
[----:B--23--:R-:W-:Y:S01]  /*1ca0*/  LEA R2, R0, UR4, 0x2 ;  /* 0x0000000400027c11 */ /* 0x00cfe2000f8e10ff */
[----:B------:R-:W-:Y:S06]  /*1cb0*/  BRA.U !UP0, `(.L_x_601) ;  /* 0x00000005085c7547 */ /* 0x000fec000b800000 */
[----:B-1----:R-:W0:Y:S01]  /*1cc0*/  LDC.64 R4, c[0x0][0x380] ;  /* 0x0000e000ff047b82 */ /* 0x002e220000000a00 */
[----:B----4-:R-:W-:-:S07]  /*1cd0*/  IMAD.MOV.U32 R3, RZ, RZ, RZ ;  /* 0x000000ffff037224 */ /* 0x010fce00078e00ff */
.L_x_618:
        /* <DEDUP_REMOVED lines=12> */
[----:B------:R-:W-:Y:S02]  /*1da0*/  IMAD R17, R3, 0x100, R0 ;  /* 0x0000010003117824 */ /* 0x000fe400078e0200 */
[----:B------:R-:W-:Y:S02]  /*1db0*/  IMAD.MOV.U32 R19, RZ, RZ, RZ ;  /* 0x000000ffff137224 */ /* 0x000fe400078e00ff */
[----:B0-----:R-:W-:-:S05]  /*1dc0*/  IMAD.WIDE.U32 R16, R17, 0x8, R4 ;  /* 0x0000000811107825 */ /* 0x001fca00078e0004 */
[----:B------:R1:W-:Y:S02]  /*1dd0*/  REDG.E.ADD.64.STRONG.GPU desc[UR20][R16.64], R18 ;  /* 0x000000121000798e */ /* 0x0003e4000c12e514 */
.L_x_603:
[----:B------:R-:W-:Y:S05]  /*1de0*/  BSYNC.RECONVERGENT B1 ;  /* 0x0000000000017941 */ /* 0x000fea0003800200 */
.L_x_602:
        /* <DEDUP_REMOVED lines=15> */
.L_x_605:
[----:B------:R-:W-:Y:S05]  /*1ee0*/  BSYNC.RECONVERGENT B1 ;  /* 0x0000000000017941 */ /* 0x000fea0003800200 */
.L_x_604:
[----:B------:R-:W-:Y:S04]  /*1ef0*/  BSSY.RECONVERGENT B1, `(.L_x_606) ;  /* 0x0000007000017945 */ /* 0x000fe80003800200 */
[----:B------:R-:W-:Y:S05]  /*1f00*/  @!P0 BRA `(.L_x_607) ;  /* 0x0000000000148947 */ /* 0x000fea0003800000 */
[----:B01----:R-:W-:Y:S02]  /*1f10*/  IMAD R17, R3, 0x100, R0 ;  /* 0x0000010003117824 */ /* 0x003fe400078e0200 */
[----:B------:R-:W-:Y:S02]  /*1f20*/  IMAD.MOV.U32 R23, RZ, RZ, RZ ;  /* 0x000000ffff177224 */ /* 0x000fe400078e00ff */
[----:B------:R-:W-:-:S04]  /*1f30*/  VIADD R17, R17, 0x200 ;  /* 0x0000020011117836 */ /* 0x000fc80000000000 */
[----:B------:R-:W-:-:S05]  /*1f40*/  IMAD.WIDE.U32 R16, R17, 0x8, R4 ;  /* 0x0000000811107825 */ /* 0x000fca00078e0004 */
[----:B------:R2:W-:Y:S02]  /*1f50*/  REDG.E.ADD.64.STRONG.GPU desc[UR20][R16.64], R22 ;  /* 0x000000161000798e */ /* 0x0005e4000c12e514 */
.L_x_607:
[----:B------:R-:W-:Y:S05]  /*1f60*/  BSYNC.RECONVERGENT B1 ;  /* 0x0000000000017941 */ /* 0x000fea0003800200 */
.L_x_606:
[----:B------:R-:W-:Y:S04]  /*1f70*/  BSSY.RECONVERGENT B1, `(.L_x_608) ;  /* 0x0000007000017945 */ /* 0x000fe80003800200 */
[----:B------:R-:W-:Y:S05]  /*1f80*/  @!P1 BRA `(.L_x_609) ;  /* 0x0000000000149947 */ /* 0x000fea0003800000 */
[----:B012---:R-:W-:Y:S02]  /*1f90*/  IMAD R17, R3, 0x100, R0 ;  /* 0x0000010003117824 */ /* 0x007fe400078e0200 */
[----:B------:R-:W-:Y:S02]  /*1fa0*/  IMAD.MOV.U32 R15, RZ, RZ, RZ ;  /* 0x000000ffff0f7224 */ /* 0x000fe400078e00ff */
[----:B------:R-:W-:-:S04]  /*1fb0*/  VIADD R17, R17, 0x300 ;  /* 0x0000030011117836 */ /* 0x000fc80000000000 */
[----:B------:R-:W-:-:S05]  /*1fc0*/  IMAD.WIDE.U32 R16, R17, 0x8, R4 ;  /* 0x0000000811107825 */ /* 0x000fca00078e0004 */
[----:B------:R3:W-:Y:S02]  /*1fd0*/  REDG.E.ADD.64.STRONG.GPU desc[UR20][R16.64], R14 ;  /* 0x0000000e1000798e */ /* 0x0007e4000c12e514 */
.L_x_609:
[----:B------:R-:W-:Y:S05]  /*1fe0*/  BSYNC.RECONVERGENT B1 ;  /* 0x0000000000017941 */ /* 0x000fea0003800200 */
.L_x_608:
[----:B------:R-:W-:Y:S04]  /*1ff0*/  BSSY.RECONVERGENT B1, `(.L_x_610) ;  /* 0x0000007000017945 */ /* 0x000fe80003800200 */
[----:B------:R-:W-:Y:S05]  /*2000*/  @!P2 BRA `(.L_x_611) ;  /* 0x000000000014a947 */ /* 0x000fea0003800000 */
[----:B---3--:R-:W-:Y:S02]  /*2010*/  IMAD R15, R3, 0x100, R0 ;  /* 0x00000100030f7824 */ /* 0x008fe400078e0200 */
[----:B------:R-:W-:Y:S02]  /*2020*/  IMAD.MOV.U32 R13, RZ, RZ, RZ ;  /* 0x000000ffff0d7224 */ /* 0x000fe400078e00ff */
[----:B------:R-:W-:-:S04]  /*2030*/  VIADD R15, R15, 0x400 ;  /* 0x000004000f0f7836 */ /* 0x000fc80000000000 */
[----:B------:R-:W-:-:S05]  /*2040*/  IMAD.WIDE.U32 R14, R15, 0x8, R4 ;  /* 0x000000080f0e7825 */ /* 0x000fca00078e0004 */
[----:B------:R4:W-:Y:S02]  /*2050*/  REDG.E.ADD.64.STRONG.GPU desc[UR20][R14.64], R12 ;  /* 0x0000000c0e00798e */ /* 0x0009e4000c12e514 */
.L_x_611:
[----:B------:R-:W-:Y:S05]  /*2060*/  BSYNC.RECONVERGENT B1 ;  /* 0x0000000000017941 */ /* 0x000fea0003800200 */
.L_x_610:
[----:B------:R-:W-:Y:S04]  /*2070*/  BSSY.RECONVERGENT B1, `(.L_x_612) ;  /* 0x0000007000017945 */ /* 0x000fe80003800200 */
[----:B------:R-:W-:Y:S05]  /*2080*/  @!P3 BRA `(.L_x_613) ;  /* 0x000000000014b947 */ /* 0x000fea0003800000 */
[----:B----4-:R-:W-:Y:S02]  /*2090*/  IMAD R13, R3, 0x100, R0 ;  /* 0x00000100030d7824 */ /* 0x010fe400078e0200 */
[----:B------:R-:W-:Y:S02]  /*20a0*/  IMAD.MOV.U32 R7, RZ, RZ, RZ ;  /* 0x000000ffff077224 */ /* 0x000fe400078e00ff */
[----:B------:R-:W-:-:S04]  /*20b0*/  VIADD R13, R13, 0x500 ;  /* 0x000005000d0d7836 */ /* 0x000fc80000000000 */
[----:B------:R-:W-:-:S05]  /*20c0*/  IMAD.WIDE.U32 R12, R13, 0x8, R4 ;  /* 0x000000080d0c7825 */ /* 0x000fca00078e0004 */
[----:B------:R4:W-:Y:S02]  /*20d0*/  REDG.E.ADD.64.STRONG.GPU desc[UR20][R12.64], R6 ;  /* 0x000000060c00798e */ /* 0x0009e4000c12e514 */
.L_x_613:
[----:B------:R-:W-:Y:S05]  /*20e0*/  BSYNC.RECONVERGENT B1 ;  /* 0x0000000000017941 */ /* 0x000fea0003800200 */
.L_x_612:
[----:B------:R-:W-:Y:S04]  /*20f0*/  BSSY.RECONVERGENT B1, `(.L_x_614) ;  /* 0x0000007000017945 */ /* 0x000fe80003800200 */
[----:B------:R-:W-:Y:S05]  /*2100*/  @!P4 BRA `(.L_x_615) ;  /* 0x000000000014c947 */ /* 0x000fea0003800000 */
[----:B----4-:R-:W-:Y:S02]  /*2110*/  IMAD R7, R3, 0x100, R0 ;  /* 0x0000010003077824 */ /* 0x010fe400078e0200 */
[----:B------:R-:W-:Y:S02]  /*2120*/  IMAD.MOV.U32 R9, RZ, RZ, RZ ;  /* 0x000000ffff097224 */ /* 0x000fe400078e00ff */
[----:B------:R-:W-:-:S04]  /*2130*/  VIADD R7, R7, 0x600 ;  /* 0x0000060007077836 */ /* 0x000fc80000000000 */
[----:B------:R-:W-:-:S05]  /*2140*/  IMAD.WIDE.U32 R6, R7, 0x8, R4 ;  /* 0x0000000807067825 */ /* 0x000fca00078e0004 */
[----:B------:R4:W-:Y:S02]  /*2150*/  REDG.E.ADD.64.STRONG.GPU desc[UR20][R6.64], R8 ;  /* 0x000000080600798e */ /* 0x0009e4000c12e514 */
.L_x_615:
[----:B------:R-:W-:Y:S05]  /*2160*/  BSYNC.RECONVERGENT B1 ;  /* 0x0000000000017941 */ /* 0x000fea0003800200 */
.L_x_614:
[----:B------:R-:W-:Y:S04]  /*2170*/  BSSY.RECONVERGENT B1, `(.L_x_616) ;  /* 0x0000007000017945 */ /* 0x000fe80003800200 */
[----:B------:R-:W-:Y:S05]  /*2180*/  @!P5 BRA `(.L_x_617) ;  /* 0x000000000014d947 */ /* 0x000fea0003800000 */
[----:B----4-:R-:W-:Y:S02]  /*2190*/  IMAD R7, R3, 0x100, R0 ;  /* 0x0000010003077824 */ /* 0x010fe400078e0200 */
[----:B------:R-:W-:Y:S02]  /*21a0*/  IMAD.MOV.U32 R11, RZ, RZ, RZ ;  /* 0x000000ffff0b7224 */ /* 0x000fe400078e00ff */
[----:B------:R-:W-:-:S04]  /*21b0*/  VIADD R7, R7, 0x700 ;  /* 0x0000070007077836 */ /* 0x000fc80000000000 */
[----:B------:R-:W-:-:S05]  /*21c0*/  IMAD.WIDE.U32 R6, R7, 0x8, R4 ;  /* 0x0000000807067825 */ /* 0x000fca00078e0004 */
[----:B------:R4:W-:Y:S02]  /*21d0*/  REDG.E.ADD.64.STRONG.GPU desc[UR20][R6.64], R10 ;  /* 0x0000000a0600798e */ /* 0x0009e4000c12e514 */
.L_x_617:
[----:B------:R-:W-:Y:S05]  /*21e0*/  BSYNC.RECONVERGENT B1 ;  /* 0x0000000000017941 */ /* 0x000fea0003800200 */
.L_x_616:
[----:B------:R-:W-:-:S05]  /*21f0*/  VIADD R3, R3, 0x8 ;  /* 0x0000000803037836 */ /* 0x000fca0000000000 */
[----:B------:R-:W-:-:S13]  /*2200*/  ISETP.NE.AND P0, PT, R3, UR27, PT ;  /* 0x0000001b03007c0c */ /* 0x000fda000bf05270 */
[----:B------:R-:W-:Y:S05]  /*2210*/  @P0 BRA `(.L_x_618) ;  /* 0xfffffff800b00947 */ /* 0x000fea000383ffff */
[----:B------:R-:W-:-:S07]  /*2220*/  IMAD.U32 R5, RZ, RZ, UR27 ;  /* 0x0000001bff057e24 */ /* 0x000fce000f8e00ff */
.L_x_601:
[----:B------:R-:W-:Y:S02]  /*2230*/  UISETP.NE.AND UP0, UPT, UR24, URZ, UPT ;  /* 0x000000ff1800728c */ /* 0x000fe4000bf05270 */
[----:B----4-:R-:W-:Y:S02]  /*2240*/  IMAD.U32 R8, RZ, RZ, UR24 ;  /* 0x00000018ff087e24 */ /* 0x010fe4000f8e00ff */
[----:B------:R-:W-:Y:S02]  /*2250*/  IMAD.U32 R3, RZ, RZ, UR25 ;  /* 0x00000019ff037e24 */ /* 0x000fe4000f8e00ff */
[----:B------:R-:W-:Y:S02]  /*2260*/  VIADD R8, R8, 0xffffffff ;  /* 0xffffffff08087836 */ /* 0x000fe40000000000 */
[----:B------:R-:W-:Y:S01]  /*2270*/  VIADD R3, R3, 0xffffffff ;  /* 0xffffffff03037836 */ /* 0x000fe20000000000 */
[----:B------:R-:W-:Y:S06]  /*2280*/  BRA.U !UP0, `(.L_x_619) ;  /* 0x0000000508707547 */ /* 0x000fec000b800000 */
[----:B------:R-:W-:-:S13]  /*2290*/  ISETP.GE.U32.AND P0, PT, R8, 0x3, PT ;  /* 0x000000030800780c */ /* 0x000fda0003f06070 */
[----:B------:R-:W-:Y:S05]  /*22a0*/  @!P0 BRA `(.L_x_620) ;  /* 0x0000000000bc8947 */ /* 0x000fea0003800000 */
[----:B------:R-:W-:Y:S01]  /*22b0*/  IMAD R7, R5, 0x400, R2 ;  /* 0x0000040005077824 */ /* 0x000fe200078e0202 */
[----:B------:R-:W-:Y:S04]  /*22c0*/  BSSY.RECONVERGENT B1, `(.L_x_621) ;  /* 0x000000f000017945 */ /* 0x000fe80003800200 */
[----:B------:R-:W4:Y:S04]  /*22d0*/  LDS R12, [R7] ;  /* 0x00000000070c7984 */ /* 0x000f280000000800 */
[----:B------:R-:W5:Y:S04]  /*22e0*/  LDS R9, [R7+0x400] ;  /* 0x0004000007097984 */ /* 0x000f680000000800 */
[----:B------:R-:W0:Y:S04]  /*22f0*/  LDS R6, [R7+0x800] ;  /* 0x0008000007067984 */ /* 0x000e280000000800 */
[----:B-1----:R-:W1:Y:S01]  /*2300*/  LDS R4, [R7+0xc00] ;  /* 0x000c000007047984 */ /* 0x002e620000000800 */
[----:B----4-:R-:W-:-:S02]  /*2310*/  ISETP.NE.AND P0, PT, R12, RZ, PT ;  /* 0x000000ff0c00720c */ /* 0x010fc40003f05270 */
[----:B-----5:R-:W-:Y:S02]  /*2320*/  ISETP.NE.AND P1, PT, R9, RZ, PT ;  /* 0x000000ff0900720c */ /* 0x020fe40003f25270 */
[----:B0-----:R-:W-:Y:S02]  /*2330*/  ISETP.NE.AND P2, PT, R6, RZ, PT ;  /* 0x000000ff0600720c */ /* 0x001fe40003f45270 */
[----:B-1----:R-:W-:-:S07]  /*2340*/  ISETP.NE.AND P3, PT, R4, RZ, PT ;  /* 0x000000ff0400720c */ /* 0x002fce0003f65270 */
[----:B------:R-:W-:Y:S06]  /*2350*/  @!P0 BRA `(.L_x_622) ;  /* 0x0000000000148947 */ /* 0x000fec0003800000 */
[----:B------:R-:W0:Y:S01]  /*2360*/  LDC.64 R10, c[0x0][0x380] ;  /* 0x0000e000ff0a7b82 */ /* 0x000e220000000a00 */
[----:B------:R-:W-:Y:S02]  /*2370*/  IMAD R7, R5, 0x100, R0 ;  /* 0x0000010005077824 */ /* 0x000fe400078e0200 */
[----:B------:R-:W-:Y:S02]  /*2380*/  IMAD.MOV.U32 R13, RZ, RZ, RZ ;  /* 0x000000ffff0d7224 */ /* 0x000fe400078e00ff */
[----:B0-----:R-:W-:-:S05]  /*2390*/  IMAD.WIDE.U32 R10, R7, 0x8, R10 ;  /* 0x00000008070a7825 */ /* 0x001fca00078e000a */
[----:B------:R0:W-:Y:S02]  /*23a0*/  REDG.E.ADD.64.STRONG.GPU desc[UR20][R10.64], R12 ;  /* 0x0000000c0a00798e */ /* 0x0001e4000c12e514 */
.L_x_622:
[----:B------:R-:W-:Y:S05]  /*23b0*/  BSYNC.RECONVERGENT B1 ;  /* 0x0000000000017941 */ /* 0x000fea0003800200 */
.L_x_621:
        /* <DEDUP_REMOVED lines=9> */
.L_x_624:
[----:B------:R-:W-:Y:S05]  /*2450*/  BSYNC.RECONVERGENT B1 ;  /* 0x0000000000017941 */ /* 0x000fea0003800200 */
.L_x_623:
        /* <DEDUP_REMOVED lines=8> */
.L_x_626:
[----:B------:R-:W-:Y:S05]  /*24e0*/  BSYNC.RECONVERGENT B1 ;  /* 0x0000000000017941 */ /* 0x000fea0003800200 */
.L_x_625:
[----:B------:R-:W-:Y:S04]  /*24f0*/  BSSY.RECONVERGENT B1, `(.L_x_627) ;  /* 0x0000009000017945 */ /* 0x000fe80003800200 */
[----:B------:R-:W-:Y:S05]  /*2500*/  @!P3 BRA `(.L_x_628) ;  /* 0x00000000001cb947 */ /* 0x000fea0003800000 */
[----:B----4-:R-:W4:Y:S01]  /*2510*/  LDC.64 R6, c[0x0][0x380] ;  /* 0x0000e000ff067b82 */ /* 0x010f220000000a00 */
[----:B------:R-:W-:Y:S02]  /*2520*/  IMAD R9, R5, 0x100, R0 ;  /* 0x0000010005097824 */ /* 0x000fe400078e0200 */
[----:B01----:R-:W-:Y:S02]  /*2530*/  IMAD.MOV.U32 R10, RZ, RZ, R4 ;  /* 0x000000ffff0a7224 */ /* 0x003fe400078e0004 */
[----:B------:R-:W-:Y:S02]  /*2540*/  VIADD R9, R9, 0x300 ;  /* 0x0000030009097836 */ /* 0x000fe40000000000 */
[----:B------:R-:W-:Y:S02]  /*2550*/  IMAD.MOV.U32 R11, RZ, RZ, RZ ;  /* 0x000000ffff0b7224 */ /* 0x000fe400078e00ff */
[----:B----4-:R-:W-:-:S05]  /*2560*/  IMAD.WIDE.U32 R6, R9, 0x8, R6 ;  /* 0x0000000809067825 */ /* 0x010fca00078e0006 */
[----:B------:R0:W-:Y:S02]  /*2570*/  REDG.E.ADD.64.STRONG.GPU desc[UR20][R6.64], R10 ;  /* 0x0000000a0600798e */ /* 0x0001e4000c12e514 */
.L_x_628:
[----:B------:R-:W-:Y:S05]  /*2580*/  BSYNC.RECONVERGENT B1 ;  /* 0x0000000000017941 */ /* 0x000fea0003800200 */
.L_x_627:
[----:B------:R-:W-:-:S07]  /*2590*/  VIADD R5, R5, 0x4 ;  /* 0x0000000405057836 */ /* 0x000fce0000000000 */
.L_x_620:
[----:B------:R-:W-:Y:S01]  /*25a0*/  UISETP.NE.AND UP0, UPT, UR25, URZ, UPT ;  /* 0x000000ff1900728c */ /* 0x000fe2000bf05270 */
[----:B------:R-:W-:Y:S08]  /*25b0*/  BSSY.RECONVERGENT B1, `(.L_x_619) ;  /* 0x0000029000017945 */ /* 0x000ff00003800200 */
[----:B------:R-:W-:Y:S05]  /*25c0*/  BRA.U !UP0, `(.L_x_629) ;  /* 0x00000001089c7547 */ /* 0x000fea000b800000 */
[----:B------:R-:W-:-:S13]  /*25d0*/  ISETP.NE.AND P0, PT, R3, RZ, PT ;  /* 0x000000ff0300720c */ /* 0x000fda0003f05270 */
[----:B------:R-:W-:Y:S05]  /*25e0*/  @!P0 BRA `(.L_x_630) ;  /* 0x0000000000648947 */ /* 0x000fea0003800000 */
[----:B0---4-:R-:W-:Y:S01]  /*25f0*/  IMAD R6, R5, 0x400, R2 ;  /* 0x0000040005067824 */ /* 0x011fe200078e0202 */
[----:B------:R-:W-:Y:S04]  /*2600*/  BSSY.RECONVERGENT B2, `(.L_x_631) ;  /* 0x000000c000027945 */ /* 0x000fe80003800200 */
[----:B-1----:R-:W0:Y:S04]  /*2610*/  LDS R4, [R6] ;  /* 0x0000000006047984 */ /* 0x002e280000000800 */
        /* <DEDUP_REMOVED lines=10> */
.L_x_632:
[----:B------:R-:W-:Y:S05]  /*26c0*/  BSYNC.RECONVERGENT B2 ;  /* 0x0000000000027941 */ /* 0x000fea0003800200 */
.L_x_631:
[----:B------:R-:W-:Y:S04]  /*26d0*/  BSSY.RECONVERGENT B2, `(.L_x_633) ;  /* 0x0000009000027945 */ /* 0x000fe80003800200 */
[----:B------:R-:W-:Y:S05]  /*26e0*/  @!P1 BRA `(.L_x_634) ;  /* 0x00000000001c9947 */ /* 0x000fea0003800000 */
[----:B0-----:R-:W0:Y:S01]  /*26f0*/  LDC.64 R6, c[0x0][0x380] ;  /* 0x0000e000ff067b82 */ /* 0x001e220000000a00 */
[----:B------:R-:W-:-:S04]  /*2700*/  IMAD R4, R5, 0x100, R0 ;  /* 0x0000010005047824 */ /* 0x000fc800078e0200 */
[----:B------:R-:W-:-:S04]  /*2710*/  VIADD R11, R4, 0x100 ;  /* 0x00000100040b7836 */ /* 0x000fc80000000000 */
[----:B0-----:R-:W-:-:S04]  /*2720*/  IMAD.WIDE.U32 R10, R11, 0x8, R6 ;  /* 0x000000080b0a7825 */ /* 0x001fc800078e0006 */
[----:B------:R-:W-:Y:S02]  /*2730*/  IMAD.MOV.U32 R6, RZ, RZ, R9 ;  /* 0x000000ffff067224 */ /* 0x000fe400078e0009 */
[----:B------:R-:W-:-:S05]  /*2740*/  IMAD.MOV.U32 R7, RZ, RZ, RZ ;  /* 0x000000ffff077224 */ /* 0x000fca00078e00ff */
[----:B------:R1:W-:Y:S02]  /*2750*/  REDG.E.ADD.64.STRONG.GPU desc[UR20][R10.64], R6 ;  /* 0x000000060a00798e */ /* 0x0003e4000c12e514 */
.L_x_634:
[----:B------:R-:W-:Y:S05]  /*2760*/  BSYNC.RECONVERGENT B2 ;  /* 0x0000000000027941 */ /* 0x000fea0003800200 */
.L_x_633:
[----:B------:R-:W-:-:S07]  /*2770*/  VIADD R5, R5, 0x2 ;  /* 0x0000000205057836 */ /* 0x000fce0000000000 */
.L_x_630:
[----:B------:R-:W-:-:S09]  /*2780*/  UISETP.NE.AND UP0, UPT, UR9, URZ, UPT ;  /* 0x000000ff0900728c */ /* 0x000fd2000bf05270 */
[----:B------:R-:W-:Y:S05]  /*2790*/  BRA.U !UP0, `(.L_x_629) ;  /* 0x0000000108287547 */ /* 0x000fea000b800000 */
[----:B-1----:R-:W-:-:S05]  /*27a0*/  IMAD R4, R5, 0x400, R2 ;  /* 0x0000040005047824 */ /* 0x002fca00078e0202 */
[----:B------:R-:W1:Y:S02]  /*27b0*/  LDS R9, [R4] ;  /* 0x0000000004097984 */ /* 0x000e640000000800 */
[----:B-1----:R-:W-:-:S13]  /*27c0*/  ISETP.NE.AND P0, PT, R9, RZ, PT ;  /* 0x000000ff0900720c */ /* 0x002fda0003f05270 */
[----:B------:R-:W-:Y:S05]  /*27d0*/  @!P0 BRA `(.L_x_629) ;  /* 0x0000000000188947 */ /* 0x000fea0003800000 */
[----:B0---4-:R-:W0:Y:S01]  /*27e0*/  LDC.64 R6, c[0x0][0x380] ;  /* 0x0000e000ff067b82 */ /* 0x011e220000000a00 */
[----:B------:R-:W-:-:S04]  /*27f0*/  IMAD R5, R5, 0x100, R0 ;  /* 0x0000010005057824 */ /* 0x000fc800078e0200 */
[----:B0-----:R-:W-:-:S04]  /*2800*/  IMAD.WIDE.U32 R4, R5, 0x8, R6 ;  /* 0x0000000805047825 */ /* 0x001fc800078e0006 */
[----:B------:R-:W-:Y:S02]  /*2810*/  IMAD.MOV.U32 R6, RZ, RZ, R9 ;  /* 0x000000ffff067224 */ /* 0x000fe400078e0009 */
[----:B------:R-:W-:-:S05]  /*2820*/  IMAD.MOV.U32 R7, RZ, RZ, RZ ;  /* 0x000000ffff077224 */ /* 0x000fca00078e00ff */
[----:B------:R0:W-:Y:S02]  /*2830*/  REDG.E.ADD.64.STRONG.GPU desc[UR20][R4.64], R6 ;  /* 0x000000060400798e */ /* 0x0001e4000c12e514 */
.L_x_629:
[----:B------:R-:W-:Y:S05]  /*2840*/  BSYNC.RECONVERGENT B1 ;  /* 0x0000000000017941 */ /* 0x000fea0003800200 */
.L_x_619:
[----:B------:R-:W-:-:S13]  /*2850*/  ISETP.GT.U32.AND P0, PT, R0, 0x7f, PT ;  /* 0x0000007f0000780c */ /* 0x000fda0003f04070 */
[----:B------:R-:W-:Y:S05]  /*2860*/  @P0 BRA `(.L_x_600) ;  /* 0x00000008008c0947 */ /* 0x000fea0003800000 */
[----:B------:R-:W-:Y:S01]  /*2870*/  UISETP.GE.U32.AND UP0, UPT, UR22, 0x7, UPT ;  /* 0x000000071600788c */ /* 0x000fe2000bf06070 */
[----:B0-----:R-:W-:-:S08]  /*2880*/  IMAD.MOV.U32 R5, RZ, RZ, RZ ;  /* 0x000000ffff057224 */ /* 0x001fd000078e00ff */
[----:B------:R-:W-:Y:S05]  /*2890*/  BRA.U !UP0, `(.L_x_635) ;  /* 0x0000000508147547 */ /* 0x000fea000b800000 */
[----:B-1----:R-:W0:Y:S01]  /*28a0*/  LDC.64 R4, c[0x0][0x380] ;  /* 0x0000e000ff047b82 */ /* 0x002e220000000a00 */
[----:B------:R-:W-:-:S07]  /*28b0*/  IMAD.MOV.U32 R9, RZ, RZ, RZ ;  /* 0x000000ffff097224 */ /* 0x000fce00078e00ff */
.L_x_652:
[C---:B0---4-:R-:W-:Y:S01]  /*28c0*/  IMAD R11, R9.reuse, 0x400, R2 ;  /* 0x00000400090b7824 */ /* 0x051fe200078e0202 */
[----:B------:R-:W-:Y:S01]  /*28d0*/  BSSY.RECONVERGENT B1, `(.L_x_636) ;  /* 0x0000011000017945 */ /* 0x000fe20003800200 */
[C---:B-123--:R-:W-:Y:S02]  /*28e0*/  IMAD R7, R9.reuse, 0x100, R0 ;  /* 0x0000010009077824 */ /* 0x04efe400078e0200 */
        /* <DEDUP_REMOVED lines=13> */
[----:B------:R-:W-:-:S05]  /*29c0*/  IMAD.MOV.U32 R15, RZ, RZ, RZ ;  /* 0x000000ffff0f7224 */ /* 0x000fca00078e00ff */
[----:B------:R0:W-:Y:S02]  /*29d0*/  REDG.E.ADD.64.STRONG.GPU desc[UR20][R6.64+0x400], R14 ;  /* 0x0004000e0600798e */ /* 0x0001e4000c12e514 */
.L_x_637:
[----:B------:R-:W-:Y:S05]  /*29e0*/  BSYNC.RECONVERGENT B1 ;  /* 0x0000000000017941 */ /* 0x000fea0003800200 */
.L_x_636:
[----:B------:R-:W-:Y:S04]  /*29f0*/  BSSY.RECONVERGENT B1, `(.L_x_638) ;  /* 0x0000005000017945 */ /* 0x000fe80003800200 */
[----:B------:R-:W-:Y:S05]  /*2a00*/  @!P1 BRA `(.L_x_639) ;  /* 0x00000000000c9947 */ /* 0x000fea0003800000 */
[----:B0-----:R-:W-:Y:S02]  /*2a10*/  IMAD.MOV.U32 R14, RZ, RZ, R13 ;  /* 0x000000ffff0e7224 */ /* 0x001fe400078e000d */
[----:B------:R-:W-:-:S05]  /*2a20*/  IMAD.MOV.U32 R15, RZ, RZ, RZ ;  /* 0x000000ffff0f7224 */ /* 0x000fca00078e00ff */
[----:B------:R1:W-:Y:S02]  /*2a30*/  REDG.E.ADD.64.STRONG.GPU desc[UR20][R6.64+0xc00], R14 ;  /* 0x000c000e0600798e */ /* 0x0003e4000c12e514 */
.L_x_639:
[----:B------:R-:W-:Y:S05]  /*2a40*/  BSYNC.RECONVERGENT B1 ;  /* 0x0000000000017941 */ /* 0x000fea0003800200 */
.L_x_638:
        /* <DEDUP_REMOVED lines=12> */
.L_x_641:
[----:B------:R-:W-:Y:S05]  /*2b10*/  BSYNC.RECONVERGENT B1 ;  /* 0x0000000000017941 */ /* 0x000fea0003800200 */
.L_x_640:
[----:B------:R-:W-:Y:S04]  /*2b20*/  BSSY.RECONVERGENT B1, `(.L_x_642) ;  /* 0x0000005000017945 */ /* 0x000fe80003800200 */
[----:B------:R-:W-:Y:S05]  /*2b30*/  @!P1 BRA `(.L_x_643) ;  /* 0x00000000000c9947 */ /* 0x000fea0003800000 */
[----:B012---:R-:W-:Y:S02]  /*2b40*/  IMAD.MOV.U32 R14, RZ, RZ, R18 ;  /* 0x000000ffff0e7224 */ /* 0x007fe400078e0012 */
[----:B------:R-:W-:-:S05]  /*2b50*/  IMAD.MOV.U32 R15, RZ, RZ, RZ ;  /* 0x000000ffff0f7224 */ /* 0x000fca00078e00ff */
[----:B------:R3:W-:Y:S02]  /*2b60*/  REDG.E.ADD.64.STRONG.GPU desc[UR20][R6.64+0x1c00], R14 ;  /* 0x001c000e0600798e */ /* 0x0007e4000c12e514 */
.L_x_643:
[----:B------:R-:W-:Y:S05]  /*2b70*/  BSYNC.RECONVERGENT B1 ;  /* 0x0000000000017941 */ /* 0x000fea0003800200 */
.L_x_642:
[----:B------:R-:W-:Y:S04]  /*2b80*/  BSSY.RECONVERGENT B1, `(.L_x_644) ;  /* 0x0000005000017945 */ /* 0x000fe80003800200 */
[----:B------:R-:W-:Y:S05]  /*2b90*/  @!P2 BRA `(.L_x_645) ;  /* 0x00000000000ca947 */ /* 0x000fea0003800000 */
[----:B0123--:R-:W-:Y:S02]  /*2ba0*/  IMAD.MOV.U32 R14, RZ, RZ, R19 ;  /* 0x000000ffff0e7224 */ /* 0x00ffe400078e0013 */
[----:B------:R-:W-:-:S05]  /*2bb0*/  IMAD.MOV.U32 R15, RZ, RZ, RZ ;  /* 0x000000ffff0f7224 */ /* 0x000fca00078e00ff */
[----:B------:R4:W-:Y:S02]  /*2bc0*/  REDG.E.ADD.64.STRONG.GPU desc[UR20][R6.64+0x2400], R14 ;  /* 0x0024000e0600798e */ /* 0x0009e4000c12e514 */
.L_x_645:
[----:B------:R-:W-:Y:S05]  /*2bd0*/  BSYNC.RECONVERGENT B1 ;  /* 0x0000000000017941 */ /* 0x000fea0003800200 */
.L_x_644:
[----:B------:R-:W-:Y:S04]  /*2be0*/  BSSY.RECONVERGENT B1, `(.L_x_646) ;  /* 0x0000004000017945 */ /* 0x000fe80003800200 */
[----:B------:R-:W-:Y:S05]  /*2bf0*/  @!P3 BRA `(.L_x_647) ;  /* 0x000000000008b947 */ /* 0x000fea0003800000 */
[----:B------:R-:W-:-:S05]  /*2c00*/  IMAD.MOV.U32 R17, RZ, RZ, RZ ;  /* 0x000000ffff117224 */ /* 0x000fca00078e00ff */
[----:B------:R0:W-:Y:S02]  /*2c10*/  REDG.E.ADD.64.STRONG.GPU desc[UR20][R6.64+0x2c00], R16 ;  /* 0x002c00100600798e */ /* 0x0001e4000c12e514 */
.L_x_647:
[----:B------:R-:W-:Y:S05]  /*2c20*/  BSYNC.RECONVERGENT B1 ;  /* 0x0000000000017941 */ /* 0x000fea0003800200 */
.L_x_646:
[----:B------:R-:W-:Y:S04]  /*2c30*/  BSSY.RECONVERGENT B1, `(.L_x_648) ;  /* 0x0000004000017945 */ /* 0x000fe80003800200 */
[----:B------:R-:W-:Y:S05]  /*2c40*/  @!P4 BRA `(.L_x_649) ;  /* 0x000000000008c947 */ /* 0x000fea0003800000 */
[----:B------:R-:W-:-:S05]  /*2c50*/  IMAD.MOV.U32 R13, RZ, RZ, RZ ;  /* 0x000000ffff0d7224 */ /* 0x000fca00078e00ff */
[----:B------:R0:W-:Y:S02]  /*2c60*/  REDG.E.ADD.64.STRONG.GPU desc[UR20][R6.64+0x3400], R12 ;  /* 0x0034000c0600798e */ /* 0x0001e4000c12e514 */
.L_x_649:
[----:B------:R-:W-:Y:S05]  /*2c70*/  BSYNC.RECONVERGENT B1 ;  /* 0x0000000000017941 */ /* 0x000fea0003800200 */
.L_x_648:
[----:B------:R-:W-:Y:S04]  /*2c80*/  BSSY.RECONVERGENT B1, `(.L_x_650) ;  /* 0x0000004000017945 */ /* 0x000fe80003800200 */
[----:B------:R-:W-:Y:S05]  /*2c90*/  @!P5 BRA `(.L_x_651) ;  /* 0x000000000008d947 */ /* 0x000fea0003800000 */
[----:B------:R-:W-:-:S05]  /*2ca0*/  IMAD.MOV.U32 R11, RZ, RZ, RZ ;  /* 0x000000ffff0b7224 */ /* 0x000fca00078e00ff */
[----:B------:R0:W-:Y:S02]  /*2cb0*/  REDG.E.ADD.64.STRONG.GPU desc[UR20][R6.64+0x3c00], R10 ;  /* 0x003c000a0600798e */ /* 0x0001e4000c12e514 */
.L_x_651:
[----:B------:R-:W-:Y:S05]  /*2cc0*/  BSYNC.RECONVERGENT B1 ;  /* 0x0000000000017941 */ /* 0x000fea0003800200 */
.L_x_650:
[----:B------:R-:W-:Y:S05]  /*2cd0*/  @P0 BRA `(.L_x_652) ;  /* 0xfffffff800f80947 */ /* 0x000fea000383ffff */
[----:B------:R-:W-:-:S07]  /*2ce0*/  IMAD.U32 R5, RZ, RZ, UR27 ;  /* 0x0000001bff057e24 */ /* 0x000fce000f8e00ff */
.L_x_635:
        /* <DEDUP_REMOVED lines=16> */
[----:B------:R-:W-:Y:S02]  /*2df0*/  IMAD R7, R5, 0x100, R0 ;  /* 0x0000010005077824 */ /* 0x000fe400078e0200 */
[----:B------:R-:W-:Y:S02]  /*2e00*/  IMAD.MOV.U32 R11, RZ, RZ, RZ ;  /* 0x000000ffff0b7224 */ /* 0x000fe400078e00ff */
[----:B0-----:R-:W-:-:S05]  /*2e10*/  IMAD.WIDE.U32 R8, R7, 0x8, R8 ;  /* 0x0000000807087825 */ /* 0x001fca00078e0008 */
[----:B------:R0:W-:Y:S02]  /*2e20*/  REDG.E.ADD.64.STRONG.GPU desc[UR20][R8.64+0x400], R10 ;  /* 0x0004000a0800798e */ /* 0x0001e4000c12e514 */
.L_x_655:
[----:B------:R-:W-:Y:S05]  /*2e30*/  BSYNC.RECONVERGENT B1 ;  /* 0x0000000000017941 */ /* 0x000fea0003800200 */
.L_x_654:
        /* <DEDUP_REMOVED lines=9> */
.L_x_657:
[----:B------:R-:W-:Y:S05]  /*2ed0*/  BSYNC.RECONVERGENT B1 ;  /* 0x0000000000017941 */ /* 0x000fea0003800200 */
.L_x_656:
        /* <DEDUP_REMOVED lines=8> */
.L_x_659:
[----:B------:R-:W-:Y:S05]  /*2f60*/  BSYNC.RECONVERGENT B1 ;  /* 0x0000000000017941 */ /* 0x000fea0003800200 */
.L_x_658:
        /* <DEDUP_REMOVED lines=9> */
.L_x_661:
[----:B------:R-:W-:Y:S05]  /*3000*/  BSYNC.RECONVERGENT B1 ;  /* 0x0000000000017941 */ /* 0x000fea0003800200 */
.L_x_660:
[----:B------:R-:W-:-:S07]  /*3010*/  VIADD R5, R5, 0x4 ;  /* 0x0000000405057836 */ /* 0x000fce0000000000 */
.L_x_653:
[----:B------:R-:W-:-:S09]  /*3020*/  UISETP.NE.AND UP0, UPT, UR25, URZ, UPT ;  /* 0x000000ff1900728c */ /* 0x000fd2000bf05270 */
[----:B------:R-:W-:Y:S05]  /*3030*/  BRA.U !UP0, `(.L_x_600) ;  /* 0x0000000108987547 */ /* 0x000fea000b800000 */
[----:B------:R-:W-:-:S13]  /*3040*/  ISETP.NE.AND P0, PT, R3, RZ, PT ;  /* 0x000000ff0300720c */ /* 0x000fda0003f05270 */
[----:B------:R-:W-:Y:S05]  /*3050*/  @!P0 BRA `(.L_x_662) ;  /* 0x0000000000648947 */ /* 0x000fea0003800000 */
[----:B01234-:R-:W-:Y:S01]  /*3060*/  IMAD R6, R5, 0x400, R2 ;  /* 0x0000040005067824 */ /* 0x01ffe200078e0202 */
        /* <DEDUP_REMOVED lines=12> */
.L_x_664:
[----:B------:R-:W-:Y:S05]  /*3130*/  BSYNC.RECONVERGENT B1 ;  /* 0x0000000000017941 */ /* 0x000fea0003800200 */
.L_x_663:
        /* <DEDUP_REMOVED lines=9> */
.L_x_666:
[----:B------:R-:W-:Y:S05]  /*31d0*/  BSYNC.RECONVERGENT B1 ;  /* 0x0000000000017941 */ /* 0x000fea0003800200 */
.L_x_665:
[----:B------:R-:W-:-:S07]  /*31e0*/  VIADD R5, R5, 0x2 ;  /* 0x0000000205057836 */ /* 0x000fce0000000000 */
.L_x_662:
[----:B------:R-:W-:-:S09]  /*31f0*/  UISETP.NE.AND UP0, UPT, UR9, URZ, UPT ;  /* 0x000000ff0900728c */ /* 0x000fd2000bf05270 */
[----:B------:R-:W-:Y:S05]  /*3200*/  BRA.U !UP0, `(.L_x_600) ;  /* 0x0000000108247547 */ /* 0x000fea000b800000 */
[----:B------:R-:W-:-:S05]  /*3210*/  IMAD R2, R5, 0x400, R2 ;  /* 0x0000040005027824 */ /* 0x000fca00078e0202 */
[----:B-1----:R-:W1:Y:S02]  /*3220*/  LDS R4, [R2+0x200] ;  /* 0x0002000002047984 */ /* 0x002e640000000800 */
[----:B-1----:R-:W-:-:S13]  /*3230*/  ISETP.NE.AND P0, PT, R4, RZ, PT ;  /* 0x000000ff0400720c */ /* 0x002fda0003f05270 */
[----:B------:R-:W-:Y:S05]  /*3240*/  @!P0 BRA `(.L_x_600) ;  /* 0x0000000000148947 */ /* 0x000fea0003800000 */
[----:B------:R-:W1:Y:S01]  /*3250*/  LDC.64 R2, c[0x0][0x380] ;  /* 0x0000e000ff027b82 */ /* 0x000e620000000a00 */
[----:B------:R-:W-:-:S04]  /*3260*/  IMAD R5, R5, 0x100, R0 ;  /* 0x0000010005057824 */ /* 0x000fc800078e0200 */
[----:B-1----:R-:W-:-:S04]  /*3270*/  IMAD.WIDE.U32 R2, R5, 0x8, R2 ;  /* 0x0000000805027825 */ /* 0x002fc800078e0002 */
[----:B------:R-:W-:-:S05]  /*3280*/  IMAD.MOV.U32 R5, RZ, RZ, RZ ;  /* 0x000000ffff057224 */ /* 0x000fca00078e00ff */
[----:B------:R1:W-:Y:S02]  /*3290*/  REDG.E.ADD.64.STRONG.GPU desc[UR20][R2.64+0x400], R4 ;  /* 0x000400040200798e */ /* 0x0003e4000c12e514 */
.L_x_600:
[----:B------:R-:W-:Y:S05]  /*32a0*/  BSYNC.RECONVERGENT B0 ;  /* 0x0000000000007941 */ /* 0x000fea0003800200 */
.L_x_599:
[----:B------:R-:W-:Y:S01]  /*32b0*/  BAR.SYNC.DEFER_BLOCKING 0x0 ;  /* 0x0000000000007b1d */ /* 0x000fe20000010000 */
[----:B------:R-:W-:-:S04]  /*32c0*/  UIADD3 UR6, UP0, UPT, UR6, 0x1, URZ ;  /* 0x0000000106067890 */ /* 0x000fc8000ff1e0ff */
[----:B------:R-:W-:Y:S02]  /*32d0*/  UIADD3.X UR7, UPT, UPT, URZ, UR7, URZ, UP0, !UPT ;  /* 0x00000007ff077290 */ /* 0x000fe400087fe4ff */
[----:B------:R-:W-:-:S04]  /*32e0*/  UISETP.NE.U32.AND UP0, UPT, UR6, UR11, UPT ;  /* 0x0000000b0600728c */ /* 0x000fc8000bf05070 */
[----:B------:R-:W-:-:S09]  /*32f0*/  UISETP.NE.AND.EX UP0, UPT, UR7, UR12, UPT, UP0 ;  /* 0x0000000c0700728c */ /* 0x000fd2000bf05300 */
[----:B------:R-:W-:Y:S05]  /*3300*/  BRA.U UP0, `(.L_x_667) ;  /* 0xffffffcd00d47547 */ /* 0x000fea000b83ffff */
[----:B------:R-:W-:Y:S05]  /*3310*/  EXIT ;  /* 0x000000000000794d */ /* 0x000fea0003800000 */
.L_x_668:
        /* <DEDUP_REMOVED lines=14> */
.L_x_1763:


//--------------------- .text._ZN3cub18CUB_300001_SM_10006detail10radix_sort31DeviceRadixSortSingleTileKernelINS1_5radix10policy_hubIffyE10Policy1000ELNS0_9SortOrderE0EffyNS1_21identity_decomposer_tEEEvPKT1_PSA_PKT2_PSE_T3_iiT4_ --------------------------
	.section	.text._ZN3cub18CUB_300001_SM_10006detail10radix_sort31DeviceRadixSortSingleTileKernelINS1_5radix10policy_hubIffyE10Policy1000ELNS0_9SortOrderE0EffyNS1_21identity_decomposer_tEEEvPKT1_PSA_PKT2_PSE_T3_iiT4_,"ax",@progbits
	.align	128
        .global         _ZN3cub18CUB_300001_SM_10006detail10radix_sort31DeviceRadixSortSingleTileKernelINS1_5radix10policy_hubIffyE10Policy1000ELNS0_9SortOrderE0EffyNS1_21identity_decomposer_tEEEvPKT1_PSA_PKT2_PSE_T3_iiT4_
        .type           _ZN3cub18CUB_300001_SM_10006detail10radix_sort31DeviceRadixSortSingleTileKernelINS1_5radix10policy_hubIffyE10Policy1000ELNS0_9SortOrderE0EffyNS1_21identity_decomposer_tEEEvPKT1_PSA_PKT2_PSE_T3_iiT4_,@function
        .size           _ZN3cub18CUB_300001_SM_10006detail10radix_sort31DeviceRadixSortSingleTileKernelINS1_5radix10policy_hubIffyE10Policy1000ELNS0_9SortOrderE0EffyNS1_21identity_decomposer_tEEEvPKT1_PSA_PKT2_PSE_T3_iiT4_,(.L_x_1764 - _ZN3cub18CUB_300001_SM_10006detail10radix_sort31DeviceRadixSortSingleTileKernelINS1_5radix10policy_hubIffyE10Policy1000ELNS0_9SortOrderE0EffyNS1_21identity_decomposer_tEEEvPKT1_PSA_PKT2_PSE_T3_iiT4_)
        .other          _ZN3cub18CUB_300001_SM_10006detail10radix_sort31DeviceRadixSortSingleTileKernelINS1_5radix10policy_hubIffyE10Policy1000ELNS0_9SortOrderE0EffyNS1_21identity_decomposer_tEEEvPKT1_PSA_PKT2_PSE_T3_iiT4_,@"STO_CUDA_ENTRY STV_DEFAULT"
_ZN3cub18CUB_300001_SM_10006detail10radix_sort31DeviceRadixSortSingleTileKernelINS1_5radix10policy_hubIffyE10Policy1000ELNS0_9SortOrderE0EffyNS1_21identity_decomposer_tEEEvPKT1_PSA_PKT2_PSE_T3_iiT4_:
.text._ZN3cub18CUB_300001_SM_10006detail10radix_sort31DeviceRadixSortSingleTileKernelINS1_5radix10policy_hubIffyE10Policy1000ELNS0_9SortOrderE0EffyNS1_21identity_decomposer_tEEEvPKT1_PSA_PKT2_PSE_T3_iiT4_:
[----:B------:R-:W-:Y:S01]  /*0000*/  LDC R1, c[0x0][0x37c] ;  /* 0x0000df00ff017b82 */ /* 0x000fe20000000800 */
[----:B------:R-:W0:Y:S01]  /*0010*/  S2R R0, SR_TID.X ;  /* 0x0000000000007919 */ /* 0x000e220000002100 */
[----:B------:R-:W1:Y:S01]  /*0020*/  LDCU UR4, c[0x0][0x3a0] ;  /* 0x00007400ff0477ac */ /* 0x000e620008000800 */
[----:B------:R-:W-:Y:S02]  /*0030*/  IMAD.MOV.U32 R35, RZ, RZ, 0x7fffffff ;  /* 0x7fffffffff237424 */ /* 0x000fe400078e00ff */
[----:B------:R-:W-:Y:S01]  /*0040*/  IMAD.MOV.U32 R36, RZ, RZ, 0x7fffffff ;  /* 0x7fffffffff247424 */ /* 0x000fe200078e00ff */
[----:B------:R-:W2:Y:S01]  /*0050*/  LDCU.64 UR8, c[0x0][0x358] ;  /* 0x00006b00ff0877ac */ /* 0x000ea20008000a00 */
[----:B------:R-:W-:Y:S02]  /*0060*/  IMAD.MOV.U32 R37, RZ, RZ, 0x7fffffff ;  /* 0x7fffffffff257424 */ /* 0x000fe400078e00ff */
[----:B------:R-:W-:Y:S02]  /*0070*/  IMAD.MOV.U32 R38, RZ, RZ, 0x7fffffff ;  /* 0x7fffffffff267424 */ /* 0x000fe400078e00ff */
[----:B------:R-:W-:-:S02]  /*0080*/  IMAD.MOV.U32 R39, RZ, RZ, 0x7fffffff ;  /* 0x7fffffffff277424 */ /* 0x000fc400078e00ff */
[----:B------:R-:W-:Y:S02]  /*0090*/  IMAD.MOV.U32 R29, RZ, RZ, 0x7fffffff ;  /* 0x7fffffffff1d7424 */ /* 0x000fe400078e00ff */
[----:B------:R-:W-:Y:S02]  /*00a0*/  IMAD.MOV.U32 R30, RZ, RZ, 0x7fffffff ;  /* 0x7fffffffff1e7424 */ /* 0x000fe400078e00ff */
[----:B------:R-:W-:Y:S02]  /*00b0*/  IMAD.MOV.U32 R31, RZ, RZ, 0x7fffffff ;  /* 0x7fffffffff1f7424 */ /* 0x000fe400078e00ff */
        /* <DEDUP_REMOVED lines=10> */
[----:B------:R-:W-:Y:S01]  /*0160*/  IMAD.MOV.U32 R49, RZ, RZ, 0x7fffffff ;  /* 0x7fffffffff317424 */ /* 0x000fe200078e00ff */
[----:B------:R-:W3:Y:S01]  /*0170*/  S2UR UR6, SR_CgaCtaId ;  /* 0x00000000000679c3 */ /* 0x000ee20000008800 */
[----:B0-----:R-:W-:Y:S01]  /*0180*/  IMAD R9, R0, 0x13, RZ ;  /* 0x0000001300097824 */ /* 0x001fe200078e02ff */
[----:B------:R-:W0:Y:S03]  /*0190*/  LDCU UR10, c[0x0][0x3ac] ;  /* 0x00007580ff0a77ac */ /* 0x000e260008000800 */
[C---:B------:R-:W-:Y:S01]  /*01a0*/  VIADD R4, R9.reuse, 0x1 ;  /* 0x0000000109047836 */ /* 0x040fe20000000000 */
[C---:B-1----:R-:W-:Y:S01]  /*01b0*/  ISETP.GE.AND P6, PT, R9.reuse, UR4, PT ;  /* 0x0000000409007c0c */ /* 0x042fe2000bfc6270 */
[----:B------:R-:W-:-:S02]  /*01c0*/  VIADD R5, R9, 0x2 ;  /* 0x0000000209057836 */ /* 0x000fc40000000000 */
[C---:B------:R-:W-:Y:S01]  /*01d0*/  VIADD R7, R9.reuse, 0x6 ;  /* 0x0000000609077836 */ /* 0x040fe20000000000 */
[----:B------:R-:W-:Y:S01]  /*01e0*/  ISETP.GE.AND P5, PT, R4, UR4, PT ;  /* 0x0000000404007c0c */ /* 0x000fe2000bfa6270 */
[----:B------:R-:W-:Y:S01]  /*01f0*/  VIADD R4, R9, 0x4 ;  /* 0x0000000409047836 */ /* 0x000fe20000000000 */
[----:B------:R-:W-:Y:S01]  /*0200*/  ISETP.GE.AND P4, PT, R5, UR4, PT ;  /* 0x0000000405007c0c */ /* 0x000fe2000bf86270 */
[----:B------:R-:W-:Y:S01]  /*0210*/  VIADD R5, R9, 0x5 ;  /* 0x0000000509057836 */ /* 0x000fe20000000000 */
[----:B------:R-:W-:Y:S01]  /*0220*/  ISETP.GE.AND P0, PT, R7, UR4, PT ;  /* 0x0000000407007c0c */ /* 0x000fe2000bf06270 */
[C---:B------:R-:W-:Y:S01]  /*0230*/  VIADD R51, R9.reuse, 0x7 ;  /* 0x0000000709337836 */ /* 0x040fe20000000000 */
[----:B------:R-:W-:Y:S01]  /*0240*/  ISETP.GE.AND P2, PT, R4, UR4, PT ;  /* 0x0000000404007c0c */ /* 0x000fe2000bf46270 */
[----:B------:R-:W-:Y:S01]  /*0250*/  VIADD R52, R9, 0x8 ;  /* 0x0000000809347836 */ /* 0x000fe20000000000 */
[----:B------:R-:W-:Y:S01]  /*0260*/  ISETP.GE.AND P1, PT, R5, UR4, PT ;  /* 0x0000000405007c0c */ /* 0x000fe2000bf26270 */
[C---:B------:R-:W-:Y:S01]  /*0270*/  VIADD R53, R9.reuse, 0x9 ;  /* 0x0000000909357836 */ /* 0x040fe20000000000 */
[----:B------:R-:W1:Y:S01]  /*0280*/  LDC.64 R4, c[0x0][0x380] ;  /* 0x0000e000ff047b82 */ /* 0x000e620000000a00 */
[----:B------:R-:W-:Y:S01]  /*0290*/  P2R R50, PR, RZ, 0x1 ;  /* 0x00000001ff327803 */ /* 0x000fe20000000000 */
[C---:B------:R-:W-:Y:S01]  /*02a0*/  VIADD R54, R9.reuse, 0xa ;  /* 0x0000000a09367836 */ /* 0x040fe20000000000 */
[----:B------:R-:W-:Y:S01]  /*02b0*/  P2R R45, PR, RZ, 0x4 ;  /* 0x00000004ff2d7803 */ /* 0x000fe20000000000 */
[C---:B------:R-:W-:Y:S01]  /*02c0*/  VIADD R6, R9.reuse, 0x3 ;  /* 0x0000000309067836 */ /* 0x040fe20000000000 */
[----:B------:R-:W-:Y:S01]  /*02d0*/  P2R R47, PR, RZ, 0x2 ;  /* 0x00000002ff2f7803 */ /* 0x000fe20000000000 */
[C---:B------:R-:W-:Y:S01]  /*02e0*/  VIADD R55, R9.reuse, 0xb ;  /* 0x0000000b09377836 */ /* 0x040fe20000000000 */
[----:B------:R-:W-:Y:S01]  /*02f0*/  P2R R8, PR, RZ, 0x20 ;  /* 0x00000020ff087803 */ /* 0x000fe20000000000 */
[C---:B------:R-:W-:Y:S01]  /*0300*/  VIADD R56, R9.reuse, 0xc ;  /* 0x0000000c09387836 */ /* 0x040fe20000000000 */
[----:B------:R-:W-:Y:S01]  /*0310*/  ISETP.GE.AND P3, PT, R6, UR4, PT ;  /* 0x0000000406007c0c */ /* 0x000fe2000bf66270 */
[C---:B------:R-:W-:Y:S01]  /*0320*/  VIADD R57, R9.reuse, 0xd ;  /* 0x0000000d09397836 */ /* 0x040fe20000000000 */
[----:B------:R-:W-:Y:S01]  /*0330*/  P2R R10, PR, RZ, 0x10 ;  /* 0x00000010ff0a7803 */ /* 0x000fe20000000000 */
[C---:B------:R-:W-:Y:S01]  /*0340*/  VIADD R58, R9.reuse, 0xe ;  /* 0x0000000e093a7836 */ /* 0x040fe20000000000 */
[----:B------:R-:W-:Y:S01]  /*0350*/  P2R R11, PR, RZ, 0x8 ;  /* 0x00000008ff0b7803 */ /* 0x000fe20000000000 */
[C---:B------:R-:W-:Y:S01]  /*0360*/  VIADD R59, R9.reuse, 0xf ;  /* 0x0000000f093b7836 */ /* 0x040fe20000000000 */
[----:B------:R-:W4:Y:S01]  /*0370*/  LDC.64 R6, c[0x0][0x390] ;  /* 0x0000e400ff067b82 */ /* 0x000f220000000a00 */
[----:B------:R-:W-:-:S02]  /*0380*/  VIADD R60, R9, 0x10 ;  /* 0x00000010093c7836 */ /* 0x000fc40000000000 */
[C---:B------:R-:W-:Y:S02]  /*0390*/  VIADD R61, R9.reuse, 0x11 ;  /* 0x00000011093d7836 */ /* 0x040fe40000000000 */
[C---:B------:R-:W-:Y:S02]  /*03a0*/  VIADD R62, R9.reuse, 0x12 ;  /* 0x00000012093e7836 */ /* 0x040fe40000000000 */
[----:B-1----:R-:W-:-:S05]  /*03b0*/  IMAD.WIDE.U32 R4, R9, 0x4, R4 ;  /* 0x0000000409047825 */ /* 0x002fca00078e0004 */
[----:B--2---:R-:W2:Y:S01]  /*03c0*/  @!P0 LDG.E R35, desc[UR8][R4.64+0x18] ;  /* 0x0000180804238981 */ /* 0x004ea2000c1e1900 */
[----:B------:R-:W-:-:S03]  /*03d0*/  ISETP.GE.AND P0, PT, R51, UR4, PT ;  /* 0x0000000433007c0c */ /* 0x000fc6000bf06270 */
[----:B------:R-:W3:Y:S01]  /*03e0*/  @!P6 LDG.E R29, desc[UR8][R4.64] ;  /* 0x00000008041de981 */ /* 0x000ee2000c1e1900 */
[----:B------:R-:W-:-:S03]  /*03f0*/  P2R R51, PR, RZ, 0x1 ;  /* 0x00000001ff337803 */ /* 0x000fc60000000000 */
[----:B------:R-:W2:Y:S01]  /*0400*/  @!P5 LDG.E R30, desc[UR8][R4.64+0x4] ;  /* 0x00000408041ed981 */ /* 0x000ea2000c1e1900 */
[----:B----4-:R-:W-:-:S03]  /*0410*/  IMAD.WIDE.U32 R6, R9, 0x4, R6 ;  /* 0x0000000409067825 */ /* 0x010fc600078e0006 */
[----:B------:R-:W4:Y:S04]  /*0420*/  @!P4 LDG.E R31, desc[UR8][R4.64+0x8] ;  /* 0x00000808041fc981 */ /* 0x000f28000c1e1900 */
[----:B------:R-:W4:Y:S01]  /*0430*/  @!P0 LDG.E R36, desc[UR8][R4.64+0x1c] ;  /* 0x00001c0804248981 */ /* 0x000f22000c1e1900 */
[----:B------:R-:W-:-:S03]  /*0440*/  ISETP.GE.AND P0, PT, R52, UR4, PT ;  /* 0x0000000434007c0c */ /* 0x000fc6000bf06270 */
[----:B------:R-:W4:Y:S01]  /*0450*/  @!P3 LDG.E R32, desc[UR8][R4.64+0xc] ;  /* 0x00000c080420b981 */ /* 0x000f22000c1e1900 */
[----:B------:R-:W-:-:S03]  /*0460*/  P2R R52, PR, RZ, 0x1 ;  /* 0x00000001ff347803 */ /* 0x000fc60000000000 */
[----:B------:R-:W4:Y:S04]  /*0470*/  @!P2 LDG.E R33, desc[UR8][R4.64+0x10] ;  /* 0x000010080421a981 */ /* 0x000f28000c1e1900 */
[----:B------:R-:W4:Y:S04]  /*0480*/  @!P1 LDG.E R34, desc[UR8][R4.64+0x14] ;  /* 0x0000140804229981 */ /* 0x000f28000c1e1900 */
[----:B------:R-:W4:Y:S01]  /*0490*/  @!P0 LDG.E R37, desc[UR8][R4.64+0x20] ;  /* 0x0000200804258981 */ /* 0x000f22000c1e1900 */
[----:B------:R-:W-:-:S04]  /*04a0*/  ISETP.GE.AND P0, PT, R53, UR4, PT ;  /* 0x0000000435007c0c */ /* 0x000fc8000bf06270 */
[----:B------:R-:W-:-:S09]  /*04b0*/  P2R R53, PR, RZ, 0x1 ;  /* 0x00000001ff357803 */ /* 0x000fd20000000000 */
[----:B------:R-:W4:Y:S01]  /*04c0*/  @!P0 LDG.E R38, desc[UR8][R4.64+0x24] ;  /* 0x0000240804268981 */ /* 0x000f22000c1e1900 */
[----:B------:R-:W-:-:S04]  /*04d0*/  ISETP.GE.AND P0, PT, R54, UR4, PT ;  /* 0x0000000436007c0c */ /* 0x000fc8000bf06270 */
[----:B------:R-:W-:-:S09]  /*04e0*/  P2R R54, PR, RZ, 0x1 ;  /* 0x00000001ff367803 */ /* 0x000fd20000000000 */
[----:B------:R-:W4:Y:S01]  /*04f0*/  @!P0 LDG.E R39, desc[UR8][R4.64+0x28] ;  /* 0x0000280804278981 */ /* 0x000f22000c1e1900 */
[----:B------:R-:W-:Y:S02]  /*0500*/  ISETP.GE.AND P0, PT, R55, UR4, PT ;  /* 0x0000000437007c0c */ /* 0x000fe4000bf06270 */
[----:B------:R-:W-:Y:S02]  /*0510*/  ISETP.GE.AND P1, PT, R57, UR4, PT ;  /* 0x0000000439007c0c */ /* 0x000fe4000bf26270 */
[----:B------:R-:W-:Y:S02]  /*0520*/  P2R R55, PR, RZ, 0x1 ;  /* 0x00000001ff377803 */ /* 0x000fe40000000000 */
[----:B------:R-:W-:Y:S02]  /*0530*/  ISETP.GE.AND P2, PT, R58, UR4, PT ;  /* 0x000000043a007c0c */ /* 0x000fe4000bf46270 */
[----:B------:R-:W-:-:S05]  /*0540*/  ISETP.GE.AND P3, PT, R59, UR4, PT ;  /* 0x000000043b007c0c */ /* 0x000fca000bf66270 */
[----:B------:R-:W4:Y:S01]  /*0550*/  @!P0 LDG.E R40, desc[UR8][R4.64+0x2c] ;  /* 0x00002c0804288981 */ /* 0x000f22000c1e1900 */
[----:B------:R-:W-:Y:S02]  /*0560*/  ISETP.GE.AND P0, PT, R56, UR4, PT ;  /* 0x0000000438007c0c */ /* 0x000fe4000bf06270 */
[----:B------:R-:W-:Y:S01]  /*0570*/  ISETP.GE.AND P4, PT, R60, UR4, PT ;  /* 0x000000043c007c0c */ /* 0x000fe2000bf86270 */
[----:B------:R-:W4:Y:S01]  /*0580*/  @!P1 LDG.E R42, desc[UR8][R4.64+0x34] ;  /* 0x00003408042a9981 */ /* 0x000f22000c1e1900 */
[----:B------:R-:W-:Y:S02]  /*0590*/  ISETP.GE.AND P5, PT, R61, UR4, PT ;  /* 0x000000043d007c0c */ /* 0x000fe4000bfa6270 */
[----:B------:R-:W-:Y:S01]  /*05a0*/  ISETP.GE.AND P6, PT, R62, UR4, PT ;  /* 0x000000043e007c0c */ /* 0x000fe2000bfc6270 */
[----:B------:R-:W4:Y:S04]  /*05b0*/  @!P2 LDG.E R43, desc[UR8][R4.64+0x38] ;  /* 0x00003808042ba981 */ /* 0x000f28000c1e1900 */
[----:B------:R-:W4:Y:S04]  /*05c0*/  @!P3 LDG.E R44, desc[UR8][R4.64+0x3c] ;  /* 0x00003c08042cb981 */ /* 0x000f28000c1e1900 */
[----:B------:R-:W4:Y:S04]  /*05d0*/  @!P0 LDG.E R41, desc[UR8][R4.64+0x30] ;  /* 0x0000300804298981 */ /* 0x000f28000c1e1900 */
[----:B------:R-:W4:Y:S04]  /*05e0*/  @!P4 LDG.E R46, desc[UR8][R4.64+0x40] ;  /* 0x00004008042ec981 */ /* 0x000f28000c1e1900 */
[----:B------:R-:W4:Y:S04]  /*05f0*/  @!P5 LDG.E R48, desc[UR8][R4.64+0x44] ;  /* 0x000044080430d981 */ /* 0x000f28000c1e1900 */
[----:B------:R1:W4:Y:S01]  /*0600*/  @!P6 LDG.E R49, desc[UR8][R4.64+0x48] ;  /* 0x000048080431e981 */ /* 0x000322000c1e1900 */
[----:B------:R-:W-:Y:S01]  /*0610*/  P2R R56, PR, RZ, 0x1 ;  /* 0x00000001ff387803 */ /* 0x000fe20000000000 */
[----:B------:R-:W-:Y:S01]  /*0620*/  BAR.SYNC.DEFER_BLOCKING 0x0 ;  /* 0x0000000000007b1d */ /* 0x000fe20000010000 */
[----:B------:R-:W-:-:S04]  /*0630*/  ISETP.NE.AND P0, PT, R55, RZ, PT ;  /* 0x000000ff3700720c */ /* 0x000fc80003f05270 */
[----:B------:R-:W-:Y:S02]  /*0640*/  P2R R55, PR, RZ, 0x1 ;  /* 0x00000001ff377803 */ /* 0x000fe40000000000 */
[----:B------:R-:W-:-:S04]  /*0650*/  ISETP.NE.AND P0, PT, R54, RZ, PT ;  /* 0x000000ff3600720c */ /* 0x000fc80003f05270 */
[----:B------:R-:W-:Y:S02]  /*0660*/  P2R R54, PR, RZ, 0x1 ;  /* 0x00000001ff367803 */ /* 0x000fe40000000000 */
[----:B------:R-:W-:-:S04]  /*0670*/  ISETP.NE.AND P0, PT, R53, RZ, PT ;  /* 0x000000ff3500720c */ /* 0x000fc80003f05270 */
[----:B------:R-:W-:Y:S02]  /*0680*/  P2R R53, PR, RZ, 0x1 ;  /* 0x00000001ff357803 */ /* 0x000fe40000000000 */
[----:B------:R-:W-:-:S04]  /*0690*/  ISETP.NE.AND P0, PT, R52, RZ, PT ;  /* 0x000000ff3400720c */ /* 0x000fc80003f05270 */
[----:B------:R-:W-:Y:S01]  /*06a0*/  P2R R52, PR, RZ, 0x1 ;  /* 0x00000001ff347803 */ /* 0x000fe20000000000 */
[----:B------:R-:W5:Y:S01]  /*06b0*/  @!P1 LDG.E R23, desc[UR8][R6.64+0x34] ;  /* 0x0000340806179981 */ /* 0x000f62000c1e1900 */
[----:B------:R-:W-:-:S03]  /*06c0*/  ISETP.NE.AND P0, PT, R51, RZ, PT ;  /* 0x000000ff3300720c */ /* 0x000fc60003f05270 */
[----:B------:R-:W5:Y:S01]  /*06d0*/  @!P2 LDG.E R24, desc[UR8][R6.64+0x38] ;  /* 0x000038080618a981 */ /* 0x000f62000c1e1900 */
[----:B------:R-:W-:Y:S02]  /*06e0*/  P2R R51, PR, RZ, 0x1 ;  /* 0x00000001ff337803 */ /* 0x000fe40000000000 */
[----:B------:R-:W-:Y:S01]  /*06f0*/  ISETP.NE.AND P0, PT, R50, RZ, PT ;  /* 0x000000ff3200720c */ /* 0x000fe20003f05270 */
[----:B------:R-:W5:Y:S03]  /*0700*/  @!P3 LDG.E R25, desc[UR8][R6.64+0x3c] ;  /* 0x00003c080619b981 */ /* 0x000f66000c1e1900 */
[----:B------:R-:W-:Y:S01]  /*0710*/  P2R R50, PR, RZ, 0x1 ;  /* 0x00000001ff327803 */ /* 0x000fe20000000000 */
[----:B------:R-:W5:Y:S01]  /*0720*/  @!P4 LDG.E R26, desc[UR8][R6.64+0x40] ;  /* 0x00004008061ac981 */ /* 0x000f62000c1e1900 */
[----:B------:R-:W-:-:S03]  /*0730*/  ISETP.NE.AND P0, PT, R47, RZ, PT ;  /* 0x000000ff2f00720c */ /* 0x000fc60003f05270 */
[----:B------:R-:W5:Y:S01]  /*0740*/  @!P5 LDG.E R27, desc[UR8][R6.64+0x44] ;  /* 0x00004408061bd981 */ /* 0x000f62000c1e1900 */
[----:B------:R-:W-:Y:S02]  /*0750*/  P2R R47, PR, RZ, 0x1 ;  /* 0x00000001ff2f7803 */ /* 0x000fe40000000000 */
[----:B------:R-:W-:Y:S01]  /*0760*/  ISETP.NE.AND P0, PT, R45, RZ, PT ;  /* 0x000000ff2d00720c */ /* 0x000fe20003f05270 */
[----:B------:R-:W5:Y:S03]  /*0770*/  @!P6 LDG.E R28, desc[UR8][R6.64+0x48] ;  /* 0x00004808061ce981 */ /* 0x000f66000c1e1900 */
[----:B------:R-:W-:Y:S02]  /*0780*/  P2R R45, PR, RZ, 0x1 ;  /* 0x00000001ff2d7803 */ /* 0x000fe40000000000 */
[----:B------:R-:W-:-:S04]  /*0790*/  ISETP.NE.AND P0, PT, R11, RZ, PT ;  /* 0x000000ff0b00720c */ /* 0x000fc80003f05270 */
[----:B------:R-:W-:Y:S02]  /*07a0*/  P2R R11, PR, RZ, 0x1 ;  /* 0x00000001ff0b7803 */ /* 0x000fe40000000000 */
[----:B------:R-:W-:-:S04]  /*07b0*/  ISETP.NE.AND P0, PT, R10, RZ, PT ;  /* 0x000000ff0a00720c */ /* 0x000fc80003f05270 */
[----:B------:R-:W-:Y:S02]  /*07c0*/  P2R R10, PR, RZ, 0x1 ;  /* 0x00000001ff0a7803 */ /* 0x000fe40000000000 */
[----:B------:R-:W-:-:S04]  /*07d0*/  ISETP.NE.AND P0, PT, R8, RZ, PT ;  /* 0x000000ff0800720c */ /* 0x000fc80003f05270 */
[----:B------:R-:W-:Y:S02]  /*07e0*/  P2R R8, PR, RZ, 0x1 ;  /* 0x00000001ff087803 */ /* 0x000fe40000000000 */
[----:B------:R-:W-:Y:S01]  /*07f0*/  ISETP.GE.AND P0, PT, R9, UR4, PT ;  /* 0x0000000409007c0c */ /* 0x000fe2000bf06270 */
[----:B------:R-:W0:-:S12]  /*0800*/  LDCU.64 UR4, c[0x0][0x3a8] ;  /* 0x00007500ff0477ac */ /* 0x000e180008000a00 */
[----:B------:R-:W5:Y:S01]  /*0810*/  @!P0 LDG.E R2, desc[UR8][R6.64] ;  /* 0x0000000806028981 */ /* 0x000f62000c1e1900 */
[----:B------:R-:W-:-:S13]  /*0820*/  ISETP.NE.AND P0, PT, R8, RZ, PT ;  /* 0x000000ff0800720c */ /* 0x000fda0003f05270 */
        /* <DEDUP_REMOVED lines=21> */
[----:B------:R-:W-:Y:S01]  /*0980*/  ISETP.NE.AND P0, PT, R56, RZ, PT ;  /* 0x000000ff3800720c */ /* 0x000fe20003f05270 */
[----:B------:R-:W-:Y:S01]  /*0990*/  IMAD.MOV.U32 R8, RZ, RZ, -0x1 ;  /* 0xffffffffff087424 */ /* 0x000fe200078e00ff */
[----:B--2---:R-:W-:-:S04]  /*09a0*/  ISETP.GT.AND P1, PT, R30, -0x1, PT ;  /* 0xffffffff1e00780c */ /* 0x004fc80003f24270 */
[----:B-1----:R-:W-:-:S07]  /*09b0*/  SEL R5, R8, 0x80000000, !P1 ;  /* 0x8000000008057807 */ /* 0x002fce0004800000 */
[----:B------:R1:W5:Y:S01]  /*09c0*/  @!P0 LDG.E R22, desc[UR8][R6.64+0x30] ;  /* 0x0000300806168981 */ /* 0x000362000c1e1900 */
[----:B---3--:R-:W-:Y:S02]  /*09d0*/  ISETP.GT.AND P0, PT, R29, -0x1, PT ;  /* 0xffffffff1d00780c */ /* 0x008fe40003f04270 */
[----:B----4-:R-:W-:Y:S02]  /*09e0*/  ISETP.GT.AND P1, PT, R32, -0x1, PT ;  /* 0xffffffff2000780c */ /* 0x010fe40003f24270 */
[----:B------:R-:W-:Y:S02]  /*09f0*/  SEL R4, R8, 0x80000000, !P0 ;  /* 0x8000000008047807 */ /* 0x000fe40004000000 */
[----:B------:R-:W-:Y:S02]  /*0a00*/  ISETP.GT.AND P0, PT, R31, -0x1, PT ;  /* 0xffffffff1f00780c */ /* 0x000fe40003f04270 */
[----:B------:R-:W-:Y:S02]  /*0a10*/  LOP3.LUT R29, R4, R29, RZ, 0x3c, !PT ;  /* 0x0000001d041d7212 */ /* 0x000fe400078e3cff */
[----:B------:R-:W-:-:S02]  /*0a20*/  LOP3.LUT R30, R5, R30, RZ, 0x3c, !PT ;  /* 0x0000001e051e7212 */ /* 0x000fc400078e3cff */
[C---:B------:R-:W-:Y:S02]  /*0a30*/  SEL R4, R8.reuse, 0x80000000, !P0 ;  /* 0x8000000008047807 */ /* 0x040fe40004000000 */
[----:B------:R-:W-:Y:S02]  /*0a40*/  SEL R5, R8, 0x80000000, !P1 ;  /* 0x8000000008057807 */ /* 0x000fe40004800000 */
[----:B------:R-:W-:Y:S02]  /*0a50*/  ISETP.GT.AND P2, PT, R33, -0x1, PT ;  /* 0xffffffff2100780c */ /* 0x000fe40003f44270 */
[----:B------:R-:W-:Y:S02]  /*0a60*/  ISETP.GT.AND P3, PT, R34, -0x1, PT ;  /* 0xffffffff2200780c */ /* 0x000fe40003f64270 */
[----:B------:R-:W-:Y:S02]  /*0a70*/  ISETP.GT.AND P0, PT, R35, -0x1, PT ;  /* 0xffffffff2300780c */ /* 0x000fe40003f04270 */
[----:B------:R-:W-:-:S02]  /*0a80*/  ISETP.GT.AND P1, PT, R36, -0x1, PT ;  /* 0xffffffff2400780c */ /* 0x000fc40003f24270 */
[----:B------:R-:W-:Y:S02]  /*0a90*/  LOP3.LUT R31, R4, R31, RZ, 0x3c, !PT ;  /* 0x0000001f041f7212 */ /* 0x000fe400078e3cff */
[----:B------:R-:W-:Y:S01]  /*0aa0*/  LOP3.LUT R32, R5, R32, RZ, 0x3c, !PT ;  /* 0x0000002005207212 */ /* 0x000fe200078e3cff */
[----:B0-----:R-:W-:Y:S01]  /*0ab0*/  UIADD3 UR7, UPT, UPT, UR4, 0x6, URZ ;  /* 0x0000000604077890 */ /* 0x001fe2000fffe0ff */
[C---:B-1----:R-:W-:Y:S01]  /*0ac0*/  SEL R6, R8.reuse, 0x80000000, !P2 ;  /* 0x8000000008067807 */ /* 0x042fe20005000000 */
[----:B------:R-:W-:Y:S01]  /*0ad0*/  UIADD3 UR5, UPT, UPT, -UR4, UR5, URZ ;  /* 0x0000000504057290 */ /* 0x000fe2000fffe1ff */
[C---:B------:R-:W-:Y:S02]  /*0ae0*/  SEL R7, R8.reuse, 0x80000000, !P3 ;  /* 0x8000000008077807 */ /* 0x040fe40005800000 */
[C---:B------:R-:W-:Y:S02]  /*0af0*/  SEL R4, R8.reuse, 0x80000000, !P0 ;  /* 0x8000000008047807 */ /* 0x040fe40004000000 */
[----:B------:R-:W-:Y:S01]  /*0b00*/  SEL R5, R8, 0x80000000, !P1 ;  /* 0x8000000008057807 */ /* 0x000fe20004800000 */
[----:B------:R-:W-:Y:S01]  /*0b10*/  UMOV UR4, 0x400 ;  /* 0x0000040000047882 */ /* 0x000fe20000000000 */
[----:B------:R-:W-:-:S02]  /*0b20*/  ISETP.GT.AND P2, PT, R37, -0x1, PT ;  /* 0xffffffff2500780c */ /* 0x000fc40003f44270 */
[----:B------:R-:W-:Y:S02]  /*0b30*/  ISETP.GT.AND P3, PT, R38, -0x1, PT ;  /* 0xffffffff2600780c */ /* 0x000fe40003f64270 */
[----:B------:R-:W-:Y:S01]  /*0b40*/  ISETP.GT.AND P0, PT, R39, -0x1, PT ;  /* 0xffffffff2700780c */ /* 0x000fe20003f04270 */
[----:B------:R-:W-:Y:S01]  /*0b50*/  BAR.SYNC.DEFER_BLOCKING 0x0 ;  /* 0x0000000000007b1d */ /* 0x000fe20000010000 */
[----:B------:R-:W-:Y:S01]  /*0b60*/  ISETP.GT.AND P1, PT, R40, -0x1, PT ;  /* 0xffffffff2800780c */ /* 0x000fe20003f24270 */
[----:B------:R-:W-:Y:S01]  /*0b70*/  ULEA UR4, UR6, UR4, 0x18 ;  /* 0x0000000406047291 */ /* 0x000fe2000f8ec0ff */
[----:B------:R-:W-:Y:S02]  /*0b80*/  LOP3.LUT R33, R6, R33, RZ, 0x3c, !PT ;  /* 0x0000002106217212 */ /* 0x000fe400078e3cff */
[----:B------:R-:W-:Y:S02]  /*0b90*/  LOP3.LUT R34, R7, R34, RZ, 0x3c, !PT ;  /* 0x0000002207227212 */ /* 0x000fe400078e3cff */
[----:B------:R-:W-:-:S02]  /*0ba0*/  LOP3.LUT R35, R4, R35, RZ, 0x3c, !PT ;  /* 0x0000002304237212 */ /* 0x000fc400078e3cff */
[----:B------:R-:W-:Y:S02]  /*0bb0*/  LOP3.LUT R36, R5, R36, RZ, 0x3c, !PT ;  /* 0x0000002405247212 */ /* 0x000fe400078e3cff */
[C---:B------:R-:W-:Y:S02]  /*0bc0*/  SEL R6, R8.reuse, 0x80000000, !P2 ;  /* 0x8000000008067807 */ /* 0x040fe40005000000 */
[C---:B------:R-:W-:Y:S02]  /*0bd0*/  SEL R7, R8.reuse, 0x80000000, !P3 ;  /* 0x8000000008077807 */ /* 0x040fe40005800000 */
[C---:B------:R-:W-:Y:S02]  /*0be0*/  SEL R4, R8.reuse, 0x80000000, !P0 ;  /* 0x8000000008047807 */ /* 0x040fe40004000000 */
[----:B------:R-:W-:Y:S02]  /*0bf0*/  SEL R5, R8, 0x80000000, !P1 ;  /* 0x8000000008057807 */ /* 0x000fe40004800000 */
[----:B------:R-:W-:-:S02]  /*0c00*/  ISETP.GT.AND P2, PT, R41, -0x1, PT ;  /* 0xffffffff2900780c */ /* 0x000fc40003f44270 */
[----:B------:R-:W-:Y:S02]  /*0c10*/  ISETP.GT.AND P3, PT, R42, -0x1, PT ;  /* 0xffffffff2a00780c */ /* 0x000fe40003f64270 */
[----:B------:R-:W-:Y:S02]  /*0c20*/  ISETP.GT.AND P0, PT, R43, -0x1, PT ;  /* 0xffffffff2b00780c */ /* 0x000fe40003f04270 */
[----:B------:R-:W-:Y:S02]  /*0c30*/  ISETP.GT.AND P1, PT, R44, -0x1, PT ;  /* 0xffffffff2c00780c */ /* 0x000fe40003f24270 */
        /* <DEDUP_REMOVED lines=8> */
[----:B------:R-:W-:-:S02]  /*0cc0*/  LEA R45, R0, UR4, 0x2 ;  /* 0x00000004002d7c11 */ /* 0x000fc4000f8e10ff */
[----:B------:R-:W-:Y:S02]  /*0cd0*/  ISETP.GT.AND P0, PT, R46, -0x1, PT ;  /* 0xffffffff2e00780c */ /* 0x000fe40003f04270 */
[----:B------:R-:W-:Y:S02]  /*0ce0*/  ISETP.GT.AND P1, PT, R48, -0x1, PT ;  /* 0xffffffff3000780c */ /* 0x000fe40003f24270 */
[----:B------:R-:W-:Y:S01]  /*0cf0*/  ISETP.GT.AND P2, PT, R49, -0x1, PT ;  /* 0xffffffff3100780c */ /* 0x000fe20003f44270 */
[----:B------:R-:W-:Y:S01]  /*0d00*/  IMAD R47, R0, 0x80, R45 ;  /* 0x00000080002f7824 */ /* 0x000fe200078e022d */
[----:B------:R-:W-:Y:S02]  /*0d10*/  LOP3.LUT R42, R7, R42, RZ, 0x3c, !PT ;  /* 0x0000002a072a7212 */ /* 0x000fe400078e3cff */
[----:B------:R-:W-:Y:S02]  /*0d20*/  LOP3.LUT R43, R4, R43, RZ, 0x3c, !PT ;  /* 0x0000002b042b7212 */ /* 0x000fe400078e3cff */
[----:B------:R-:W-:-:S02]  /*0d30*/  LOP3.LUT R44, R5, R44, RZ, 0x3c, !PT ;  /* 0x0000002c052c7212 */ /* 0x000fc400078e3cff */
[----:B------:R-:W-:Y:S02]  /*0d40*/  SHF.R.U32.HI R123, RZ, 0x5, R0 ;  /* 0x00000005ff7b7819 */ /* 0x000fe40000011600 */
[C---:B------:R-:W-:Y:S02]  /*0d50*/  SEL R5, R8.reuse, 0x80000000, !P0 ;  /* 0x8000000008057807 */ /* 0x040fe40004000000 */
[C---:B------:R-:W-:Y:S02]  /*0d60*/  SEL R7, R8.reuse, 0x80000000, !P1 ;  /* 0x8000000008077807 */ /* 0x040fe40004800000 */
[----:B------:R-:W-:Y:S01]  /*0d70*/  SEL R4, R8, 0x80000000, !P2 ;  /* 0x8000000008047807 */ /* 0x000fe20005000000 */
[----:B------:R-:W-:Y:S01]  /*0d80*/  IMAD R51, R0, -0x38, R47 ;  /* 0xffffffc800337824 */ /* 0x000fe200078e022f */
[----:B------:R-:W-:Y:S02]  /*0d90*/  LOP3.LUT R41, R6, R41, RZ, 0x3c, !PT ;  /* 0x0000002906297212 */ /* 0x000fe400078e3cff */
[----:B------:R-:W-:-:S02]  /*0da0*/  LOP3.LUT R46, R5, R46, RZ, 0x3c, !PT ;  /* 0x0000002e052e7212 */ /* 0x000fc400078e3cff */
[----:B------:R-:W-:Y:S02]  /*0db0*/  LOP3.LUT R48, R7, R48, RZ, 0x3c, !PT ;  /* 0x0000003007307212 */ /* 0x000fe400078e3cff */
[----:B------:R-:W-:Y:S02]  /*0dc0*/  LOP3.LUT R49, R4, R49, RZ, 0x3c, !PT ;  /* 0x0000003104317212 */ /* 0x000fe400078e3cff */
[----:B------:R-:W-:-:S07]  /*0dd0*/  LEA R50, R123, UR4, 0x2 ;  /* 0x000000047b327c11 */ /* 0x000fce000f8e10ff */
.L_x_670:
[----:B------:R-:W-:Y:S01]  /*0de0*/  UISETP.LT.AND UP0, UPT, UR5, 0x6, UPT ;  /* 0x000000060500788c */ /* 0x000fe2000bf01270 */
[C---:B------:R-:W-:Y:S01]  /*0df0*/  ISETP.NE.AND P0, PT, R29.reuse, 0x7fffffff, PT ;  /* 0x7fffffff1d00780c */ /* 0x040fe20003f05270 */
[----:B------:R-:W-:Y:S01]  /*0e00*/  UIADD3 UR6, UPT, UPT, UR7, -0x6, URZ ;  /* 0xfffffffa07067890 */ /* 0x000fe2000fffe0ff */
[----:B------:R-:W-:Y:S01]  /*0e10*/  STS [R45], RZ ;  /* 0x000000ff2d007388 */ /* 0x000fe20000000800 */
[----:B------:R-:W-:Y:S01]  /*0e20*/  USEL UR4, UR5, 0x6, UP0 ;  /* 0x0000000605047887 */ /* 0x000fe20008000000 */
[----:B0-----:R-:W-:Y:S01]  /*0e30*/  SEL R4, R29, 0x80000000, P0 ;  /* 0x800000001d047807 */ /* 0x001fe20000000000 */
[----:B------:R-:W-:Y:S01]  /*0e40*/  UISETP.GE.AND UP0, UPT, UR7, UR10, UPT ;  /* 0x0000000a0700728c */ /* 0x000fe2000bf06270 */
[----:B------:R-:W-:Y:S01]  /*0e50*/  STS [R45+0x400], RZ ;  /* 0x000400ff2d007388 */ /* 0x000fe20000000800 */
[----:B------:R-:W-:Y:S01]  /*0e60*/  UBMSK UR4, URZ, UR4 ;  /* 0x00000004ff04729b */ /* 0x000fe20008000000 */
[----:B------:R-:W-:Y:S02]  /*0e70*/  SHF.R.U32.HI R4, RZ, UR6, R4 ;  /* 0x00000006ff047c19 */ /* 0x000fe40008011604 */
[----:B------:R-:W-:Y:S01]  /*0e80*/  STS [R45+0x800], RZ ;  /* 0x000800ff2d007388 */ /* 0x000fe20000000800 */
[----:B------:R-:W-:-:S02]  /*0e90*/  ISETP.NE.AND P0, PT, R30, 0x7fffffff, PT ;  /* 0x7fffffff1e00780c */ /* 0x000fc40003f05270 */
[----:B------:R-:W-:Y:S01]  /*0ea0*/  LOP3.LUT R4, R4, UR4, RZ, 0xc0, !PT ;  /* 0x0000000404047c12 */ /* 0x000fe2000f8ec0ff */
[----:B------:R-:W-:Y:S01]  /*0eb0*/  STS [R45+0xc00], RZ ;  /* 0x000c00ff2d007388 */ /* 0x000fe20000000800 */
[C---:B------:R-:W-:Y:S02]  /*0ec0*/  ISETP.NE.AND P2, PT, R123.reuse, 0x6, PT ;  /* 0x000000067b00780c */ /* 0x040fe40003f45270 */
[----:B------:R-:W-:Y:S01]  /*0ed0*/  ISETP.NE.AND P3, PT, R123, 0x7, PT ;  /* 0x000000077b00780c */ /* 0x000fe20003f65270 */
        /* <DEDUP_REMOVED lines=8> */
[----:B------:R-:W-:Y:S01]  /*0f60*/  SEL R4, R30, 0x80000000, P0 ;  /* 0x800000001e047807 */ /* 0x000fe20000000000 */
[----:B------:R-:W-:Y:S01]  /*0f70*/  STS [R45+0x1c00], RZ ;  /* 0x001c00ff2d007388 */ /* 0x000fe20000000800 */
[----:B------:R-:W-:Y:S02]  /*0f80*/  ISETP.NE.AND P0, PT, R31, 0x7fffffff, PT ;  /* 0x7fffffff1f00780c */ /* 0x000fe40003f05270 */
[----:B------:R-:W-:Y:S01]  /*0f90*/  SHF.R.U32.HI R4, RZ, UR6, R4 ;  /* 0x00000006ff047c19 */ /* 0x000fe20008011604 */
[----:B------:R-:W-:Y:S03]  /*0fa0*/  STS [R45+0x2000], RZ ;  /* 0x002000ff2d007388 */ /* 0x000fe60000000800 */
[----:B------:R-:W-:Y:S01]  /*0fb0*/  LOP3.LUT R4, R4, UR4, RZ, 0xc0, !PT ;  /* 0x0000000404047c12 */ /* 0x000fe2000f8ec0ff */
[----:B------:R-:W-:Y:S03]  /*0fc0*/  STS [R45+0x2400], RZ ;  /* 0x002400ff2d007388 */ /* 0x000fe60000000800 */
[----:B------:R-:W-:Y:S01]  /*0fd0*/  SHF.R.U32.HI R6, RZ, 0x4, R4 ;  /* 0x00000004ff067819 */ /* 0x000fe20000011604 */
[----:B------:R-:W-:Y:S01]  /*0fe0*/  STS [R45+0x2800], RZ ;  /* 0x002800ff2d007388 */ /* 0x000fe20000000800 */
[----:B------:R-:W-:-:S02]  /*0ff0*/  IMAD.SHL.U32 R5, R4, 0x400, RZ ;  /* 0x0000040004057824 */ /* 0x000fc400078e00ff */
[----:B------:R-:W-:Y:S01]  /*1000*/  LOP3.LUT R6, R6, 0xffffffe, RZ, 0xc0, !PT ;  /* 0x0ffffffe06067812 */ /* 0x000fe200078ec0ff */
[----:B------:R-:W-:Y:S02]  /*1010*/  STS [R45+0x2c00], RZ ;  /* 0x002c00ff2d007388 */ /* 0x000fe40000000800 */
[----:B------:R-:W-:Y:S02]  /*1020*/  LOP3.LUT R4, R5, 0x7c00, RZ, 0xc0, !PT ;  /* 0x00007c0005047812 */ /* 0x000fe400078ec0ff */
[----:B------:R-:W-:Y:S02]  /*1030*/  STS [R45+0x3000], RZ ;  /* 0x003000ff2d007388 */ /* 0x000fe40000000800 */
[----:B------:R-:W-:Y:S02]  /*1040*/  IADD3 R55, PT, PT, R6, R45, R4 ;  /* 0x0000002d06377210 */ /* 0x000fe40007ffe004 */
[----:B------:R-:W-:Y:S01]  /*1050*/  STS [R45+0x3400], RZ ;  /* 0x003400ff2d007388 */ /* 0x000fe20000000800 */
[----:B------:R-:W-:-:S02]  /*1060*/  SEL R4, R31, 0x80000000, P0 ;  /* 0x800000001f047807 */ /* 0x000fc40000000000 */
[----:B------:R-:W-:Y:S01]  /*1070*/  ISETP.NE.AND P0, PT, R32, 0x7fffffff, PT ;  /* 0x7fffffff2000780c */ /* 0x000fe20003f05270 */
[----:B------:R-:W-:Y:S01]  /*1080*/  STS [R45+0x3800], RZ ;  /* 0x003800ff2d007388 */ /* 0x000fe20000000800 */
[----:B------:R-:W-:-:S03]  /*1090*/  SHF.R.U32.HI R4, RZ, UR6, R4 ;  /* 0x00000006ff047c19 */ /* 0x000fc60008011604 */
        /* <DEDUP_REMOVED lines=10> */
[----:B------:R-:W-:-:S03]  /*1140*/  IADD3 R57, PT, PT, R57, R45, R6 ;  /* 0x0000002d39397210 */ /* 0x000fc60007ffe006 */
        /* <DEDUP_REMOVED lines=13> */
[----:B------:R-:W0:Y:S01]  /*1220*/  LDS.U16 R52, [R54] ;  /* 0x0000000036347984 */ /* 0x000e220000000400 */
[----:B------:R-:W1:Y:S02]  /*1230*/  S2R R127, SR_LANEID ;  /* 0x00000000007f7919 */ /* 0x000e640000000000 */
[----:B-1----:R-:W-:Y:S01]  /*1240*/  ISETP.NE.AND P1, PT, R127, 0x1f, PT ;  /* 0x0000001f7f00780c */ /* 0x002fe20003f25270 */
[----:B0-----:R-:W-:-:S05]  /*1250*/  VIADD R5, R52, 0x1 ;  /* 0x0000000134057836 */ /* 0x001fca0000000000 */
[----:B------:R0:W-:Y:S04]  /*1260*/  STS.U16 [R54], R5 ;  /* 0x0000000536007388 */ /* 0x0001e80000000400 */
[----:B------:R-:W1:Y:S01]  /*1270*/  LDS.U16 R56, [R55] ;  /* 0x0000000037387984 */ /* 0x000e620000000400 */
[----:B0-----:R-:W-:Y:S02]  /*1280*/  SEL R5, R32, 0x80000000, P0 ;  /* 0x8000000020057807 */ /* 0x001fe40000000000 */
[----:B------:R-:W-:Y:S02]  /*1290*/  ISETP.NE.AND P0, PT, R33, 0x7fffffff, PT ;  /* 0x7fffffff2100780c */ /* 0x000fe40003f05270 */
[----:B------:R-:W-:-:S04]  /*12a0*/  SHF.R.U32.HI R5, RZ, UR6, R5 ;  /* 0x00000006ff057c19 */ /* 0x000fc80008011605 */
[----:B------:R-:W-:-:S05]  /*12b0*/  LOP3.LUT R5, R5, UR4, RZ, 0xc0, !PT ;  /* 0x0000000405057c12 */ /* 0x000fca000f8ec0ff */
[----:B------:R-:W-:Y:S01]  /*12c0*/  IMAD.SHL.U32 R6, R5, 0x400, RZ ;  /* 0x0000040005067824 */ /* 0x000fe200078e00ff */
[----:B------:R-:W-:-:S04]  /*12d0*/  SHF.R.U32.HI R5, RZ, 0x4, R5 ;  /* 0x00000004ff057819 */ /* 0x000fc80000011605 */
[----:B------:R-:W-:Y:S02]  /*12e0*/  LOP3.LUT R8, R6, 0x7c00, RZ, 0xc0, !PT ;  /* 0x00007c0006087812 */ /* 0x000fe400078ec0ff */
[----:B------:R-:W-:-:S04]  /*12f0*/  LOP3.LUT R5, R5, 0xffffffe, RZ, 0xc0, !PT ;  /* 0x0ffffffe05057812 */ /* 0x000fc800078ec0ff */
[----:B------:R-:W-:Y:S01]  /*1300*/  IADD3 R59, PT, PT, R5, R45, R8 ;  /* 0x0000002d053b7210 */ /* 0x000fe20007ffe008 */
[----:B-1----:R-:W-:-:S05]  /*1310*/  VIADD R4, R56, 0x1 ;  /* 0x0000000138047836 */ /* 0x002fca0000000000 */
        /* <DEDUP_REMOVED lines=9> */
[----:B------:R-:W-:Y:S02]  /*13b0*/  LOP3.LUT R61, R4, 0xffffffe, RZ, 0xc0, !PT ;  /* 0x0ffffffe043d7812 */ /* 0x000fe400078ec0ff */
[----:B------:R-:W-:Y:S02]  /*13c0*/  SEL R5, R34, 0x80000000, P0 ;  /* 0x8000000022057807 */ /* 0x000fe40000000000 */
[----:B------:R-:W-:Y:S02]  /*13d0*/  IADD3 R61, PT, PT, R61, R45, R8 ;  /* 0x0000002d3d3d7210 */ /* 0x000fe40007ffe008 */
[----:B------:R-:W-:Y:S02]  /*13e0*/  SHF.R.U32.HI R5, RZ, UR6, R5 ;  /* 0x00000006ff057c19 */ /* 0x000fe40008011605 */
[----:B------:R-:W-:-:S02]  /*13f0*/  ISETP.NE.AND P0, PT, R35, 0x7fffffff, PT ;  /* 0x7fffffff2300780c */ /* 0x000fc40003f05270 */
[----:B------:R-:W-:Y:S01]  /*1400*/  LOP3.LUT R5, R5, UR4, RZ, 0xc0, !PT ;  /* 0x0000000405057c12 */ /* 0x000fe2000f8ec0ff */
[----:B-1----:R-:W-:-:S05]  /*1410*/  VIADD R6, R58, 0x1 ;  /* 0x000000013a067836 */ /* 0x002fca0000000000 */
[----:B------:R0:W-:Y:S04]  /*1420*/  STS.U16 [R57], R6 ;  /* 0x0000000639007388 */ /* 0x0001e80000000400 */
[----:B------:R-:W1:Y:S01]  /*1430*/  LDS.U16 R60, [R59] ;  /* 0x000000003b3c7984 */ /* 0x000e620000000400 */
[----:B0-----:R-:W-:Y:S01]  /*1440*/  IMAD.SHL.U32 R6, R5, 0x400, RZ ;  /* 0x0000040005067824 */ /* 0x001fe200078e00ff */
        /* <DEDUP_REMOVED lines=151> */
[----:B0-----:R-:W-:-:S04]  /*1dc0*/  SEL R4, R49, 0x80000000, P0 ;  /* 0x8000000031047807 */ /* 0x001fc80000000000 */
        /* <DEDUP_REMOVED lines=9> */
[----:B0-----:R-:W-:Y:S01]  /*1e60*/  ULEA UR4, UR6, UR4, 0x18 ;  /* 0x0000000406047291 */ /* 0x001fe2000f8ec0ff */
[----:B-1----:R-:W-:-:S05]  /*1e70*/  VIADD R6, R86, 0x1 ;  /* 0x0000000156067836 */ /* 0x002fca0000000000 */
        /* <DEDUP_REMOVED lines=98> */
[----:B-1----:R-:W-:Y:S01]  /*24a0*/  IMAD.IADD R8, R7, 0x1, R8 ;  /* 0x0000000107087824 */ /* 0x002fe200078e0208 */
        /* <DEDUP_REMOVED lines=167> */
[----:B------:R0:W1:Y:S04]  /*2f20*/  LDS R29, [R51] ;  /* 0x00000000331d7984 */ /* 0x0000680000000800 */
[----:B------:R0:W2:Y:S04]  /*2f30*/  LDS R30, [R51+0x4] ;  /* 0x00000400331e7984 */ /* 0x0000a80000000800 */
        /* <DEDUP_REMOVED lines=58> */
[----:B-1234-:R-:W-:Y:S05]  /*32e0*/  BRA `(.L_x_670) ;  /* 0xffffffd800bc7947 */ /* 0x01efea000383ffff */
.L_x_669:
        /* <DEDUP_REMOVED lines=33> */
[----:B------:R-:W-:Y:S01]  /*3500*/  ISETP.GT.U32.AND.EX P4, PT, R4, RZ, PT, P4 ;  /* 0x000000ff0400720c */ /* 0x000fe20003f84140 */
[----:B------:R-:W-:Y:S02]  /*3510*/  VIADD R4, R0, 0x100 ;  /* 0x0000010000047836 */ /* 0x000fe40000000000 */
[----:B------:R-:W-:Y:S03]  /*3520*/  STS [R73], R39 ;  /* 0x0000002749007388 */ /* 0x000fe60000000800 */
[----:B------:R-:W-:Y:S01]  /*3530*/  ISETP.LT.U32.AND P2, PT, R4, UR6, PT ;  /* 0x0000000604007c0c */ /* 0x000fe2000bf41070 */
        /* <DEDUP_REMOVED lines=20> */
[----:B0-----:R-:W-:-:S03]  /*3680*/  @P4 ISETP.GT.AND P1, PT, R30, -0x1, PT ;  /* 0xffffffff1e00480c */ /* 0x001fc60003f24270 */
        /* <DEDUP_REMOVED lines=12> */
[----:B0-----:R-:W0:Y:S03]  /*3750*/  LDC.64 R4, c[0x0][0x398] ;  /* 0x0000e600ff047b82 */ /* 0x001e260000000a00 */
[----:B------:R-:W-:Y:S04]  /*3760*/  STS [R59], R13 ;  /* 0x0000000d3b007388 */ /* 0x000fe80000000800 */
[----:B------:R4:W-:Y:S01]  /*3770*/  STS [R61], R14 ;  /* 0x0000000e3d007388 */ /* 0x0009e20000000800 */
[----:B--2---:R-:W2:Y:S01]  /*3780*/  LDC.64 R2, c[0x0][0x388] ;  /* 0x0000e200ff027b82 */ /* 0x004ea20000000a00 */
[----:B---3--:R-:W-:-:S02]  /*3790*/  VIADD R12, R0, 0x200 ;  /* 0x00000200000c7836 */ /* 0x008fc40000000000 */
[----:B------:R3:W-:Y:S04]  /*37a0*/  STS [R63], R15 ;  /* 0x0000000f3f007388 */ /* 0x0007e80000000800 */
[----:B------:R1:W-:Y:S01]  /*37b0*/  STS [R65], R16 ;  /* 0x0000001041007388 */ /* 0x0003e20000000800 */
[----:B------:R-:W-:Y:S01]  /*37c0*/  ISETP.LT.U32.AND P3, PT, R12, UR6, PT ;  /* 0x000000060c007c0c */ /* 0x000fe2000bf61070 */
[C---:B----4-:R-:W-:Y:S02]  /*37d0*/  VIADD R14, R0.reuse, 0x300 ;  /* 0x00000300000e7836 */ /* 0x050fe40000000000 */
[----:B------:R4:W-:Y:S01]  /*37e0*/  STS [R67], R17 ;  /* 0x0000001143007388 */ /* 0x0009e20000000800 */
[C---:B------:R-:W-:Y:S01]  /*37f0*/  VIADD R12, R0.reuse, 0x500 ;  /* 0x00000500000c7836 */ /* 0x040fe20000000000 */
[----:B---3--:R-:W-:-:S02]  /*3800*/  LOP3.LUT R15, R0, 0x400, RZ, 0xfc, !PT ;  /* 0x00000400000f7812 */ /* 0x008fc400078efcff */
[----:B------:R-:W-:Y:S01]  /*3810*/  STS [R69], R18 ;  /* 0x0000001245007388 */ /* 0x000fe20000000800 */
[----:B------:R-:W-:Y:S01]  /*3820*/  ISETP.LT.U32.AND P0, PT, R14, UR6, PT ;  /* 0x000000060e007c0c */ /* 0x000fe2000bf01070 */
[----:B-1----:R-:W-:Y:S01]  /*3830*/  IMAD.U32 R16, RZ, RZ, UR7 ;  /* 0x00000007ff107e24 */ /* 0x002fe2000f8e00ff */
[----:B------:R-:W-:Y:S01]  /*3840*/  ISETP.LT.U32.AND P5, PT, R15, UR6, PT ;  /* 0x000000060f007c0c */ /* 0x000fe2000bfa1070 */
[----:B------:R-:W-:Y:S01]  /*3850*/  STS [R71], R19 ;  /* 0x0000001347007388 */ /* 0x000fe20000000800 */
[----:B------:R-:W-:Y:S01]  /*3860*/  IMAD.U32 R15, RZ, RZ, UR7 ;  /* 0x00000007ff0f7e24 */ /* 0x000fe2000f8e00ff */
[----:B------:R-:W-:Y:S01]  /*3870*/  ISETP.LT.U32.AND P6, PT, R12, UR6, PT ;  /* 0x000000060c007c0c */ /* 0x000fe2000bfc1070 */
[----:B----4-:R-:W-:Y:S01]  /*3880*/  @P4 IMAD.MOV.U32 R17, RZ, RZ, -0x1 ;  /* 0xffffffffff114424 */ /* 0x010fe200078e00ff */
[----:B------:R-:W-:Y:S01]  /*3890*/  STS [R73], R20 ;  /* 0x0000001449007388 */ /* 0x000fe20000000800 */
[----:B------:R-:W-:Y:S01]  /*38a0*/  ISETP.GT.U32.AND.EX P2, PT, R16, RZ, PT, P2 ;  /* 0x000000ff1000720c */ /* 0x000fe20003f44120 */
[----:B------:R-:W-:Y:S01]  /*38b0*/  IMAD.U32 R14, RZ, RZ, UR7 ;  /* 0x00000007ff0e7e24 */ /* 0x000fe2000f8e00ff */
[----:B------:R-:W-:Y:S01]  /*38c0*/  ISETP.GT.U32.AND.EX P0, PT, R15, RZ, PT, P0 ;  /* 0x000000ff0f00720c */ /* 0x000fe20003f04100 */
[----:B------:R1:W-:Y:S01]  /*38d0*/  STS [R75], R21 ;  /* 0x000000154b007388 */ /* 0x0003e20000000800 */
[----:B------:R-:W-:Y:S01]  /*38e0*/  @P4 SEL R17, R17, 0x80000000, P1 ;  /* 0x8000000011114807 */ /* 0x000fe20000800000 */
[----:B--2---:R-:W-:Y:S01]  /*38f0*/  IMAD.WIDE.U32 R2, R0, 0x4, R2 ;  /* 0x0000000400027825 */ /* 0x004fe200078e0002 */
[----:B------:R-:W-:Y:S01]  /*3900*/  ISETP.GT.U32.AND.EX P3, PT, R14, RZ, PT, P3 ;  /* 0x000000ff0e00720c */ /* 0x000fe20003f64130 */
[----:B------:R-:W-:Y:S01]  /*3910*/  STS [R77], R22 ;  /* 0x000000164d007388 */ /* 0x000fe20000000800 */
[----:B------:R-:W-:Y:S01]  /*3920*/  ISETP.GT.U32.AND.EX P5, PT, R16, RZ, PT, P5 ;  /* 0x000000ff1000720c */ /* 0x000fe20003fa4150 */
[----:B0-----:R-:W-:Y:S01]  /*3930*/  IMAD.WIDE.U32 R4, R0, 0x4, R4 ;  /* 0x0000000400047825 */ /* 0x001fe200078e0004 */
[----:B------:R-:W-:Y:S01]  /*3940*/  ISETP.GT.U32.AND.EX P6, PT, R16, RZ, PT, P6 ;  /* 0x000000ff1000720c */ /* 0x000fe20003fc4160 */
[----:B------:R0:W-:Y:S01]  /*3950*/  STS [R79], R23 ;  /* 0x000000174f007388 */ /* 0x0001e20000000800 */
[----:B-1----:R-:W-:Y:S01]  /*3960*/  @P4 LOP3.LUT R21, R17, R30, RZ, 0x3c, !PT ;  /* 0x0000001e11154212 */ /* 0x002fe200078e3cff */
[----:B------:R-:W-:-:S02]  /*3970*/  @P2 IMAD.MOV.U32 R12, RZ, RZ, -0x1 ;  /* 0xffffffffff0c2424 */ /* 0x000fc400078e00ff */
[----:B------:R-:W-:Y:S01]  /*3980*/  STS [R81], R24 ;  /* 0x0000001851007388 */ /* 0x000fe20000000800 */
[----:B------:R-:W-:Y:S01]  /*3990*/  @P2 ISETP.GT.AND P1, PT, R31, -0x1, PT ;  /* 0xffffffff1f00280c */ /* 0x000fe20003f24270 */
[----:B------:R-:W-:Y:S02]  /*39a0*/  VIADD R14, R0, 0x600 ;  /* 0x00000600000e7836 */ /* 0x000fe40000000000 */
[----:B------:R1:W-:Y:S01]  /*39b0*/  STS [R83], R25 ;  /* 0x0000001953007388 */ /* 0x0003e20000000800 */
[----:B------:R-:W-:Y:S01]  /*39c0*/  @P2 SEL R12, R12, 0x80000000, P1 ;  /* 0x800000000c0c2807 */ /* 0x000fe20000800000 */
[----:B0-----:R-:W-:Y:S01]  /*39d0*/  @P3 IMAD.MOV.U32 R23, RZ, RZ, -0x1 ;  /* 0xffffffffff173424 */ /* 0x001fe200078e00ff */
[----:B------:R-:W-:Y:S01]  /*39e0*/  ISETP.LT.U32.AND P1, PT, R14, UR6, PT ;  /* 0x000000060e007c0c */ /* 0x000fe2000bf21070 */
[----:B------:R-:W-:Y:S01]  /*39f0*/  STS [R85], R26 ;  /* 0x0000001a55007388 */ /* 0x000fe20000000800 */
[----:B------:R-:W-:Y:S01]  /*3a00*/  @P2 LOP3.LUT R31, R12, R31, RZ, 0x3c, !PT ;  /* 0x0000001f0c1f2212 */ /* 0x000fe200078e3cff */
[C---:B------:R-:W-:Y:S01]  /*3a10*/  VIADD R12, R0.reuse, 0x700 ;  /* 0x00000700000c7836 */ /* 0x040fe20000000000 */
[----:B------:R-:W-:Y:S01]  /*3a20*/  LOP3.LUT R14, R0, 0x800, RZ, 0xfc, !PT ;  /* 0x00000800000e7812 */ /* 0x000fe200078efcff */
[----:B------:R-:W-:Y:S01]  /*3a30*/  STS [R87], R27 ;  /* 0x0000001b57007388 */ /* 0x000fe20000000800 */
[----:B------:R-:W-:-:S02]  /*3a40*/  IMAD.U32 R18, RZ, RZ, UR7 ;  /* 0x00000007ff127e24 */ /* 0x000fc4000f8e00ff */
[----:B-1----:R-:W-:Y:S01]  /*3a50*/  @P5 IMAD.MOV.U32 R25, RZ, RZ, -0x1 ;  /* 0xffffffffff195424 */ /* 0x002fe200078e00ff */
[----:B------:R-:W-:Y:S01]  /*3a60*/  STS [R89], R28 ;  /* 0x0000001c59007388 */ /* 0x000fe20000000800 */
[----:B------:R-:W-:Y:S01]  /*3a70*/  IMAD.U32 R20, RZ, RZ, UR7 ;  /* 0x00000007ff147e24 */ /* 0x000fe2000f8e00ff */
[----:B------:R-:W-:Y:S01]  /*3a80*/  BAR.SYNC.DEFER_BLOCKING 0x0 ;  /* 0x0000000000007b1d */ /* 0x000fe20000010000 */
[----:B------:R-:W-:Y:S01]  /*3a90*/  ISETP.GT.U32.AND.EX P1, PT, R18, RZ, PT, P1 ;  /* 0x000000ff1200720c */ /* 0x000fe20003f24110 */
[----:B------:R-:W-:-:S12]  /*3aa0*/  VIADD R16, R0, 0xb00 ;  /* 0x00000b0000107836 */ /* 0x000fd80000000000 */
[----:B------:R-:W-:Y:S01]  /*3ab0*/  @P1 IMAD.MOV.U32 R18, RZ, RZ, -0x1 ;  /* 0xffffffffff121424 */ /* 0x000fe200078e00ff */
[----:B------:R-:W0:Y:S04]  /*3ac0*/  @P4 LDS R43, [R51] ;  /* 0x00000000332b4984 */ /* 0x000e280000000800 */
[----:B------:R-:W1:Y:S04]  /*3ad0*/  LDS R13, [R51+0x400] ;  /* 0x00040000330d7984 */ /* 0x000e680000000800 */
[----:B------:R-:W2:Y:S04]  /*3ae0*/  LDS R15, [R51+0x800] ;  /* 0x00080000330f7984 */ /* 0x000ea80000000800 */
[----:B------:R-:W3:Y:S04]  /*3af0*/  LDS R17, [R51+0xc00] ;  /* 0x000c000033117984 */ /* 0x000ee80000000800 */
[----:B------:R-:W4:Y:S04]  /*3b00*/  LDS R19, [R51+0x1000] ;  /* 0x0010000033137984 */ /* 0x000f280000000800 */
[----:B------:R-:W-:Y:S04]  /*3b10*/  @P4 STG.E desc[UR8][R2.64], R21 ;  /* 0x0000001502004986 */ /* 0x000fe8000c101908 */
[----:B------:R-:W4:Y:S04]  /*3b20*/  LDS R21, [R51+0x1400] ;  /* 0x0014000033157984 */ /* 0x000f280000000800 */
[----:B0-----:R-:W-:Y:S01]  /*3b30*/  @P4 STG.E desc[UR8][R4.64], R43 ;  /* 0x0000002b04004986 */ /* 0x001fe2000c101908 */
[----:B------:R-:W-:-:S03]  /*3b40*/  @P3 ISETP.GT.AND P4, PT, R32, -0x1, PT ;  /* 0xffffffff2000380c */ /* 0x000fc60003f84270 */
[----:B------:R-:W-:Y:S01]  /*3b50*/  @P2 STG.E desc[UR8][R2.64+0x400], R31 ;  /* 0x0004001f02002986 */ /* 0x000fe2000c101908 */
[----:B------:R-:W-:Y:S02]  /*3b60*/  @P3 SEL R23, R23, 0x80000000, P4 ;  /* 0x8000000017173807 */ /* 0x000fe40002000000 */
[----:B------:R-:W-:Y:S01]  /*3b70*/  @P0 ISETP.GT.AND P4, PT, R33, -0x1, PT ;  /* 0xffffffff2100080c */ /* 0x000fe20003f84270 */
[----:B-1----:R-:W-:Y:S01]  /*3b80*/  @P2 STG.E desc[UR8][R4.64+0x400], R13 ;  /* 0x0004000d04002986 */ /* 0x002fe2000c101908 */
[----:B------:R-:W-:Y:S01]  /*3b90*/  ISETP.LT.U32.AND P2, PT, R12, UR6, PT ;  /* 0x000000060c007c0c */ /* 0x000fe2000bf41070 */
[----:B------:R-:W-:Y:S01]  /*3ba0*/  @P0 IMAD.MOV.U32 R12, RZ, RZ, -0x1 ;  /* 0xffffffffff0c0424 */ /* 0x000fe200078e00ff */
[----:B------:R-:W-:Y:S01]  /*3bb0*/  @P3 LOP3.LUT R23, R23, R32, RZ, 0x3c, !PT ;  /* 0x0000002017173212 */ /* 0x000fe200078e3cff */
[----:B------:R-:W0:Y:S01]  /*3bc0*/  LDS R13, [R51+0x1800] ;  /* 0x00180000330d7984 */ /* 0x000e220000000800 */
[----:B------:R-:W-:Y:S02]  /*3bd0*/  ISETP.GT.U32.AND.EX P2, PT, R20, RZ, PT, P2 ;  /* 0x000000ff1400720c */ /* 0x000fe40003f44120 */
[----:B------:R-:W-:Y:S01]  /*3be0*/  @P0 SEL R12, R12, 0x80000000, P4 ;  /* 0x800000000c0c0807 */ /* 0x000fe20002000000 */
[----:B------:R-:W-:Y:S01]  /*3bf0*/  @P3 STG.E desc[UR8][R2.64+0x800], R23 ;  /* 0x0008001702003986 */ /* 0x000fe2000c101908 */
[----:B------:R-:W-:-:S02]  /*3c00*/  @P5 ISETP.GT.AND P4, PT, R34, -0x1, PT ;  /* 0xffffffff2200580c */ /* 0x000fc40003f84270 */
[----:B------:R-:W-:Y:S01]  /*3c10*/  @P0 LOP3.LUT R33, R12, R33, RZ, 0x3c, !PT ;  /* 0x000000210c210212 */ /* 0x000fe200078e3cff */
[----:B------:R-:W-:Y:S01]  /*3c20*/  VIADD R12, R0, 0x900 ;  /* 0x00000900000c7836 */ /* 0x000fe20000000000 */
[----:B------:R-:W-:Y:S01]  /*3c30*/  @P5 SEL R25, R25, 0x80000000, P4 ;  /* 0x8000000019195807 */ /* 0x000fe20002000000 */
[----:B--2---:R-:W-:Y:S01]  /*3c40*/  @P3 STG.E desc[UR8][R4.64+0x800], R15 ;  /* 0x0008000f04003986 */ /* 0x004fe2000c101908 */
[----:B------:R-:W-:Y:S01]  /*3c50*/  ISETP.LT.U32.AND P4, PT, R14, UR6, PT ;  /* 0x000000060e007c0c */ /* 0x000fe2000bf81070 */
[----:B------:R-:W-:Y:S01]  /*3c60*/  VIADD R14, R0, 0xa00 ;  /* 0x00000a00000e7836 */ /* 0x000fe20000000000 */
[----:B------:R-:W-:Y:S01]  /*3c70*/  @P5 LOP3.LUT R25, R25, R34, RZ, 0x3c, !PT ;  /* 0x0000002219195212 */ /* 0x000fe200078e3cff */
[----:B------:R-:W-:Y:S01]  /*3c80*/  @P0 STG.E desc[UR8][R2.64+0xc00], R33 ;  /* 0x000c002102000986 */ /* 0x000fe2000c101908 */
[----:B------:R-:W-:Y:S01]  /*3c90*/  ISETP.LT.U32.AND P3, PT, R12, UR6, PT ;  /* 0x000000060c007c0c */ /* 0x000fe2000bf61070 */
[----:B------:R-:W-:Y:S02]  /*3ca0*/  @P6 IMAD.MOV.U32 R12, RZ, RZ, -0x1 ;  /* 0xffffffffff0c6424 */ /* 0x000fe400078e00ff */
[----:B---3--:R-:W-:Y:S01]  /*3cb0*/  @P0 STG.E desc[UR8][R4.64+0xc00], R17 ;  /* 0x000c001104000986 */ /* 0x008fe2000c101908 */
[----:B------:R-:W-:-:S03]  /*3cc0*/  @P1 ISETP.GT.AND P0, PT, R36, -0x1, PT ;  /* 0xffffffff2400180c */ /* 0x000fc60003f04270 */
[----:B------:R-:W-:Y:S04]  /*3cd0*/  @P5 STG.E desc[UR8][R2.64+0x1000], R25 ;  /* 0x0010001902005986 */ /* 0x000fe8000c101908 */
[----:B----4-:R1:W-:Y:S01]  /*3ce0*/  @P5 STG.E desc[UR8][R4.64+0x1000], R19 ;  /* 0x0010001304005986 */ /* 0x0103e2000c101908 */
[----:B------:R-:W-:-:S03]  /*3cf0*/  @P6 ISETP.GT.AND P5, PT, R35, -0x1, PT ;  /* 0xffffffff2300680c */ /* 0x000fc60003fa4270 */
[----:B------:R-:W2:Y:S01]  /*3d00*/  LDS R15, [R51+0x1c00] ;  /* 0x001c0000330f7984 */ /* 0x000ea20000000800 */
[----:B------:R-:W-:Y:S02]  /*3d10*/  @P6 SEL R12, R12, 0x80000000, P5 ;  /* 0x800000000c0c6807 */ /* 0x000fe40002800000 */
[----:B------:R-:W-:Y:S01]  /*3d20*/  ISETP.LT.U32.AND P5, PT, R14, UR6, PT ;  /* 0x000000060e007c0c */ /* 0x000fe2000bfa1070 */
[----:B------:R-:W-:Y:S01]  /*3d30*/  IMAD.U32 R14, RZ, RZ, UR7 ;  /* 0x00000007ff0e7e24 */ /* 0x000fe2000f8e00ff */
[----:B------:R-:W3:Y:S01]  /*3d40*/  LDS R17, [R51+0x2000] ;  /* 0x0020000033117984 */ /* 0x000ee20000000800 */
[----:B------:R-:W-:Y:S02]  /*3d50*/  @P6 LOP3.LUT R35, R12, R35, RZ, 0x3c, !PT ;  /* 0x000000230c236212 */ /* 0x000fe400078e3cff */
[----:B-1----:R-:W-:Y:S02]  /*3d60*/  @P1 SEL R19, R18, 0x80000000, P0 ;  /* 0x8000000012131807 */ /* 0x002fe40000000000 */
[----:B------:R-:W-:Y:S01]  /*3d70*/  ISETP.GT.U32.AND.EX P4, PT, R14, RZ, PT, P4 ;  /* 0x000000ff0e00720c */ /* 0x000fe20003f84140 */
[----:B------:R-:W-:Y:S01]  /*3d80*/  @P6 STG.E desc[UR8][R2.64+0x1400], R35 ;  /* 0x0014002302006986 */ /* 0x000fe2000c101908 */
[----:B------:R-:W-:Y:S01]  /*3d90*/  @P1 LOP3.LUT R23, R19, R36, RZ, 0x3c, !PT ;  /* 0x0000002413171212 */ /* 0x000fe200078e3cff */
[----:B------:R-:W-:Y:S01]  /*3da0*/  @P2 IMAD.MOV.U32 R14, RZ, RZ, -0x1 ;  /* 0xffffffffff0e2424 */ /* 0x000fe200078e00ff */
[----:B------:R-:W-:Y:S01]  /*3db0*/  ISETP.LT.U32.AND P0, PT, R16, UR6, PT ;  /* 0x0000000610007c0c */ /* 0x000fe2000bf01070 */
[----:B------:R-:W1:Y:S01]  /*3dc0*/  LDS R19, [R51+0x2400] ;  /* 0x0024000033137984 */ /* 0x000e620000000800 */
[----:B------:R-:W-:Y:S01]  /*3dd0*/  IMAD.U32 R16, RZ, RZ, UR7 ;  /* 0x00000007ff107e24 */ /* 0x000fe2000f8e00ff */
[----:B------:R-:W-:-:S02]  /*3de0*/  LOP3.LUT R12, R0, 0xc00, RZ, 0xfc, !PT ;  /* 0x00000c00000c7812 */ /* 0x000fc400078efcff */
[----:B------:R-:W-:Y:S01]  /*3df0*/  @P6 STG.E desc[UR8][R4.64+0x1400], R21 ;  /* 0x0014001504006986 */ /* 0x000fe2000c101908 */
[----:B------:R-:W-:Y:S02]  /*3e00*/  @P2 ISETP.GT.AND P6, PT, R37, -0x1, PT ;  /* 0xffffffff2500280c */ /* 0x000fe40003fc4270 */
[C---:B------:R-:W-:Y:S01]  /*3e10*/  ISETP.GT.U32.AND.EX P3, PT, R16.reuse, RZ, PT, P3 ;  /* 0x000000ff1000720c */ /* 0x040fe20003f64130 */
[----:B------:R4:W-:Y:S01]  /*3e20*/  @P1 STG.E desc[UR8][R2.64+0x1800], R23 ;  /* 0x0018001702001986 */ /* 0x0009e2000c101908 */
[----:B------:R-:W-:Y:S01]  /*3e30*/  ISETP.GT.U32.AND.EX P5, PT, R16, RZ, PT, P5 ;  /* 0x000000ff1000720c */ /* 0x000fe20003fa4150 */
[----:B------:R-:W-:Y:S02]  /*3e40*/  @P4 IMAD.MOV.U32 R16, RZ, RZ, -0x1 ;  /* 0xffffffffff104424 */ /* 0x000fe400078e00ff */
[----:B0-----:R-:W-:Y:S01]  /*3e50*/  @P1 STG.E desc[UR8][R4.64+0x1800], R13 ;  /* 0x0018000d04001986 */ /* 0x001fe2000c101908 */
[----:B------:R-:W-:Y:S02]  /*3e60*/  ISETP.LT.U32.AND P1, PT, R12, UR6, PT ;  /* 0x000000060c007c0c */ /* 0x000fe4000bf21070 */
[----:B------:R-:W-:Y:S01]  /*3e70*/  @P2 SEL R12, R14, 0x80000000, P6 ;  /* 0x800000000e0c2807 */ /* 0x000fe20003000000 */
[----:B------:R-:W0:Y:S01]  /*3e80*/  LDS R13, [R51+0x2800] ;  /* 0x00280000330d7984 */ /* 0x000e220000000800 */
[----:B------:R-:W-:Y:S01]  /*3e90*/  @P4 ISETP.GT.AND P6, PT, R38, -0x1, PT ;  /* 0xffffffff2600480c */ /* 0x000fe20003fc4270 */
[----:B------:R-:W-:Y:S01]  /*3ea0*/  VIADD R14, R0, 0xd00 ;  /* 0x00000d00000e7836 */ /* 0x000fe20000000000 */
[----:B------:R-:W-:Y:S01]  /*3eb0*/  @P2 LOP3.LUT R37, R12, R37, RZ, 0x3c, !PT ;  /* 0x000000250c252212 */ /* 0x000fe200078e3cff */
[----:B------:R-:W0:Y:S01]  /*3ec0*/  LDS R21, [R51+0x2c00] ;  /* 0x002c000033157984 */ /* 0x000e220000000800 */
[----:B----4-:R-:W-:Y:S01]  /*3ed0*/  @P4 SEL R23, R16, 0x80000000, P6 ;  /* 0x8000000010174807 */ /* 0x010fe20003000000 */
[----:B------:R-:W-:Y:S01]  /*3ee0*/  IMAD.U32 R16, RZ, RZ, UR7 ;  /* 0x00000007ff107e24 */ /* 0x000fe2000f8e00ff */
[----:B------:R-:W-:Y:S01]  /*3ef0*/  @P3 ISETP.GT.AND P6, PT, R39, -0x1, PT ;  /* 0xffffffff2700380c */ /* 0x000fe20003fc4270 */
[----:B------:R-:W-:Y:S01]  /*3f00*/  @P3 IMAD.MOV.U32 R18, RZ, RZ, -0x1 ;  /* 0xffffffffff123424 */ /* 0x000fe200078e00ff */
[----:B------:R-:W-:Y:S01]  /*3f10*/  @P4 LOP3.LUT R23, R23, R38, RZ, 0x3c, !PT ;  /* 0x0000002617174212 */ /* 0x000fe200078e3cff */
[----:B------:R-:W-:Y:S01]  /*3f20*/  @P2 STG.E desc[UR8][R2.64+0x1c00], R37 ;  /* 0x001c002502002986 */ /* 0x000fe2000c101908 */
[----:B------:R-:W-:Y:S01]  /*3f30*/  ISETP.GT.U32.AND.EX P0, PT, R16, RZ, PT, P0 ;  /* 0x000000ff1000720c */ /* 0x000fe20003f04100 */
[----:B------:R-:W-:Y:S01]  /*3f40*/  @P5 IMAD.MOV.U32 R25, RZ, RZ, -0x1 ;  /* 0xffffffffff195424 */ /* 0x000fe200078e00ff */
[----:B------:R-:W-:Y:S01]  /*3f50*/  @P3 SEL R12, R18, 0x80000000, P6 ;  /* 0x80000000120c3807 */ /* 0x000fe20003000000 */
[----:B--2---:R2:W-:Y:S01]  /*3f60*/  @P2 STG.E desc[UR8][R4.64+0x1c00], R15 ;  /* 0x001c000f04002986 */ /* 0x0045e2000c101908 */
[----:B------:R-:W-:Y:S01]  /*3f70*/  @P5 ISETP.GT.AND P2, PT, R40, -0x1, PT ;  /* 0xffffffff2800580c */ /* 0x000fe20003f44270 */
[----:B------:R-:W-:Y:S01]  /*3f80*/  VIADD R18, R0, 0x1200 ;  /* 0x0000120000127836 */ /* 0x000fe20000000000 */
[----:B------:R-:W-:Y:S01]  /*3f90*/  @P3 LOP3.LUT R39, R12, R39, RZ, 0x3c, !PT ;  /* 0x000000270c273212 */ /* 0x000fe200078e3cff */
[----:B------:R-:W-:Y:S01]  /*3fa0*/  VIADD R12, R0, 0xe00 ;  /* 0x00000e00000c7836 */ /* 0x000fe20000000000 */
[----:B------:R-:W-:Y:S01]  /*3fb0*/  @P4 STG.E desc[UR8][R2.64+0x2000], R23 ;  /* 0x0020001702004986 */ /* 0x000fe2000c101908 */
[----:B------:R-:W-:-:S02]  /*3fc0*/  @P5 SEL R25, R25, 0x80000000, P2 ;  /* 0x8000000019195807 */ /* 0x000fc40001000000 */
[----:B------:R-:W-:Y:S01]  /*3fd0*/  ISETP.LT.U32.AND P6, PT, R14, UR6, PT ;  /* 0x000000060e007c0c */ /* 0x000fe2000bfc1070 */
[----:B---3--:R-:W-:Y:S01]  /*3fe0*/  @P4 STG.E desc[UR8][R4.64+0x2000], R17 ;  /* 0x0020001104004986 */ /* 0x008fe2000c101908 */
[----:B------:R-:W-:Y:S01]  /*3ff0*/  ISETP.LT.U32.AND P2, PT, R12, UR6, PT ;  /* 0x000000060c007c0c */ /* 0x000fe2000bf41070 */
[----:B------:R-:W-:Y:S01]  /*4000*/  VIADD R14, R0, 0xf00 ;  /* 0x00000f00000e7836 */ /* 0x000fe20000000000 */
[----:B------:R-:W-:Y:S01]  /*4010*/  @P5 LOP3.LUT R25, R25, R40, RZ, 0x3c, !PT ;  /* 0x0000002819195212 */ /* 0x000fe200078e3cff */
[----:B------:R-:W-:Y:S01]  /*4020*/  @P3 STG.E desc[UR8][R2.64+0x2400], R39 ;  /* 0x0024002702003986 */ /* 0x000fe2000c101908 */
[----:B------:R-:W-:Y:S01]  /*4030*/  @P0 IMAD.MOV.U32 R12, RZ, RZ, -0x1 ;  /* 0xffffffffff0c0424 */ /* 0x000fe200078e00ff */
[----:B------:R-:W-:Y:S01]  /*4040*/  ISETP.GT.U32.AND.EX P6, PT, R16, RZ, PT, P6 ;  /* 0x000000ff1000720c */ /* 0x000fe20003fc4160 */
[----:B--2---:R-:W-:Y:S01]  /*4050*/  IMAD.U32 R15, RZ, RZ, UR7 ;  /* 0x00000007ff0f7e24 */ /* 0x004fe2000f8e00ff */
[----:B-1----:R-:W-:Y:S01]  /*4060*/  @P3 STG.E desc[UR8][R4.64+0x2400], R19 ;  /* 0x0024001304003986 */ /* 0x002fe2000c101908 */
[----:B------:R-:W-:-:S02]  /*4070*/  @P0 ISETP.GT.AND P3, PT, R41, -0x1, PT ;  /* 0xffffffff2900080c */ /* 0x000fc40003f64270 */
[----:B------:R-:W-:Y:S01]  /*4080*/  ISETP.LT.U32.AND P4, PT, R14, UR6, PT ;  /* 0x000000060e007c0c */ /* 0x000fe2000bf81070 */
[----:B------:R1:W-:Y:S01]  /*4090*/  @P5 STG.E desc[UR8][R2.64+0x2800], R25 ;  /* 0x0028001902005986 */ /* 0x0003e2000c101908 */
[----:B------:R-:W-:Y:S02]  /*40a0*/  @P0 SEL R12, R12, 0x80000000, P3 ;  /* 0x800000000c0c0807 */ /* 0x000fe40001800000 */
[----:B------:R-:W-:Y:S01]  /*40b0*/  LOP3.LUT R14, R0, 0x1000, RZ, 0xfc, !PT ;  /* 0x00001000000e7812 */ /* 0x000fe200078efcff */
[----:B------:R-:W-:Y:S01]  /*40c0*/  LDS R17, [R51+0x3800] ;  /* 0x0038000033117984 */ /* 0x000fe20000000800 */
[C---:B------:R-:W-:Y:S02]  /*40d0*/  ISETP.GT.U32.AND.EX P1, PT, R15.reuse, RZ, PT, P1 ;  /* 0x000000ff0f00720c */ /* 0x040fe40003f24110 */
[----:B------:R-:W-:Y:S01]  /*40e0*/  @P0 LOP3.LUT R41, R12, R41, RZ, 0x3c, !PT ;  /* 0x000000290c290212 */ /* 0x000fe200078e3cff */
[----:B------:R-:W-:Y:S01]  /*40f0*/  VIADD R12, R0, 0x1100 ;  /* 0x00001100000c7836 */ /* 0x000fe20000000000 */
[----:B------:R-:W-:Y:S01]  /*4100*/  ISETP.LT.U32.AND P3, PT, R14, UR6, PT ;  /* 0x000000060e007c0c */ /* 0x000fe2000bf61070 */
[----:B------:R-:W-:Y:S01]  /*4110*/  IMAD.U32 R14, RZ, RZ, UR7 ;  /* 0x00000007ff0e7e24 */ /* 0x000fe2000f8e00ff */
[----:B0-----:R-:W-:Y:S01]  /*4120*/  @P5 STG.E desc[UR8][R4.64+0x2800], R13 ;  /* 0x0028000d04005986 */ /* 0x001fe2000c101908 */
[----:B------:R-:W-:-:S02]  /*4130*/  ISETP.GT.U32.AND.EX P4, PT, R15, RZ, PT, P4 ;  /* 0x000000ff0f00720c */ /* 0x000fc40003f84140 */
[----:B------:R-:W-:Y:S01]  /*4140*/  ISETP.LT.U32.AND P5, PT, R12, UR6, PT ;  /* 0x000000060c007c0c */ /* 0x000fe2000bfa1070 */
[----:B------:R-:W-:Y:S01]  /*4150*/  @P0 STG.E desc[UR8][R2.64+0x2c00], R41 ;  /* 0x002c002902000986 */ /* 0x000fe2000c101908 */
[C---:B------:R-:W-:Y:S02]  /*4160*/  ISETP.GT.U32.AND.EX P2, PT, R14.reuse, RZ, PT, P2 ;  /* 0x000000ff0e00720c */ /* 0x040fe40003f44120 */
[----:B------:R-:W-:Y:S01]  /*4170*/  @P1 IMAD.MOV.U32 R12, RZ, RZ, -0x1 ;  /* 0xffffffffff0c1424 */ /* 0x000fe200078e00ff */
[----:B------:R-:W0:Y:S01]  /*4180*/  LDS R13, [R51+0x3000] ;  /* 0x00300000330d7984 */ /* 0x000e220000000800 */
[----:B------:R-:W-:Y:S02]  /*4190*/  ISETP.GT.U32.AND.EX P5, PT, R15, RZ, PT, P5 ;  /* 0x000000ff0f00720c */ /* 0x000fe40003fa4150 */
[----:B------:R-:W-:Y:S01]  /*41a0*/  ISETP.GT.U32.AND.EX P3, PT, R14, RZ, PT, P3 ;  /* 0x000000ff0e00720c */ /* 0x000fe20003f64130 */
[----:B------:R-:W-:Y:S01]  /*41b0*/  @P0 STG.E desc[UR8][R4.64+0x2c00], R21 ;  /* 0x002c001504000986 */ /* 0x000fe2000c101908 */
[----:B------:R-:W-:Y:S01]  /*41c0*/  @P1 ISETP.GT.AND P0, PT, R29, -0x1, PT ;  /* 0xffffffff1d00180c */ /* 0x000fe20003f04270 */
[----:B------:R-:W-:-:S02]  /*41d0*/  @P6 IMAD.MOV.U32 R14, RZ, RZ, -0x1 ;  /* 0xffffffffff0e6424 */ /* 0x000fc400078e00ff */
[----:B------:R-:W2:Y:S01]  /*41e0*/  LDS R15, [R51+0x3400] ;  /* 0x00340000330f7984 */ /* 0x000ea20000000800 */
[----:B------:R-:W-:Y:S01]  /*41f0*/  @P1 SEL R12, R12, 0x80000000, P0 ;  /* 0x800000000c0c1807 */ /* 0x000fe20000000000 */
[----:B-1----:R-:W-:Y:S01]  /*4200*/  @P2 IMAD.MOV.U32 R25, RZ, RZ, -0x1 ;  /* 0xffffffffff192424 */ /* 0x002fe200078e00ff */
[----:B------:R-:W-:Y:S01]  /*4210*/  @P6 ISETP.GT.AND P0, PT, R11, -0x1, PT ;  /* 0xffffffff0b00680c */ /* 0x000fe20003f04270 */
[----:B------:R-:W1:Y:S01]  /*4220*/  LDS R19, [R51+0x3c00] ;  /* 0x003c000033137984 */ /* 0x000e620000000800 */
[----:B------:R-:W-:Y:S01]  /*4230*/  @P4 IMAD.MOV.U32 R16, RZ, RZ, -0x1 ;  /* 0xffffffffff104424 */ /* 0x000fe200078e00ff */
[----:B------:R-:W-:Y:S01]  /*4240*/  @P1 LOP3.LUT R29, R12, R29, RZ, 0x3c, !PT ;  /* 0x0000001d0c1d1212 */ /* 0x000fe200078e3cff */
[----:B------:R-:W-:Y:S01]  /*4250*/  @P5 IMAD.MOV.U32 R20, RZ, RZ, -0x1 ;  /* 0xffffffffff145424 */ /* 0x000fe200078e00ff */
[----:B------:R-:W3:Y:S01]  /*4260*/  LDS R21, [R51+0x4000] ;  /* 0x0040000033157984 */ /* 0x000ee20000000800 */
[----:B------:R-:W-:Y:S01]  /*4270*/  @P6 SEL R14, R14, 0x80000000, P0 ;  /* 0x800000000e0e6807 */ /* 0x000fe20000000000 */
[----:B------:R-:W-:Y:S01]  /*4280*/  @P3 IMAD.MOV.U32 R27, RZ, RZ, -0x1 ;  /* 0xffffffffff1b3424 */ /* 0x000fe200078e00ff */
[----:B------:R-:W-:Y:S01]  /*4290*/  @P2 ISETP.GT.AND P0, PT, R10, -0x1, PT ;  /* 0xffffffff0a00280c */ /* 0x000fe20003f04270 */
[----:B------:R-:W4:Y:S01]  /*42a0*/  LDS R23, [R51+0x4400] ;  /* 0x0044000033177984 */ /* 0x000f220000000800 */
[----:B------:R-:W-:-:S02]  /*42b0*/  @P6 LOP3.LUT R11, R14, R11, RZ, 0x3c, !PT ;  /* 0x0000000b0e0b6212 */ /* 0x000fc400078e3cff */
[----:B------:R-:W-:Y:S01]  /*42c0*/  @P2 SEL R25, R25, 0x80000000, P0 ;  /* 0x8000000019192807 */ /* 0x000fe20000000000 */
[----:B------:R0:W-:Y:S01]  /*42d0*/  @P1 STG.E desc[UR8][R2.64+0x3000], R29 ;  /* 0x0030001d02001986 */ /* 0x0001e2000c101908 */
[----:B------:R-:W-:Y:S02]  /*42e0*/  @P4 ISETP.GT.AND P0, PT, R9, -0x1, PT ;  /* 0xffffffff0900480c */ /* 0x000fe40003f04270 */
[----:B------:R-:W-:Y:S02]  /*42f0*/  @P2 LOP3.LUT R25, R25, R10, RZ, 0x3c, !PT ;  /* 0x0000000a19192212 */ /* 0x000fe400078e3cff */
[----:B------:R-:W-:Y:S02]  /*4300*/  @P4 SEL R16, R16, 0x80000000, P0 ;  /* 0x8000000010104807 */ /* 0x000fe40000000000 */
[----:B------:R-:W-:Y:S02]  /*4310*/  @P3 ISETP.GT.AND P0, PT, R8, -0x1, PT ;  /* 0xffffffff0800380c */ /* 0x000fe40003f04270 */
[----:B------:R-:W-:-:S02]  /*4320*/  @P4 LOP3.LUT R9, R16, R9, RZ, 0x3c, !PT ;  /* 0x0000000910094212 */ /* 0x000fc400078e3cff */
[----:B------:R-:W-:Y:S02]  /*4330*/  @P3 SEL R27, R27, 0x80000000, P0 ;  /* 0x800000001b1b3807 */ /* 0x000fe40000000000 */
[----:B------:R-:W-:Y:S02]  /*4340*/  @P5 ISETP.GT.AND P0, PT, R7, -0x1, PT ;  /* 0xffffffff0700580c */ /* 0x000fe40003f04270 */
[----:B------:R-:W-:Y:S01]  /*4350*/  @P3 LOP3.LUT R27, R27, R8, RZ, 0x3c, !PT ;  /* 0x000000081b1b3212 */ /* 0x000fe200078e3cff */
[----:B0-----:R0:W-:Y:S01]  /*4360*/  @P1 STG.E desc[UR8][R4.64+0x3000], R13 ;  /* 0x0030000d04001986 */ /* 0x0011e2000c101908 */
[----:B------:R-:W-:Y:S02]  /*4370*/  @P5 SEL R0, R20, 0x80000000, P0 ;  /* 0x8000000014005807 */ /* 0x000fe40000000000 */
[----:B------:R-:W-:Y:S01]  /*4380*/  ISETP.LT.U32.AND P0, PT, R18, UR6, PT ;  /* 0x0000000612007c0c */ /* 0x000fe2000bf01070 */
[----:B------:R-:W-:Y:S01]  /*4390*/  IMAD.U32 R18, RZ, RZ, UR7 ;  /* 0x00000007ff127e24 */ /* 0x000fe2000f8e00ff */
[----:B------:R0:W-:Y:S01]  /*43a0*/  @P6 STG.E desc[UR8][R2.64+0x3400], R11 ;  /* 0x0034000b02006986 */ /* 0x0001e2000c101908 */
[----:B------:R-:W-:-:S03]  /*43b0*/  @P5 LOP3.LUT R7, R0, R7, RZ, 0x3c, !PT ;  /* 0x0000000700075212 */ /* 0x000fc600078e3cff */
[----:B------:R-:W-:Y:S01]  /*43c0*/  ISETP.GT.U32.AND.EX P0, PT, R18, RZ, PT, P0 ;  /* 0x000000ff1200720c */ /* 0x000fe20003f04100 */
[----:B--2---:R0:W-:Y:S04]  /*43d0*/  @P6 STG.E desc[UR8][R4.64+0x3400], R15 ;  /* 0x0034000f04006986 */ /* 0x0041e8000c101908 */
[----:B------:R0:W-:Y:S04]  /*43e0*/  @P2 STG.E desc[UR8][R2.64+0x3800], R25 ;  /* 0x0038001902002986 */ /* 0x0001e8000c101908 */
[----:B------:R0:W-:Y:S04]  /*43f0*/  @P2 STG.E desc[UR8][R4.64+0x3800], R17 ;  /* 0x0038001104002986 */ /* 0x0001e8000c101908 */
[----:B------:R0:W-:Y:S04]  /*4400*/  @P4 STG.E desc[UR8][R2.64+0x3c00], R9 ;  /* 0x003c000902004986 */ /* 0x0001e8000c101908 */
[----:B-1----:R0:W-:Y:S04]  /*4410*/  @P4 STG.E desc[UR8][R4.64+0x3c00], R19 ;  /* 0x003c001304004986 */ /* 0x0021e8000c101908 */
[----:B------:R0:W-:Y:S04]  /*4420*/  @P3 STG.E desc[UR8][R2.64+0x4000], R27 ;  /* 0x0040001b02003986 */ /* 0x0001e8000c101908 */
[----:B---3--:R0:W-:Y:S04]  /*4430*/  @P3 STG.E desc[UR8][R4.64+0x4000], R21 ;  /* 0x0040001504003986 */ /* 0x0081e8000c101908 */
[----:B------:R0:W-:Y:S04]  /*4440*/  @P5 STG.E desc[UR8][R2.64+0x4400], R7 ;  /* 0x0044000702005986 */ /* 0x0001e8000c101908 */
[----:B----4-:R0:W-:Y:S01]  /*4450*/  @P5 STG.E desc[UR8][R4.64+0x4400], R23 ;  /* 0x0044001704005986 */ /* 0x0101e2000c101908 */
[----:B------:R-:W-:Y:S05]  /*4460*/  @!P0 EXIT ;  /* 0x000000000000894d */ /* 0x000fea0003800000 */
[----:B------:R-:W1:Y:S01]  /*4470*/  LDS R51, [R51+0x4800] ;  /* 0x0048000033337984 */ /* 0x000e620000000800 */
[----:B0-----:R-:W-:Y:S01]  /*4480*/  IMAD.MOV.U32 R7, RZ, RZ, -0x1 ;  /* 0xffffffffff077424 */ /* 0x001fe200078e00ff */
[----:B------:R-:W-:-:S04]  /*4490*/  ISETP.GT.AND P0, PT, R6, -0x1, PT ;  /* 0xffffffff0600780c */ /* 0x000fc80003f04270 */
[----:B------:R-:W-:-:S04]  /*44a0*/  SEL R7, R7, 0x80000000, P0 ;  /* 0x8000000007077807 */ /* 0x000fc80000000000 */
[----:B------:R-:W-:-:S05]  /*44b0*/  LOP3.LUT R7, R7, R6, RZ, 0x3c, !PT ;  /* 0x0000000607077212 */ /* 0x000fca00078e3cff */
[----:B------:R-:W-:Y:S04]  /*44c0*/  STG.E desc[UR8][R2.64+0x4800], R7 ;  /* 0x0048000702007986 */ /* 0x000fe8000c101908 */
[----:B-1----:R-:W-:Y:S01]  /*44d0*/  STG.E desc[UR8][R4.64+0x4800], R51 ;  /* 0x0048003304007986 */ /* 0x002fe2000c101908 */
[----:B------:R-:W-:Y:S05]  /*44e0*/  EXIT ;  /* 0x000000000000794d */ /* 0x000fea0003800000 */
.L_x_671:
        /* <DEDUP_REMOVED lines=9> */
.L_x_1764:


//--------------------- .text._ZN3cub18CUB_300001_SM_10006detail10radix_sort29DeviceRadixSortOnesweepKernelINS1_5radix10policy_hubIfiyE10Policy1000ELNS0_9SortOrderE0EfiyiiNS1_21identity_decomposer_tEEEvPT5_SB_PT3_PKSC_PT1_PKSG_PT2_PKSK_T4_iiT6_ --------------------------
	.section	.text._ZN3cub18CUB_300001_SM_10006detail10radix_sort29DeviceRadixSortOnesweepKernelINS1_5radix10policy_hubIfiyE10Policy1000ELNS0_9SortOrderE0EfiyiiNS1_21identity_decomposer_tEEEvPT5_SB_PT3_PKSC_PT1_PKSG_PT2_PKSK_T4_iiT6_,"ax",@progbits
	.align	128
        .global         _ZN3cub18CUB_300001_SM_10006detail10radix_sort29DeviceRadixSortOnesweepKernelINS1_5radix10policy_hubIfiyE10Policy1000ELNS0_9SortOrderE0EfiyiiNS1_21identity_decomposer_tEEEvPT5_SB_PT3_PKSC_PT1_PKSG_PT2_PKSK_T4_iiT6_
        .type           _ZN3cub18CUB_300001_SM_10006detail10radix_sort29DeviceRadixSortOnesweepKernelINS1_5radix10policy_hubIfiyE10Policy1000ELNS0_9SortOrderE0EfiyiiNS1_21identity_decomposer_tEEEvPT5_SB_PT3_PKSC_PT1_PKSG_PT2_PKSK_T4_iiT6_,@function
        .size           _ZN3cub18CUB_300001_SM_10006detail10radix_sort29DeviceRadixSortOnesweepKernelINS1_5radix10policy_hubIfiyE10Policy1000ELNS0_9SortOrderE0EfiyiiNS1_21identity_decomposer_tEEEvPT5_SB_PT3_PKSC_PT1_PKSG_PT2_PKSK_T4_iiT6_,(.L_x_1765 - _ZN3cub18CUB_300001_SM_10006detail10radix_sort29DeviceRadixSortOnesweepKernelINS1_5radix10policy_hubIfiyE10Policy1000ELNS0_9SortOrderE0EfiyiiNS1_21identity_decomposer_tEEEvPT5_SB_PT3_PKSC_PT1_PKSG_PT2_PKSK_T4_iiT6_)
        .other          _ZN3cub18CUB_300001_SM_10006detail10radix_sort29DeviceRadixSortOnesweepKernelINS1_5radix10policy_hubIfiyE10Policy1000ELNS0_9SortOrderE0EfiyiiNS1_21identity_decomposer_tEEEvPT5_SB_PT3_PKSC_PT1_PKSG_PT2_PKSK_T4_iiT6_,@"STO_CUDA_ENTRY STV_DEFAULT"
_ZN3cub18CUB_300001_SM_10006detail10radix_sort29DeviceRadixSortOnesweepKernelINS1_5radix10policy_hubIfiyE10Policy1000ELNS0_9SortOrderE0EfiyiiNS1_21identity_decomposer_tEEEvPT5_SB_PT3_PKSC_PT1_PKSG_PT2_PKSK_T4_iiT6_:
.text._ZN3cub18CUB_300001_SM_10006detail10radix_sort29DeviceRadixSortOnesweepKernelINS1_5radix10policy_hubIfiyE10Policy1000ELNS0_9SortOrderE0EfiyiiNS1_21identity_decomposer_tEEEvPT5_SB_PT3_PKSC_PT1_PKSG_PT2_PKSK_T4_iiT6_:
        /* <DEDUP_REMOVED lines=16> */
.L_x_673:
[----:B------:R-:W-:Y:S05]  /*0100*/  BSYNC.RECONVERGENT B0 ;  /* 0x0000000000007941 */ /* 0x000fea0003800200 */
.L_x_672:
        /* <DEDUP_REMOVED lines=36> */
.L_x_674:
        /* <DEDUP_REMOVED lines=76> */
.L_x_675:
        /* <DEDUP_REMOVED lines=68> */
.L_x_678:
        /* <DEDUP_REMOVED lines=21> */
.L_x_677:
[----:B------:R-:W-:Y:S05]  /*0da0*/  BSYNC.RECONVERGENT B0 ;  /* 0x0000000000007941 */ /* 0x000fea0003800200 */
.L_x_676:
        /* <DEDUP_REMOVED lines=19> */
.L_x_682:
[----:B------:R-:W-:Y:S05]  /*0ee0*/  BSYNC.RECONVERGENT B1 ;  /* 0x0000000000017941 */ /* 0x000fea0003800200 */
.L_x_681:
        /* <DEDUP_REMOVED lines=14> */
.L_x_683:
[----:B------:R-:W-:Y:S01]  /*0fd0*/  VIADD R10, R10, 0x1 ;  /* 0x000000010a0a7836 */ /* 0x000fe20000000000 */
[----:B------:R0:W-:Y:S04]  /*0fe0*/  STS [R4], RZ ;  /* 0x000000ff04007388 */ /* 0x0001e80000000800 */
[----:B------:R-:W-:Y:S01]  /*0ff0*/  ISETP.NE.AND P0, PT, R10, RZ, PT ;  /* 0x000000ff0a00720c */ /* 0x000fe20003f05270 */
[----:B0-----:R-:W-:-:S12]  /*1000*/  VIADD R4, R4, 0x80 ;  /* 0x0000008004047836 */ /* 0x001fd80000000000 */
[----:B------:R-:W-:Y:S05]  /*1010*/  @P0 BRA `(.L_x_683) ;  /* 0xfffffffc00ec0947 */ /* 0x000fea000383ffff */
.L_x_680:
[----:B------:R-:W-:Y:S05]  /*1020*/  BSYNC.RECONVERGENT B0 ;  /* 0x0000000000007941 */ /* 0x000fea0003800200 */
.L_x_679:
        /* <DEDUP_REMOVED lines=147> */
.L_x_685:
[----:B------:R-:W-:Y:S05]  /*1960*/  BSYNC.RECONVERGENT B0 ;  /* 0x0000000000007941 */ /* 0x000fea0003800200 */
.L_x_684:
        /* <DEDUP_REMOVED lines=35> */
.L_x_694:
[----:B0-----:R-:W0:Y:S01]  /*1ba0*/  LDC.64 R14, c[0x0][0x380] ;  /* 0x0000e000ff0e7b82 */ /* 0x001e220000000a00 */
[----:B------:R-:W-:Y:S01]  /*1bb0*/  VIADD R47, R4, 0xffffffff ;  /* 0xffffffff042f7836 */ /* 0x000fe20000000000 */
[----:B------:R-:W-:Y:S03]  /*1bc0*/  BSSY B2, `(.L_x_691) ;  /* 0x0000008000027945 */ /* 0x000fe60003800000 */
[----:B------:R-:W-:-:S04]  /*1bd0*/  IMAD R29, R47, 0x100, R3 ;  /* 0x000001002f1d7824 */ /* 0x000fc800078e0203 */
[----:B0-----:R-:W-:-:S07]  /*1be0*/  IMAD.WIDE R14, R29, 0x4, R14 ;  /* 0x000000041d0e7825 */ /* 0x001fce00078e020e */
.L_x_692:
[----:B------:R-:W-:Y:S05]  /*1bf0*/  YIELD ;  /* 0x0000000000007946 */ /* 0x000fea0003800000 */
[----:B------:R0:W-:Y:S06]  /*1c00*/  MEMBAR.SC.CTA ;  /* 0x0000000000007992 */ /* 0x0001ec0000000000 */
[----:B0-----:R-:W2:Y:S02]  /*1c10*/  LDG.E.STRONG.SYS R10, desc[UR6][R14.64] ;  /* 0x000000060e0a7981 */ /* 0x001ea4000c1f5900 */
[----:B--2---:R-:W-:-:S13]  /*1c20*/  ISETP.NE.AND P0, PT, R10, RZ, PT ;  /* 0x000000ff0a00720c */ /* 0x004fda0003f05270 */
[----:B------:R-:W-:Y:S05]  /*1c30*/  @!P0 BRA `(.L_x_692) ;  /* 0xfffffffc00ec8947 */ /* 0x000fea000383ffff */
[----:B------:R-:W-:Y:S05]  /*1c40*/  BSYNC B2 ;  /* 0x0000000000027941 */ /* 0x000fea0003800000 */
.L_x_691:
[----:B------:R-:W-:Y:S01]  /*1c50*/  BSSY.RECONVERGENT B2, `(.L_x_693) ;  /* 0x0000006000027945 */ /* 0x000fe20003800200 */
[C---:B------:R-:W-:Y:S02]  /*1c60*/  ISETP.GT.AND P0, PT, R10.reuse, -0x1, PT ;  /* 0xffffffff0a00780c */ /* 0x040fe40003f04270 */
[----:B------:R-:W-:Y:S01]  /*1c70*/  LOP3.LUT R10, R10, 0x3fffffff, RZ, 0xc0, !PT ;  /* 0x3fffffff0a0a7812 */ /* 0x000fe200078ec0ff */
[----:B------:R-:W-:Y:S05]  /*1c80*/  WARPSYNC.EXCLUSIVE R0 ;  /* 0x0000000000007348 */ /* 0x000fea0003a00000 */
[----:B------:R-:W-:-:S05]  /*1c90*/  IMAD.IADD R21, R10, 0x1, R21 ;  /* 0x000000010a157824 */ /* 0x000fca00078e0215 */
[----:B------:R-:W-:-:S07]  /*1ca0*/  VOTE.ANY R0, PT, P0 ;  /* 0x0000000000007806 */ /* 0x000fce00000e0100 */
[----:B------:R-:W-:Y:S05]  /*1cb0*/  BSYNC.RECONVERGENT B2 ;  /* 0x0000000000027941 */ /* 0x000fea0003800200 */
.L_x_693:
[----:B------:R-:W-:Y:S01]  /*1cc0*/  ISETP.GT.U32.AND P1, PT, R4, 0x1, PT ;  /* 0x000000010400780c */ /* 0x000fe20003f24070 */
[----:B------:R-:W-:-:S12]  /*1cd0*/  IMAD.MOV.U32 R4, RZ, RZ, R47 ;  /* 0x000000ffff047224 */ /* 0x000fd800078e002f */
[----:B------:R-:W-:Y:S05]  /*1ce0*/  @P0 BRA P1, `(.L_x_694) ;  /* 0xfffffffc00ac0947 */ /* 0x000fea000083ffff */
[----:B------:R-:W-:Y:S05]  /*1cf0*/  BSYNC B0 ;  /* 0x0000000000007941 */ /* 0x000fea0003800000 */
.L_x_690:
[----:B------:R1:W2:Y:S02]  /*1d00*/  LDS.64 R14, [R19+0x6600] ;  /* 0x00660000130e7984 */ /* 0x0002a40000000a00 */
.L_x_689:
[C---:B------:R-:W-:Y:S01]  /*1d10*/  IMAD.IADD R29, R21.reuse, 0x1, -R20 ;  /* 0x00000001151d7824 */ /* 0x040fe200078e0a14 */
[----:B------:R-:W-:-:S04]  /*1d20*/  LOP3.LUT R21, R21, 0x80000000, RZ, 0xfc, !PT ;  /* 0x8000000015157812 */ /* 0x000fc800078efcff */
[C---:B0-2---:R-:W-:Y:S01]  /*1d30*/  IADD3 R14, P0, PT, R29.reuse, R14, RZ ;  /* 0x0000000e1d0e7210 */ /* 0x045fe20007f1e0ff */
[----:B------:R0:W-:Y:S03]  /*1d40*/  STG.E.STRONG.SYS desc[UR6][R6.64], R21 ;  /* 0x0000001506007986 */ /* 0x0001e6000c115906 */
[----:B------:R-:W-:-:S05]  /*1d50*/  LEA.HI.X.SX32 R15, R29, R15, 0x1, P0 ;  /* 0x0000000f1d0f7211 */ /* 0x000fca00000f0eff */
[----:B------:R0:W-:Y:S04]  /*1d60*/  STS.64 [R19+0x6600], R14 ;  /* 0x0066000e13007388 */ /* 0x0001e80000000a00 */
.L_x_688:
[----:B------:R-:W-:Y:S05]  /*1d70*/  BSYNC B1 ;  /* 0x0000000000017941 */ /* 0x000fea0003800000 */
.L_x_687:
        /* <DEDUP_REMOVED lines=33> */
.L_x_695:
        /* <DEDUP_REMOVED lines=64> */
.L_x_696:
        /* <DEDUP_REMOVED lines=56> */
.L_x_697:
        /* <DEDUP_REMOVED lines=19> */
.L_x_698:
        /* <DEDUP_REMOVED lines=51> */
.L_x_699:
        /* <DEDUP_REMOVED lines=22> */
.L_x_700:
        /* <DEDUP_REMOVED lines=56> */
.L_x_686:
        /* <DEDUP_REMOVED lines=38> */
.L_x_792:
        /* <DEDUP_REMOVED lines=25> */
.L_x_701:
        /* <DEDUP_REMOVED lines=42> */
.L_x_704:
[----:B------:R-:W-:Y:S05]  /*36e0*/  BSYNC.RECONVERGENT B0 ;  /* 0x0000000000007941 */ /* 0x000fea0003800200 */
.L_x_703:
        /* <DEDUP_REMOVED lines=39> */
.L_x_706:
[----:B------:R-:W-:Y:S05]  /*3960*/  BSYNC.RECONVERGENT B0 ;  /* 0x0000000000007941 */ /* 0x000fea0003800200 */
.L_x_705:
        /* <DEDUP_REMOVED lines=35> */
.L_x_708:
[----:B------:R-:W-:Y:S05]  /*3ba0*/  BSYNC.RECONVERGENT B0 ;  /* 0x0000000000007941 */ /* 0x000fea0003800200 */
.L_x_707:
        /* <DEDUP_REMOVED lines=35> */
.L_x_710:
[----:B------:R-:W-:Y:S05]  /*3de0*/  BSYNC.RECONVERGENT B0 ;  /* 0x0000000000007941 */ /* 0x000fea0003800200 */
.L_x_709:
        /* <DEDUP_REMOVED lines=35> */
.L_x_712:
[----:B------:R-:W-:Y:S05]  /*4020*/  BSYNC.RECONVERGENT B0 ;  /* 0x0000000000007941 */ /* 0x000fea0003800200 */
.L_x_711:
        /* <DEDUP_REMOVED lines=35> */
.L_x_714:
[----:B------:R-:W-:Y:S05]  /*4260*/  BSYNC.RECONVERGENT B0 ;  /* 0x0000000000007941 */ /* 0x000fea0003800200 */
.L_x_713:
        /* <DEDUP_REMOVED lines=35> */
.L_x_716:
[----:B------:R-:W-:Y:S05]  /*44a0*/  BSYNC.RECONVERGENT B0 ;  /* 0x0000000000007941 */ /* 0x000fea0003800200 */
.L_x_715:
        /* <DEDUP_REMOVED lines=35> */
.L_x_718:
[----:B------:R-:W-:Y:S05]  /*46e0*/  BSYNC.RECONVERGENT B0 ;  /* 0x0000000000007941 */ /* 0x000fea0003800200 */
.L_x_717:
        /* <DEDUP_REMOVED lines=35> */
.L_x_720:
[----:B------:R-:W-:Y:S05]  /*4920*/  BSYNC.RECONVERGENT B0 ;  /* 0x0000000000007941 */ /* 0x000fea0003800200 */
.L_x_719:
        /* <DEDUP_REMOVED lines=36> */
.L_x_722:
[----:B------:R-:W-:Y:S05]  /*4b70*/  BSYNC.RECONVERGENT B0 ;  /* 0x0000000000007941 */ /* 0x000fea0003800200 */
.L_x_721:
        /* <DEDUP_REMOVED lines=36> */
.L_x_724:
[----:B------:R-:W-:Y:S05]  /*4dc0*/  BSYNC.RECONVERGENT B0 ;  /* 0x0000000000007941 */ /* 0x000fea0003800200 */
.L_x_723:
        /* <DEDUP_REMOVED lines=36> */
.L_x_726:
[----:B------:R-:W-:Y:S05]  /*5010*/  BSYNC.RECONVERGENT B0 ;  /* 0x0000000000007941 */ /* 0x000fea0003800200 */
.L_x_725:
        /* <DEDUP_REMOVED lines=36> */
.L_x_728:
[----:B------:R-:W-:Y:S05]  /*5260*/  BSYNC.RECONVERGENT B0 ;  /* 0x0000000000007941 */ /* 0x000fea0003800200 */
.L_x_727:
        /* <DEDUP_REMOVED lines=36> */
.L_x_730:
[----:B------:R-:W-:Y:S05]  /*54b0*/  BSYNC.RECONVERGENT B0 ;  /* 0x0000000000007941 */ /* 0x000fea0003800200 */
.L_x_729:
        /* <DEDUP_REMOVED lines=36> */
.L_x_732:
[----:B------:R-:W-:Y:S05]  /*5700*/  BSYNC.RECONVERGENT B0 ;  /* 0x0000000000007941 */ /* 0x000fea0003800200 */
.L_x_731:
        /* <DEDUP_REMOVED lines=36> */
.L_x_734:
[----:B------:R-:W-:Y:S05]  /*5950*/  BSYNC.RECONVERGENT B0 ;  /* 0x0000000000007941 */ /* 0x000fea0003800200 */
.L_x_733:
        /* <DEDUP_REMOVED lines=36> */
.L_x_736:
[----:B------:R-:W-:Y:S05]  /*5ba0*/  BSYNC.RECONVERGENT B0 ;  /* 0x0000000000007941 */ /* 0x000fea0003800200 */
.L_x_735:
        /* <DEDUP_REMOVED lines=35> */
.L_x_738:
[----:B------:R-:W-:Y:S05]  /*5de0*/  BSYNC.RECONVERGENT B0 ;  /* 0x0000000000007941 */ /* 0x000fea0003800200 */
.L_x_737:
        /* <DEDUP_REMOVED lines=64> */
.L_x_746:
[----:B-1----:R-:W1:Y:S01]  /*61f0*/  LDC.64 R30, c[0x0][0x380] ;  /* 0x0000e000ff1e7b82 */ /* 0x002e620000000a00 */
[----:B------:R-:W-:Y:S01]  /*6200*/  VIADD R39, R32, 0xffffffff ;  /* 0xffffffff20277836 */ /* 0x000fe20000000000 */
[----:B------:R-:W-:Y:S03]  /*6210*/  BSSY B2, `(.L_x_743) ;  /* 0x0000008000027945 */ /* 0x000fe60003800000 */
[----:B------:R-:W-:-:S04]  /*6220*/  IMAD R33, R39, 0x100, R3 ;  /* 0x0000010027217824 */ /* 0x000fc800078e0203 */
[----:B-1----:R-:W-:-:S07]  /*6230*/  IMAD.WIDE R30, R33, 0x4, R30 ;  /* 0x00000004211e7825 */ /* 0x002fce00078e021e */
.L_x_744:
[----:B------:R-:W-:Y:S05]  /*6240*/  YIELD ;  /* 0x0000000000007946 */ /* 0x000fea0003800000 */
[----:B------:R1:W-:Y:S06]  /*6250*/  MEMBAR.SC.CTA ;  /* 0x0000000000007992 */ /* 0x0003ec0000000000 */
[----:B-1----:R-:W2:Y:S02]  /*6260*/  LDG.E.STRONG.SYS R33, desc[UR6][R30.64] ;  /* 0x000000061e217981 */ /* 0x002ea4000c1f5900 */
[----:B--2---:R-:W-:-:S13]  /*6270*/  ISETP.NE.AND P0, PT, R33, RZ, PT ;  /* 0x000000ff2100720c */ /* 0x004fda0003f05270 */
[----:B------:R-:W-:Y:S05]  /*6280*/  @!P0 BRA `(.L_x_744) ;  /* 0xfffffffc00ec8947 */ /* 0x000fea000383ffff */
[----:B------:R-:W-:Y:S05]  /*6290*/  BSYNC B2 ;  /* 0x0000000000027941 */ /* 0x000fea0003800000 */
.L_x_743:
[----:B------:R-:W-:Y:S01]  /*62a0*/  BSSY.RECONVERGENT B2, `(.L_x_745) ;  /* 0x0000006000027945 */ /* 0x000fe20003800200 */
[C---:B------:R-:W-:Y:S02]  /*62b0*/  ISETP.GT.AND P0, PT, R33.reuse, -0x1, PT ;  /* 0xffffffff2100780c */ /* 0x040fe40003f04270 */
[----:B------:R-:W-:Y:S01]  /*62c0*/  LOP3.LUT R30, R33, 0x3fffffff, RZ, 0xc0, !PT ;  /* 0x3fffffff211e7812 */ /* 0x000fe200078ec0ff */
[----:B------:R-:W-:Y:S05]  /*62d0*/  WARPSYNC.EXCLUSIVE R28 ;  /* 0x000000001c007348 */ /* 0x000fea0003a00000 */
[----:B------:R-:W-:-:S05]  /*62e0*/  IMAD.IADD R37, R30, 0x1, R37 ;  /* 0x000000011e257824 */ /* 0x000fca00078e0225 */
[----:B------:R-:W-:-:S07]  /*62f0*/  VOTE.ANY R28, PT, P0 ;  /* 0x00000000001c7806 */ /* 0x000fce00000e0100 */
[----:B------:R-:W-:Y:S05]  /*6300*/  BSYNC.RECONVERGENT B2 ;  /* 0x0000000000027941 */ /* 0x000fea0003800200 */
.L_x_745:
[----:B------:R-:W-:Y:S01]  /*6310*/  ISETP.GT.U32.AND P1, PT, R32, 0x1, PT ;  /* 0x000000012000780c */ /* 0x000fe20003f24070 */
[----:B------:R-:W-:-:S12]  /*6320*/  IMAD.MOV.U32 R32, RZ, RZ, R39 ;  /* 0x000000ffff207224 */ /* 0x000fd800078e0027 */
[----:B------:R-:W-:Y:S05]  /*6330*/  @P0 BRA P1, `(.L_x_746) ;  /* 0xfffffffc00ac0947 */ /* 0x000fea000083ffff */
[----:B------:R-:W-:Y:S05]  /*6340*/  BSYNC B0 ;  /* 0x0000000000007941 */ /* 0x000fea0003800000 */
.L_x_742:
[----:B------:R2:W3:Y:S02]  /*6350*/  LDS.64 R30, [R41+0x6600] ;  /* 0x00660000291e7984 */ /* 0x0004e40000000a00 */
.L_x_741:
        /* <DEDUP_REMOVED lines=8> */
.L_x_740:
[----:B------:R-:W-:Y:S05]  /*63e0*/  BSYNC B1 ;  /* 0x0000000000017941 */ /* 0x000fea0003800000 */
.L_x_739:
        /* <DEDUP_REMOVED lines=16> */
.L_x_747:
        /* <DEDUP_REMOVED lines=280> */
.L_x_748:
        /* <DEDUP_REMOVED lines=31> */
.L_x_751:
[----:B------:R-:W-:Y:S05]  /*7860*/  BSYNC.RECONVERGENT B0 ;  /* 0x0000000000007941 */ /* 0x000fea0003800200 */
.L_x_750:
        /* <DEDUP_REMOVED lines=23> */
.L_x_753:
[----:B------:R-:W-:Y:S05]  /*79e0*/  BSYNC.RECONVERGENT B0 ;  /* 0x0000000000007941 */ /* 0x000fea0003800200 */
.L_x_752:
        /* <DEDUP_REMOVED lines=23> */
.L_x_755:
[----:B------:R-:W-:Y:S05]  /*7b60*/  BSYNC.RECONVERGENT B0 ;  /* 0x0000000000007941 */ /* 0x000fea0003800200 */
.L_x_754:
        /* <DEDUP_REMOVED lines=23> */
.L_x_757:
[----:B------:R-:W-:Y:S05]  /*7ce0*/  BSYNC.RECONVERGENT B0 ;  /* 0x0000000000007941 */ /* 0x000fea0003800200 */
.L_x_756:
        /* <DEDUP_REMOVED lines=23> */
.L_x_759:
[----:B------:R-:W-:Y:S05]  /*7e60*/  BSYNC.RECONVERGENT B0 ;  /* 0x0000000000007941 */ /* 0x000fea0003800200 */
.L_x_758:
        /* <DEDUP_REMOVED lines=23> */
.L_x_761:
[----:B------:R-:W-:Y:S05]  /*7fe0*/  BSYNC.RECONVERGENT B0 ;  /* 0x0000000000007941 */ /* 0x000fea0003800200 */
.L_x_760:
        /* <DEDUP_REMOVED lines=23> */
.L_x_763:
[----:B------:R-:W-:Y:S05]  /*8160*/  BSYNC.RECONVERGENT B0 ;  /* 0x0000000000007941 */ /* 0x000fea0003800200 */
.L_x_762:
        /* <DEDUP_REMOVED lines=23> */
.L_x_765:
[----:B------:R-:W-:Y:S05]  /*82e0*/  BSYNC.RECONVERGENT B0 ;  /* 0x0000000000007941 */ /* 0x000fea0003800200 */
.L_x_764:
        /* <DEDUP_REMOVED lines=23> */
.L_x_767:
[----:B------:R-:W-:Y:S05]  /*8460*/  BSYNC.RECONVERGENT B0 ;  /* 0x0000000000007941 */ /* 0x000fea0003800200 */
.L_x_766:
        /* <DEDUP_REMOVED lines=23> */
.L_x_769:
[----:B------:R-:W-:Y:S05]  /*85e0*/  BSYNC.RECONVERGENT B0 ;  /* 0x0000000000007941 */ /* 0x000fea0003800200 */
.L_x_768:
        /* <DEDUP_REMOVED lines=23> */
.L_x_771:
[----:B------:R-:W-:Y:S05]  /*8760*/  BSYNC.RECONVERGENT B0 ;  /* 0x0000000000007941 */ /* 0x000fea0003800200 */
.L_x_770:
        /* <DEDUP_REMOVED lines=23> */
.L_x_773:
[----:B------:R-:W-:Y:S05]  /*88e0*/  BSYNC.RECONVERGENT B0 ;  /* 0x0000000000007941 */ /* 0x000fea0003800200 */
.L_x_772:
        /* <DEDUP_REMOVED lines=22> */
.L_x_775:
[----:B------:R-:W-:Y:S05]  /*8a50*/  BSYNC.RECONVERGENT B0 ;  /* 0x0000000000007941 */ /* 0x000fea0003800200 */
.L_x_774:
        /* <DEDUP_REMOVED lines=21> */
.L_x_777:
[----:B------:R-:W-:Y:S05]  /*8bb0*/  BSYNC.RECONVERGENT B0 ;  /* 0x0000000000007941 */ /* 0x000fea0003800200 */
.L_x_776:
        /* <DEDUP_REMOVED lines=21> */
.L_x_779:
[----:B------:R-:W-:Y:S05]  /*8d10*/  BSYNC.RECONVERGENT B0 ;  /* 0x0000000000007941 */ /* 0x000fea0003800200 */
.L_x_778:
        /* <DEDUP_REMOVED lines=21> */
.L_x_781:
[----:B------:R-:W-:Y:S05]  /*8e70*/  BSYNC.RECONVERGENT B0 ;  /* 0x0000000000007941 */ /* 0x000fea0003800200 */
.L_x_780:
        /* <DEDUP_REMOVED lines=21> */
.L_x_783:
[----:B------:R-:W-:Y:S05]  /*8fd0*/  BSYNC.RECONVERGENT B0 ;  /* 0x0000000000007941 */ /* 0x000fea0003800200 */
.L_x_782:
[----:B------:R-:W-:Y:S01]  /*8fe0*/  NOP ;  /* 0x0000000000007918 */ /* 0x000fe20000000000 */
.L_x_749:
        /* <DEDUP_REMOVED lines=112> */
.L_x_784:
        /* <DEDUP_REMOVED lines=83> */
.L_x_785:
        /* <DEDUP_REMOVED lines=180> */
.L_x_786:
        /* <DEDUP_REMOVED lines=205> */
.L_x_702:
[----:B------:R-:W-:Y:S02]  /*b430*/  IMAD.MOV.U32 R72, RZ, RZ, R57 ;  /* 0x000000ffff487224 */ /* 0x000fe400078e0039 */
[----:B------:R-:W-:Y:S02]  /*b440*/  IMAD.MOV.U32 R65, RZ, RZ, 0x1 ;  /* 0x00000001ff417424 */ /* 0x000fe400078e00ff */
[----:B------:R-:W-:Y:S02]  /*b450*/  IMAD.MOV.U32 R74, RZ, RZ, RZ ;  /* 0x000000ffff4a7224 */ /* 0x000fe400078e00ff */
[----:B------:R-:W-:-:S07]  /*b460*/  IMAD.MOV.U32 R63, RZ, RZ, -0x1 ;  /* 0xffffffffff3f7424 */ /* 0x000fce00078e00ff */
[----:B------:R-:W-:Y:S05]  /*b470*/  WARPSYNC.COLLECTIVE R63, `(.L_x_787) ;  /* 0x000000003f087348 */ /* 0x000fea0003c00000 */
[----:B------:R0:W1:Y:S02]  /*b480*/  SHFL.UP P0, R70, R72, R65, R74 ;  /* 0x0400004148467389 */ /* 0x000064000000004a */
[----:B01----:R-:W-:Y:S05]  /*b490*/  ENDCOLLECTIVE ;  /* 0x000000000000791b */ /* 0x003fea0003800000 */
.L_x_787:
[----:B------:R-:W-:Y:S02]  /*b4a0*/  IMAD.MOV.U32 R65, RZ, RZ, 0x2 ;  /* 0x00000002ff417424 */ /* 0x000fe400078e00ff */
[----:B------:R-:W-:-:S04]  /*b4b0*/  IMAD.MOV.U32 R66, RZ, RZ, R70 ;  /* 0x000000ffff427224 */ /* 0x000fc800078e0046 */
[----:B------:R-:W-:-:S04]  /*b4c0*/  @P0 IMAD.IADD R66, R57, 0x1, R66 ;  /* 0x0000000139420824 */ /* 0x000fc800078e0242 */
[----:B------:R-:W-:-:S07]  /*b4d0*/  IMAD.MOV.U32 R72, RZ, RZ, R66 ;  /* 0x000000ffff487224 */ /* 0x000fce00078e0042 */
[----:B------:R-:W-:Y:S05]  /*b4e0*/  WARPSYNC.COLLECTIVE R63, `(.L_x_788) ;  /* 0x000000003f087348 */ /* 0x000fea0003c00000 */
[----:B------:R0:W1:Y:S02]  /*b4f0*/  SHFL.UP P0, R70, R72, R65, R74 ;  /* 0x0400004148467389 */ /* 0x000064000000004a */
[----:B01----:R-:W-:Y:S05]  /*b500*/  ENDCOLLECTIVE ;  /* 0x000000000000791b */ /* 0x003fea0003800000 */
.L_x_788:
[----:B------:R-:W-:Y:S02]  /*b510*/  IMAD.MOV.U32 R65, RZ, RZ, 0x4 ;  /* 0x00000004ff417424 */ /* 0x000fe400078e00ff */
[----:B------:R-:W-:-:S04]  /*b520*/  IMAD.MOV.U32 R59, RZ, RZ, R70 ;  /* 0x000000ffff3b7224 */ /* 0x000fc800078e0046 */
[----:B------:R-:W-:-:S04]  /*b530*/  @P0 IMAD.IADD R59, R66, 0x1, R59 ;  /* 0x00000001423b0824 */ /* 0x000fc800078e023b */
[----:B------:R-:W-:-:S07]  /*b540*/  IMAD.MOV.U32 R72, RZ, RZ, R59 ;  /* 0x000000ffff487224 */ /* 0x000fce00078e003b */
[----:B------:R-:W-:Y:S05]  /*b550*/  WARPSYNC.COLLECTIVE R63, `(.L_x_789) ;  /* 0x000000003f087348 */ /* 0x000fea0003c00000 */
[----:B------:R0:W1:Y:S02]  /*b560*/  SHFL.UP P0, R70, R72, R65, R74 ;  /* 0x0400004148467389 */ /* 0x000064000000004a */
[----:B01----:R-:W-:Y:S05]  /*b570*/  ENDCOLLECTIVE ;  /* 0x000000000000791b */ /* 0x003fea0003800000 */
.L_x_789:
[----:B------:R-:W-:Y:S02]  /*b580*/  IMAD.MOV.U32 R65, RZ, RZ, 0x8 ;  /* 0x00000008ff417424 */ /* 0x000fe400078e00ff */
[----:B------:R-:W-:-:S04]  /*b590*/  IMAD.MOV.U32 R68, RZ, RZ, R70 ;  /* 0x000000ffff447224 */ /* 0x000fc800078e0046 */
[----:B------:R-:W-:-:S04]  /*b5a0*/  @P0 IMAD.IADD R68, R59, 0x1, R68 ;  /* 0x000000013b440824 */ /* 0x000fc800078e0244 */
[----:B------:R-:W-:-:S07]  /*b5b0*/  IMAD.MOV.U32 R72, RZ, RZ, R68 ;  /* 0x000000ffff487224 */ /* 0x000fce00078e0044 */
[----:B------:R-:W-:Y:S05]  /*b5c0*/  WARPSYNC.COLLECTIVE R63, `(.L_x_790) ;  /* 0x000000003f087348 */ /* 0x000fea0003c00000 */
[----:B------:R0:W1:Y:S02]  /*b5d0*/  SHFL.UP P0, R70, R72, R65, R74 ;  /* 0x0400004148467389 */ /* 0x000064000000004a */
[----:B01----:R-:W-:Y:S05]  /*b5e0*/  ENDCOLLECTIVE ;  /* 0x000000000000791b */ /* 0x003fea0003800000 */
.L_x_790:
[----:B------:R-:W-:Y:S02]  /*b5f0*/  IMAD.MOV.U32 R65, RZ, RZ, 0x10 ;  /* 0x00000010ff417424 */ /* 0x000fe400078e00ff */
[----:B------:R-:W-:-:S04]  /*b600*/  IMAD.MOV.U32 R61, RZ, RZ, R70 ;  /* 0x000000ffff3d7224 */ /* 0x000fc800078e0046 */
[----:B------:R-:W-:-:S04]  /*b610*/  @P0 IMAD.IADD R61, R68, 0x1, R61 ;  /* 0x00000001443d0824 */ /* 0x000fc800078e023d */
[----:B------:R-:W-:-:S07]  /*b620*/  IMAD.MOV.U32 R72, RZ, RZ, R61 ;  /* 0x000000ffff487224 */ /* 0x000fce00078e003d */
[----:B------:R-:W-:Y:S05]  /*b630*/  WARPSYNC.COLLECTIVE R63, `(.L_x_791) ;  /* 0x000000003f087348 */ /* 0x000fea0003c00000 */
[----:B------:R0:W1:Y:S02]  /*b640*/  SHFL.UP P0, R70, R72, R65, R74 ;  /* 0x0400004148467389 */ /* 0x000064000000004a */
[----:B01----:R-:W-:Y:S05]  /*b650*/  ENDCOLLECTIVE ;  /* 0x000000000000791b */ /* 0x003fea0003800000 */
.L_x_791:
[----:B------:R-:W-:Y:S05]  /*b660*/  BRA `(.L_x_792) ;  /* 0xffffff7c00107947 */ /* 0x000fea000383ffff */
.L_x_793:
        /* <DEDUP_REMOVED lines=9> */
.L_x_1765:


//--------------------- .text._ZN3cub18CUB_300001_SM_10006detail10radix_sort33DeviceRadixSortExclusiveSumKernelINS1_5radix10policy_hubIfiyE10Policy1000EyEEvPT0_ --------------------------
	.section	.text._ZN3cub18CUB_300001_SM_10006detail10radix_sort33DeviceRadixSortExclusiveSumKernelINS1_5radix10policy_hubIfiyE10Policy1000EyEEvPT0_,"ax",@progbits
	.align	128
        .global         _ZN3cub18CUB_300001_SM_10006detail10radix_sort33DeviceRadixSortExclusiveSumKernelINS1_5radix10policy_hubIfiyE10Policy1000EyEEvPT0_
        .type           _ZN3cub18CUB_300001_SM_10006detail10radix_sort33DeviceRadixSortExclusiveSumKernelINS1_5radix10policy_hubIfiyE10Policy1000EyEEvPT0_,@function
        .size           _ZN3cub18CUB_300001_SM_10006detail10radix_sort33DeviceRadixSortExclusiveSumKernelINS1_5radix10policy_hubIfiyE10Policy1000EyEEvPT0_,(.L_x_1766 - _ZN3cub18CUB_300001_SM_10006detail10radix_sort33DeviceRadixSortExclusiveSumKernelINS1_5radix10policy_hubIfiyE10Policy1000EyEEvPT0_)
        .other          _ZN3cub18CUB_300001_SM_10006detail10radix_sort33DeviceRadixSortExclusiveSumKernelINS1_5radix10policy_hubIfiyE10Policy1000EyEEvPT0_,@"STO_CUDA_ENTRY STV_DEFAULT"
_ZN3cub18CUB_300001_SM_10006detail10radix_sort33DeviceRadixSortExclusiveSumKernelINS1_5radix10policy_hubIfiyE10Policy1000EyEEvPT0_:
.text._ZN3cub18CUB_300001_SM_10006detail10radix_sort33DeviceRadixSortExclusiveSumKernelINS1_5radix10policy_hubIfiyE10Policy1000EyEEvPT0_:
        /* <DEDUP_REMOVED lines=63> */
.L_x_806:
        /* <DEDUP_REMOVED lines=28> */
.L_x_794:
[----:B------:R-:W-:Y:S05]  /*05b0*/  WARPSYNC.ALL ;  /* 0x0000000000007948 */ /* 0x000fea0003800000 */
[----:B------:R-:W-:Y:S06]  /*05c0*/  BAR.SYNC.DEFER_BLOCKING 0x0 ;  /* 0x0000000000007b1d */ /* 0x000fec0000010000 */
[----:B------:R-:W-:Y:S05]  /*05d0*/  @P1 EXIT ;  /* 0x000000000000194d */ /* 0x000fea0003800000 */
[----:B01----:R-:W0:Y:S04]  /*05e0*/  LDS.64 R2, [R0+0x10] ;  /* 0x0000100000027984 */ /* 0x003e280000000a00 */
[----:B0-----:R-:W-:Y:S01]  /*05f0*/  STG.E.64 desc[UR4][R16.64], R2 ;  /* 0x0000000210007986 */ /* 0x001fe2000c101b04 */
[----:B------:R-:W-:Y:S05]  /*0600*/  EXIT ;  /* 0x000000000000794d */ /* 0x000fea0003800000 */
.L_x_795:
[----:B------:R-:W-:Y:S02]  /*0610*/  IMAD.MOV.U32 R24, RZ, RZ, R20 ;  /* 0x000000ffff187224 */ /* 0x000fe400078e0014 */
[----:B------:R-:W-:Y:S02]  /*0620*/  IMAD.MOV.U32 R23, RZ, RZ, 0x1 ;  /* 0x00000001ff177424 */ /* 0x000fe400078e00ff */
[----:B------:R-:W-:Y:S02]  /*0630*/  IMAD.MOV.U32 R22, RZ, RZ, RZ ;  /* 0x000000ffff167224 */ /* 0x000fe400078e00ff */
[----:B------:R-:W-:-:S07]  /*0640*/  IMAD.MOV.U32 R21, RZ, RZ, -0x1 ;  /* 0xffffffffff157424 */ /* 0x000fce00078e00ff */
[----:B------:R-:W-:Y:S05]  /*0650*/  WARPSYNC.COLLECTIVE R21, `(.L_x_796) ;  /* 0x0000000015087348 */ /* 0x000fea0003c00000 */
[----:B------:R0:W1:Y:S02]  /*0660*/  SHFL.UP P0, R25, R24, R23, R22 ;  /* 0x0400001718197389 */ /* 0x0000640000000016 */
[----:B01----:R-:W-:Y:S05]  /*0670*/  ENDCOLLECTIVE ;  /* 0x000000000000791b */ /* 0x003fea0003800000 */
.L_x_796:
[----:B------:R-:W-:Y:S02]  /*0680*/  IMAD.MOV.U32 R24, RZ, RZ, R19 ;  /* 0x000000ffff187224 */ /* 0x000fe400078e0013 */
[----:B------:R-:W-:-:S07]  /*0690*/  IMAD.MOV.U32 R27, RZ, RZ, R25 ;  /* 0x000000ffff1b7224 */ /* 0x000fce00078e0019 */
[----:B------:R-:W-:Y:S05]  /*06a0*/  WARPSYNC.COLLECTIVE R21, `(.L_x_797) ;  /* 0x0000000015087348 */ /* 0x000fea0003c00000 */
[----:B------:R0:W1:Y:S02]  /*06b0*/  SHFL.UP P0, R25, R24, R23, R22 ;  /* 0x0400001718197389 */ /* 0x0000640000000016 */
[----:B01----:R-:W-:Y:S05]  /*06c0*/  ENDCOLLECTIVE ;  /* 0x000000000000791b */ /* 0x003fea0003800000 */
.L_x_797:
        /* <DEDUP_REMOVED lines=9> */
.L_x_798:
[----:B------:R-:W-:Y:S02]  /*0760*/  IMAD.MOV.U32 R24, RZ, RZ, R26 ;  /* 0x000000ffff187224 */ /* 0x000fe400078e001a */
[----:B------:R-:W-:-:S07]  /*0770*/  IMAD.MOV.U32 R28, RZ, RZ, R25 ;  /* 0x000000ffff1c7224 */ /* 0x000fce00078e0019 */
[----:B------:R-:W-:Y:S05]  /*0780*/  WARPSYNC.COLLECTIVE R21, `(.L_x_799) ;  /* 0x0000000015087348 */ /* 0x000fea0003c00000 */
[----:B------:R0:W1:Y:S02]  /*0790*/  SHFL.UP P0, R25, R24, R23, R22 ;  /* 0x0400001718197389 */ /* 0x0000640000000016 */
[----:B01----:R-:W-:Y:S05]  /*07a0*/  ENDCOLLECTIVE ;  /* 0x000000000000791b */ /* 0x003fea0003800000 */
.L_x_799:
        /* <DEDUP_REMOVED lines=9> */
.L_x_800:
[----:B------:R-:W-:Y:S02]  /*0840*/  IMAD.MOV.U32 R24, RZ, RZ, R29 ;  /* 0x000000ffff187224 */ /* 0x000fe400078e001d */
[----:B------:R-:W-:-:S07]  /*0850*/  IMAD.MOV.U32 R27, RZ, RZ, R25 ;  /* 0x000000ffff1b7224 */ /* 0x000fce00078e0019 */
[----:B------:R-:W-:Y:S05]  /*0860*/  WARPSYNC.COLLECTIVE R21, `(.L_x_801) ;  /* 0x0000000015087348 */ /* 0x000fea0003c00000 */
[----:B------:R0:W1:Y:S02]  /*0870*/  SHFL.UP P0, R25, R24, R23, R22 ;  /* 0x0400001718197389 */ /* 0x0000640000000016 */
[----:B01----:R-:W-:Y:S05]  /*0880*/  ENDCOLLECTIVE ;  /* 0x000000000000791b */ /* 0x003fea0003800000 */
.L_x_801:
        /* <DEDUP_REMOVED lines=9> */
.L_x_802:
[----:B------:R-:W-:Y:S02]  /*0920*/  IMAD.MOV.U32 R24, RZ, RZ, R29 ;  /* 0x000000ffff187224 */ /* 0x000fe400078e001d */
[----:B------:R-:W-:-:S07]  /*0930*/  IMAD.MOV.U32 R27, RZ, RZ, R25 ;  /* 0x000000ffff1b7224 */ /* 0x000fce00078e0019 */
[----:B------:R-:W-:Y:S05]  /*0940*/  WARPSYNC.COLLECTIVE R21, `(.L_x_803) ;  /* 0x0000000015087348 */ /* 0x000fea0003c00000 */
[----:B------:R0:W1:Y:S02]  /*0950*/  SHFL.UP P0, R25, R24, R23, R22 ;  /* 0x0400001718197389 */ /* 0x0000640000000016 */
[----:B01----:R-:W-:Y:S05]  /*0960*/  ENDCOLLECTIVE ;  /* 0x000000000000791b */ /* 0x003fea0003800000 */
.L_x_803:
        /* <DEDUP_REMOVED lines=9> */
.L_x_804:
[----:B------:R-:W-:Y:S02]  /*0a00*/  IMAD.MOV.U32 R24, RZ, RZ, R26 ;  /* 0x000000ffff187224 */ /* 0x000fe400078e001a */
[----:B------:R-:W-:-:S07]  /*0a10*/  IMAD.MOV.U32 R28, RZ, RZ, R25 ;  /* 0x000000ffff1c7224 */ /* 0x000fce00078e0019 */
[----:B------:R-:W-:Y:S05]  /*0a20*/  WARPSYNC.COLLECTIVE R21, `(.L_x_805) ;  /* 0x0000000015087348 */ /* 0x000fea0003c00000 */
[----:B------:R0:W1:Y:S02]  /*0a30*/  SHFL.UP P0, R25, R24, R23, R22 ;  /* 0x0400001718197389 */ /* 0x0000640000000016 */
[----:B01----:R-:W-:Y:S05]  /*0a40*/  ENDCOLLECTIVE ;  /* 0x000000000000791b */ /* 0x003fea0003800000 */
.L_x_805:
[----:B------:R-:W-:Y:S05]  /*0a50*/  BRA `(.L_x_806) ;  /* 0xfffffff800647947 */ /* 0x000fea000383ffff */
.L_x_807:
        /* <DEDUP_REMOVED lines=10> */
.L_x_1766:


//--------------------- .text._ZN3cub18CUB_300001_SM_10006detail10radix_sort30DeviceRadixSortHistogramKernelINS1_5radix10policy_hubIfiyE10Policy1000ELNS0_9SortOrderE0EfyNS1_21identity_decomposer_tEEEvPT2_PKT1_SA_iiT3_ --------------------------
	.section	.text._ZN3cub18CUB_300001_SM_10006detail10radix_sort30DeviceRadixSortHistogramKernelINS1_5radix10policy_hubIfiyE10Policy1000ELNS0_9SortOrderE0EfyNS1_21identity_decomposer_tEEEvPT2_PKT1_SA_iiT3_,"ax",@progbits
	.align	128
        .global         _ZN3cub18CUB_300001_SM_10006detail10radix_sort30DeviceRadixSortHistogramKernelINS1_5radix10policy_hubIfiyE10Policy1000ELNS0_9SortOrderE0EfyNS1_21identity_decomposer_tEEEvPT2_PKT1_SA_iiT3_
        .type           _ZN3cub18CUB_300001_SM_10006detail10radix_sort30DeviceRadixSortHistogramKernelINS1_5radix10policy_hubIfiyE10Policy1000ELNS0_9SortOrderE0EfyNS1_21identity_decomposer_tEEEvPT2_PKT1_SA_iiT3_,@function
        .size           _ZN3cub18CUB_300001_SM_10006detail10radix_sort30DeviceRadixSortHistogramKernelINS1_5radix10policy_hubIfiyE10Policy1000ELNS0_9SortOrderE0EfyNS1_21identity_decomposer_tEEEvPT2_PKT1_SA_iiT3_,(.L_x_1767 - _ZN3cub18CUB_300001_SM_10006detail10radix_sort30DeviceRadixSortHistogramKernelINS1_5radix10policy_hubIfiyE10Policy1000ELNS0_9SortOrderE0EfyNS1_21identity_decomposer_tEEEvPT2_PKT1_SA_iiT3_)
        .other          _ZN3cub18CUB_300001_SM_10006detail10radix_sort30DeviceRadixSortHistogramKernelINS1_5radix10policy_hubIfiyE10Policy1000ELNS0_9SortOrderE0EfyNS1_21identity_decomposer_tEEEvPT2_PKT1_SA_iiT3_,@"STO_CUDA_ENTRY STV_DEFAULT"
_ZN3cub18CUB_300001_SM_10006detail10radix_sort30DeviceRadixSortHistogramKernelINS1_5radix10policy_hubIfiyE10Policy1000ELNS0_9SortOrderE0EfyNS1_21identity_decomposer_tEEEvPT2_PKT1_SA_iiT3_:
.text._ZN3cub18CUB_300001_SM_10006detail10radix_sort30DeviceRadixSortHistogramKernelINS1_5radix10policy_hubIfiyE10Policy1000ELNS0_9SortOrderE0EfyNS1_21identity_decomposer_tEEEvPT2_PKT1_SA_iiT3_:
        /* <DEDUP_REMOVED lines=38> */
.L_x_891:
        /* <DEDUP_REMOVED lines=13> */
.L_x_811:
        /* <DEDUP_REMOVED lines=21> */
.L_x_810:
        /* <DEDUP_REMOVED lines=19> */
.L_x_813:
        /* <DEDUP_REMOVED lines=18> */
.L_x_812:
[----:B------:R-:W-:-:S13]  /*06d0*/  ISETP.GT.U32.AND P2, PT, R0, 0x7f, PT ;  /* 0x0000007f0000780c */ /* 0x000fda0003f44070 */
[----:B------:R-:W-:Y:S05]  /*06e0*/  @P2 BRA `(.L_x_809) ;  /* 0x0000000000e02947 */ /* 0x000fea0003800000 */
[----:B--23--:R-:W-:Y:S01]  /*06f0*/  IMAD.MOV.U32 R2, RZ, RZ, RZ ;  /* 0x000000ffff027224 */ /* 0x00cfe200078e00ff */
[----:B------:R-:W-:Y:S06]  /*0700*/  @!P1 BRA `(.L_x_814) ;  /* 0x0000000000589947 */ /* 0x000fec0003800000 */
[----:B------:R-:W-:-:S07]  /*0710*/  IMAD.MOV.U32 R2, RZ, RZ, RZ ;  /* 0x000000ffff027224 */ /* 0x000fce00078e00ff */
.L_x_815:
        /* <DEDUP_REMOVED lines=21> */
.L_x_814:
        /* <DEDUP_REMOVED lines=14> */
.L_x_816:
        /* <DEDUP_REMOVED lines=18> */
.L_x_809:
[----:B------:R-:W-:Y:S05]  /*0a70*/  BSYNC.RECONVERGENT B0 ;  /* 0x0000000000007941 */ /* 0x000fea0003800200 */
.L_x_808:
        /* <DEDUP_REMOVED lines=16> */
.L_x_822:
        /* <DEDUP_REMOVED lines=36> */
.L_x_818:
        /* <DEDUP_REMOVED lines=67> */
.L_x_819:
        /* <DEDUP_REMOVED lines=89> */
.L_x_821:
        /* <DEDUP_REMOVED lines=72> */
.L_x_820:
[----:B------:R-:W-:Y:S05]  /*1c00*/  BRA.U !UP0, `(.L_x_822) ;  /* 0xffffffed08dc7547 */ /* 0x000fea000b83ffff */
.L_x_817:
        /* <DEDUP_REMOVED lines=13> */
.L_x_842:
        /* <DEDUP_REMOVED lines=16> */
.L_x_827:
[----:B------:R-:W-:Y:S05]  /*1de0*/  BSYNC.RECONVERGENT B1 ;  /* 0x0000000000017941 */ /* 0x000fea0003800200 */
.L_x_826:
        /* <DEDUP_REMOVED lines=15> */
.L_x_829:
[----:B------:R-:W-:Y:S05]  /*1ee0*/  BSYNC.RECONVERGENT B1 ;  /* 0x0000000000017941 */ /* 0x000fea0003800200 */
.L_x_828:
[----:B------:R-:W-:Y:S04]  /*1ef0*/  BSSY.RECONVERGENT B1, `(.L_x_830) ;  /* 0x0000007000017945 */ /* 0x000fe80003800200 */
[----:B------:R-:W-:Y:S05]  /*1f00*/  @!P0 BRA `(.L_x_831) ;  /* 0x0000000000148947 */ /* 0x000fea0003800000 */
[----:B01----:R-:W-:Y:S02]  /*1f10*/  IMAD R17, R3, 0x100, R0 ;  /* 0x0000010003117824 */ /* 0x003fe400078e0200 */
[----:B------:R-:W-:Y:S02]  /*1f20*/  IMAD.MOV.U32 R23, RZ, RZ, RZ ;  /* 0x000000ffff177224 */ /* 0x000fe400078e00ff */
[----:B------:R-:W-:-:S04]  /*1f30*/  VIADD R17, R17, 0x200 ;  /* 0x0000020011117836 */ /* 0x000fc80000000000 */
[----:B------:R-:W-:-:S05]  /*1f40*/  IMAD.WIDE.U32 R16, R17, 0x8, R4 ;  /* 0x0000000811107825 */ /* 0x000fca00078e0004 */
[----:B------:R2:W-:Y:S02]  /*1f50*/  REDG.E.ADD.64.STRONG.GPU desc[UR20][R16.64], R22 ;  /* 0x000000161000798e */ /* 0x0005e4000c12e514 */
.L_x_831:
[----:B------:R-:W-:Y:S05]  /*1f60*/  BSYNC.RECONVERGENT B1 ;  /* 0x0000000000017941 */ /* 0x000fea0003800200 */
.L_x_830:
[----:B------:R-:W-:Y:S04]  /*1f70*/  BSSY.RECONVERGENT B1, `(.L_x_832) ;  /* 0x0000007000017945 */ /* 0x000fe80003800200 */
[----:B------:R-:W-:Y:S05]  /*1f80*/  @!P1 BRA `(.L_x_833) ;  /* 0x0000000000149947 */ /* 0x000fea0003800000 */
[----:B012---:R-:W-:Y:S02]  /*1f90*/  IMAD R17, R3, 0x100, R0 ;  /* 0x0000010003117824 */ /* 0x007fe400078e0200 */
[----:B------:R-:W-:Y:S02]  /*1fa0*/  IMAD.MOV.U32 R15, RZ, RZ, RZ ;  /* 0x000000ffff0f7224 */ /* 0x000fe400078e00ff */
[----:B------:R-:W-:-:S04]  /*1fb0*/  VIADD R17, R17, 0x300 ;  /* 0x0000030011117836 */ /* 0x000fc80000000000 */
[----:B------:R-:W-:-:S05]  /*1fc0*/  IMAD.WIDE.U32 R16, R17, 0x8, R4 ;  /* 0x0000000811107825 */ /* 0x000fca00078e0004 */
[----:B------:R3:W-:Y:S02]  /*1fd0*/  REDG.E.ADD.64.STRONG.GPU desc[UR20][R16.64], R14 ;  /* 0x0000000e1000798e */ /* 0x0007e4000c12e514 */
.L_x_833:
[----:B------:R-:W-:Y:S05]  /*1fe0*/  BSYNC.RECONVERGENT B1 ;  /* 0x0000000000017941 */ /* 0x000fea0003800200 */
.L_x_832:
[----:B------:R-:W-:Y:S04]  /*1ff0*/  BSSY.RECONVERGENT B1, `(.L_x_834) ;  /* 0x0000007000017945 */ /* 0x000fe80003800200 */
[----:B------:R-:W-:Y:S05]  /*2000*/  @!P2 BRA `(.L_x_835) ;  /* 0x000000000014a947 */ /* 0x000fea0003800000 */
[----:B---3--:R-:W-:Y:S02]  /*2010*/  IMAD R15, R3, 0x100, R0 ;  /* 0x00000100030f7824 */ /* 0x008fe400078e0200 */
[----:B------:R-:W-:Y:S02]  /*2020*/  IMAD.MOV.U32 R13, RZ, RZ, RZ ;  /* 0x000000ffff0d7224 */ /* 0x000fe400078e00ff */
[----:B------:R-:W-:-:S04]  /*2030*/  VIADD R15, R15, 0x400 ;  /* 0x000004000f0f7836 */ /* 0x000fc80000000000 */
[----:B------:R-:W-:-:S05]  /*2040*/  IMAD.WIDE.U32 R14, R15, 0x8, R4 ;  /* 0x000000080f0e7825 */ /* 0x000fca00078e0004 */
[----:B------:R4:W-:Y:S02]  /*2050*/  REDG.E.ADD.64.STRONG.GPU desc[UR20][R14.64], R12 ;  /* 0x0000000c0e00798e */ /* 0x0009e4000c12e514 */
.L_x_835:
[----:B------:R-:W-:Y:S05]  /*2060*/  BSYNC.RECONVERGENT B1 ;  /* 0x0000000000017941 */ /* 0x000fea0003800200 */
.L_x_834:
[----:B------:R-:W-:Y:S04]  /*2070*/  BSSY.RECONVERGENT B1, `(.L_x_836) ;  /* 0x0000007000017945 */ /* 0x000fe80003800200 */
[----:B------:R-:W-:Y:S05]  /*2080*/  @!P3 BRA `(.L_x_837) ;  /* 0x000000000014b947 */ /* 0x000fea0003800000 */
[----:B----4-:R-:W-:Y:S02]  /*2090*/  IMAD R13, R3, 0x100, R0 ;  /* 0x00000100030d7824 */ /* 0x010fe400078e0200 */
[----:B------:R-:W-:Y:S02]  /*20a0*/  IMAD.MOV.U32 R7, RZ, RZ, RZ ;  /* 0x000000ffff077224 */ /* 0x000fe400078e00ff */
[----:B------:R-:W-:-:S04]  /*20b0*/  VIADD R13, R13, 0x500 ;  /* 0x000005000d0d7836 */ /* 0x000fc80000000000 */
[----:B------:R-:W-:-:S05]  /*20c0*/  IMAD.WIDE.U32 R12, R13, 0x8, R4 ;  /* 0x000000080d0c7825 */ /* 0x000fca00078e0004 */
[----:B------:R4:W-:Y:S02]  /*20d0*/  REDG.E.ADD.64.STRONG.GPU desc[UR20][R12.64], R6 ;  /* 0x000000060c00798e */ /* 0x0009e4000c12e514 */
.L_x_837:
[----:B------:R-:W-:Y:S05]  /*20e0*/  BSYNC.RECONVERGENT B1 ;  /* 0x0000000000017941 */ /* 0x000fea0003800200 */
.L_x_836:
[----:B------:R-:W-:Y:S04]  /*20f0*/  BSSY.RECONVERGENT B1, `(.L_x_838) ;  /* 0x0000007000017945 */ /* 0x000fe80003800200 */
[----:B------:R-:W-:Y:S05]  /*2100*/  @!P4 BRA `(.L_x_839) ;  /* 0x000000000014c947 */ /* 0x000fea0003800000 */
[----:B----4-:R-:W-:Y:S02]  /*2110*/  IMAD R7, R3, 0x100, R0 ;  /* 0x0000010003077824 */ /* 0x010fe400078e0200 */
[----:B------:R-:W-:Y:S02]  /*2120*/  IMAD.MOV.U32 R9, RZ, RZ, RZ ;  /* 0x000000ffff097224 */ /* 0x000fe400078e00ff */
[----:B------:R-:W-:-:S04]  /*2130*/  VIADD R7, R7, 0x600 ;  /* 0x0000060007077836 */ /* 0x000fc80000000000 */
[----:B------:R-:W-:-:S05]  /*2140*/  IMAD.WIDE.U32 R6, R7, 0x8, R4 ;  /* 0x0000000807067825 */ /* 0x000fca00078e0004 */
[----:B------:R4:W-:Y:S02]  /*2150*/  REDG.E.ADD.64.STRONG.GPU desc[UR20][R6.64], R8 ;  /* 0x000000080600798e */ /* 0x0009e4000c12e514 */
.L_x_839:
[----:B------:R-:W-:Y:S05]  /*2160*/  BSYNC.RECONVERGENT B1 ;  /* 0x0000000000017941 */ /* 0x000fea0003800200 */
.L_x_838:
[----:B------:R-:W-:Y:S04]  /*2170*/  BSSY.RECONVERGENT B1, `(.L_x_840) ;  /* 0x0000007000017945 */ /* 0x000fe80003800200 */
[----:B------:R-:W-:Y:S05]  /*2180*/  @!P5 BRA `(.L_x_841) ;  /* 0x000000000014d947 */ /* 0x000fea0003800000 */
[----:B----4-:R-:W-:Y:S02]  /*2190*/  IMAD R7, R3, 0x100, R0 ;  /* 0x0000010003077824 */ /* 0x010fe400078e0200 */
[----:B------:R-:W-:Y:S02]  /*21a0*/  IMAD.MOV.U32 R11, RZ, RZ, RZ ;  /* 0x000000ffff0b7224 */ /* 0x000fe400078e00ff */
[----:B------:R-:W-:-:S04]  /*21b0*/  VIADD R7, R7, 0x700 ;  /* 0x0000070007077836 */ /* 0x000fc80000000000 */
[----:B------:R-:W-:-:S05]  /*21c0*/  IMAD.WIDE.U32 R6, R7, 0x8, R4 ;  /* 0x0000000807067825 */ /* 0x000fca00078e0004 */
[----:B------:R4:W-:Y:S02]  /*21d0*/  REDG.E.ADD.64.STRONG.GPU desc[UR20][R6.64], R10 ;  /* 0x0000000a0600798e */ /* 0x0009e4000c12e514 */
.L_x_841:
[----:B------:R-:W-:Y:S05]  /*21e0*/  BSYNC.RECONVERGENT B1 ;  /* 0x0000000000017941 */ /* 0x000fea0003800200 */
.L_x_840:
[----:B------:R-:W-:-:S05]  /*21f0*/  VIADD R3, R3, 0x8 ;  /* 0x0000000803037836 */ /* 0x000fca0000000000 */
[----:B------:R-:W-:-:S13]  /*2200*/  ISETP.NE.AND P0, PT, R3, UR27, PT ;  /* 0x0000001b03007c0c */ /* 0x000fda000bf05270 */
[----:B------:R-:W-:Y:S05]  /*2210*/  @P0 BRA `(.L_x_842) ;  /* 0xfffffff800b00947 */ /* 0x000fea000383ffff */
[----:B------:R-:W-:-:S07]  /*2220*/  IMAD.U32 R5, RZ, RZ, UR27 ;  /* 0x0000001bff057e24 */ /* 0x000fce000f8e00ff */
.L_x_825:
        /* <DEDUP_REMOVED lines=24> */
.L_x_846:
[----:B------:R-:W-:Y:S05]  /*23b0*/  BSYNC.RECONVERGENT B1 ;  /* 0x0000000000017941 */ /* 0x000fea0003800200 */
.L_x_845:
        /* <DEDUP_REMOVED lines=9> */
.L_x_848:
[----:B------:R-:W-:Y:S05]  /*2450*/  BSYNC.RECONVERGENT B1 ;  /* 0x0000000000017941 */ /* 0x000fea0003800200 */
.L_x_847:
        /* <DEDUP_REMOVED lines=8> */
.L_x_850:
[----:B------:R-:W-:Y:S05]  /*24e0*/  BSYNC.RECONVERGENT B1 ;  /* 0x0000000000017941 */ /* 0x000fea0003800200 */
.L_x_849:
        /* <DEDUP_REMOVED lines=9> */
.L_x_852:
[----:B------:R-:W-:Y:S05]  /*2580*/  BSYNC.RECONVERGENT B1 ;  /* 0x0000000000017941 */ /* 0x000fea0003800200 */
.L_x_851:
[----:B------:R-:W-:-:S07]  /*2590*/  VIADD R5, R5, 0x4 ;  /* 0x0000000405057836 */ /* 0x000fce0000000000 */
.L_x_844:
        /* <DEDUP_REMOVED lines=18> */
.L_x_856:
[----:B------:R-:W-:Y:S05]  /*26c0*/  BSYNC.RECONVERGENT B2 ;  /* 0x0000000000027941 */ /* 0x000fea0003800200 */
.L_x_855:
        /* <DEDUP_REMOVED lines=9> */
.L_x_858:
[----:B------:R-:W-:Y:S05]  /*2760*/  BSYNC.RECONVERGENT B2 ;  /* 0x0000000000027941 */ /* 0x000fea0003800200 */
.L_x_857:
[----:B------:R-:W-:-:S07]  /*2770*/  VIADD R5, R5, 0x2 ;  /* 0x0000000205057836 */ /* 0x000fce0000000000 */
.L_x_854:
        /* <DEDUP_REMOVED lines=12> */
.L_x_853:
[----:B------:R-:W-:Y:S05]  /*2840*/  BSYNC.RECONVERGENT B1 ;  /* 0x0000000000017941 */ /* 0x000fea0003800200 */
.L_x_843:
[----:B------:R-:W-:-:S13]  /*2850*/  ISETP.GT.U32.AND P0, PT, R0, 0x7f, PT ;  /* 0x0000007f0000780c */ /* 0x000fda0003f04070 */
[----:B------:R-:W-:Y:S05]  /*2860*/  @P0 BRA `(.L_x_824) ;  /* 0x00000008008c0947 */ /* 0x000fea0003800000 */
[----:B------:R-:W-:Y:S01]  /*2870*/  UISETP.GE.U32.AND UP0, UPT, UR22, 0x7, UPT ;  /* 0x000000071600788c */ /* 0x000fe2000bf06070 */
[----:B0-----:R-:W-:-:S08]  /*2880*/  IMAD.MOV.U32 R5, RZ, RZ, RZ ;  /* 0x000000ffff057224 */ /* 0x001fd000078e00ff */
[----:B------:R-:W-:Y:S05]  /*2890*/  BRA.U !UP0, `(.L_x_859) ;  /* 0x0000000508147547 */ /* 0x000fea000b800000 */
[----:B-1----:R-:W0:Y:S01]  /*28a0*/  LDC.64 R4, c[0x0][0x380] ;  /* 0x0000e000ff047b82 */ /* 0x002e220000000a00 */
[----:B------:R-:W-:-:S07]  /*28b0*/  IMAD.MOV.U32 R9, RZ, RZ, RZ ;  /* 0x000000ffff097224 */ /* 0x000fce00078e00ff */
.L_x_876:
        /* <DEDUP_REMOVED lines=18> */
.L_x_861:
[----:B------:R-:W-:Y:S05]  /*29e0*/  BSYNC.RECONVERGENT B1 ;  /* 0x0000000000017941 */ /* 0x000fea0003800200 */
.L_x_860:
[----:B------:R-:W-:Y:S04]  /*29f0*/  BSSY.RECONVERGENT B1, `(.L_x_862) ;  /* 0x0000005000017945 */ /* 0x000fe80003800200 */
[----:B------:R-:W-:Y:S05]  /*2a00*/  @!P1 BRA `(.L_x_863) ;  /* 0x00000000000c9947 */ /* 0x000fea0003800000 */
[----:B0-----:R-:W-:Y:S02]  /*2a10*/  IMAD.MOV.U32 R14, RZ, RZ, R13 ;  /* 0x000000ffff0e7224 */ /* 0x001fe400078e000d */
[----:B------:R-:W-:-:S05]  /*2a20*/  IMAD.MOV.U32 R15, RZ, RZ, RZ ;  /* 0x000000ffff0f7224 */ /* 0x000fca00078e00ff */
[----:B------:R1:W-:Y:S02]  /*2a30*/  REDG.E.ADD.64.STRONG.GPU desc[UR20][R6.64+0xc00], R14 ;  /* 0x000c000e0600798e */ /* 0x0003e4000c12e514 */
.L_x_863:
[----:B------:R-:W-:Y:S05]  /*2a40*/  BSYNC.RECONVERGENT B1 ;  /* 0x0000000000017941 */ /* 0x000fea0003800200 */
.L_x_862:
        /* <DEDUP_REMOVED lines=12> */
.L_x_865:
[----:B------:R-:W-:Y:S05]  /*2b10*/  BSYNC.RECONVERGENT B1 ;  /* 0x0000000000017941 */ /* 0x000fea0003800200 */
.L_x_864:
[----:B------:R-:W-:Y:S04]  /*2b20*/  BSSY.RECONVERGENT B1, `(.L_x_866) ;  /* 0x0000005000017945 */ /* 0x000fe80003800200 */
[----:B------:R-:W-:Y:S05]  /*2b30*/  @!P1 BRA `(.L_x_867) ;  /* 0x00000000000c9947 */ /* 0x000fea0003800000 */
[----:B012---:R-:W-:Y:S02]  /*2b40*/  IMAD.MOV.U32 R14, RZ, RZ, R18 ;  /* 0x000000ffff0e7224 */ /* 0x007fe400078e0012 */
[----:B------:R-:W-:-:S05]  /*2b50*/  IMAD.MOV.U32 R15, RZ, RZ, RZ ;  /* 0x000000ffff0f7224 */ /* 0x000fca00078e00ff */
[----:B------:R3:W-:Y:S02]  /*2b60*/  REDG.E.ADD.64.STRONG.GPU desc[UR20][R6.64+0x1c00], R14 ;  /* 0x001c000e0600798e */ /* 0x0007e4000c12e514 */
.L_x_867:
[----:B------:R-:W-:Y:S05]  /*2b70*/  BSYNC.RECONVERGENT B1 ;  /* 0x0000000000017941 */ /* 0x000fea0003800200 */
.L_x_866:
[----:B------:R-:W-:Y:S04]  /*2b80*/  BSSY.RECONVERGENT B1, `(.L_x_868) ;  /* 0x0000005000017945 */ /* 0x000fe80003800200 */
[----:B------:R-:W-:Y:S05]  /*2b90*/  @!P2 BRA `(.L_x_869) ;  /* 0x00000000000ca947 */ /* 0x000fea0003800000 */
[----:B0123--:R-:W-:Y:S02]  /*2ba0*/  IMAD.MOV.U32 R14, RZ, RZ, R19 ;  /* 0x000000ffff0e7224 */ /* 0x00ffe400078e0013 */
[----:B------:R-:W-:-:S05]  /*2bb0*/  IMAD.MOV.U32 R15, RZ, RZ, RZ ;  /* 0x000000ffff0f7224 */ /* 0x000fca00078e00ff */
[----:B------:R4:W-:Y:S02]  /*2bc0*/  REDG.E.ADD.64.STRONG.GPU desc[UR20][R6.64+0x2400], R14 ;  /* 0x0024000e0600798e */ /* 0x0009e4000c12e514 */
.L_x_869:
[----:B------:R-:W-:Y:S05]  /*2bd0*/  BSYNC.RECONVERGENT B1 ;  /* 0x0000000000017941 */ /* 0x000fea0003800200 */
.L_x_868:
[----:B------:R-:W-:Y:S04]  /*2be0*/  BSSY.RECONVERGENT B1, `(.L_x_870) ;  /* 0x0000004000017945 */ /* 0x000fe80003800200 */
[----:B------:R-:W-:Y:S05]  /*2bf0*/  @!P3 BRA `(.L_x_871) ;  /* 0x000000000008b947 */ /* 0x000fea0003800000 */
[----:B------:R-:W-:-:S05]  /*2c00*/  IMAD.MOV.U32 R17, RZ, RZ, RZ ;  /* 0x000000ffff117224 */ /* 0x000fca00078e00ff */
[----:B------:R0:W-:Y:S02]  /*2c10*/  REDG.E.ADD.64.STRONG.GPU desc[UR20][R6.64+0x2c00], R16 ;  /* 0x002c00100600798e */ /* 0x0001e4000c12e514 */
.L_x_871:
[----:B------:R-:W-:Y:S05]  /*2c20*/  BSYNC.RECONVERGENT B1 ;  /* 0x0000000000017941 */ /* 0x000fea0003800200 */
.L_x_870:
[----:B------:R-:W-:Y:S04]  /*2c30*/  BSSY.RECONVERGENT B1, `(.L_x_872) ;  /* 0x0000004000017945 */ /* 0x000fe80003800200 */
[----:B------:R-:W-:Y:S05]  /*2c40*/  @!P4 BRA `(.L_x_873) ;  /* 0x000000000008c947 */ /* 0x000fea0003800000 */
[----:B------:R-:W-:-:S05]  /*2c50*/  IMAD.MOV.U32 R13, RZ, RZ, RZ ;  /* 0x000000ffff0d7224 */ /* 0x000fca00078e00ff */
[----:B------:R0:W-:Y:S02]  /*2c60*/  REDG.E.ADD.64.STRONG.GPU desc[UR20][R6.64+0x3400], R12 ;  /* 0x0034000c0600798e */ /* 0x0001e4000c12e514 */
.L_x_873:
[----:B------:R-:W-:Y:S05]  /*2c70*/  BSYNC.RECONVERGENT B1 ;  /* 0x0000000000017941 */ /* 0x000fea0003800200 */
.L_x_872:
[----:B------:R-:W-:Y:S04]  /*2c80*/  BSSY.RECONVERGENT B1, `(.L_x_874) ;  /* 0x0000004000017945 */ /* 0x000fe80003800200 */
[----:B------:R-:W-:Y:S05]  /*2c90*/  @!P5 BRA `(.L_x_875) ;  /* 0x000000000008d947 */ /* 0x000fea0003800000 */
[----:B------:R-:W-:-:S05]  /*2ca0*/  IMAD.MOV.U32 R11, RZ, RZ, RZ ;  /* 0x000000ffff0b7224 */ /* 0x000fca00078e00ff */
[----:B------:R0:W-:Y:S02]  /*2cb0*/  REDG.E.ADD.64.STRONG.GPU desc[UR20][R6.64+0x3c00], R10 ;  /* 0x003c000a0600798e */ /* 0x0001e4000c12e514 */
.L_x_875:
[----:B------:R-:W-:Y:S05]  /*2cc0*/  BSYNC.RECONVERGENT B1 ;  /* 0x0000000000017941 */ /* 0x000fea0003800200 */
.L_x_874:
[----:B------:R-:W-:Y:S05]  /*2cd0*/  @P0 BRA `(.L_x_876) ;  /* 0xfffffff800f80947 */ /* 0x000fea000383ffff */
[----:B------:R-:W-:-:S07]  /*2ce0*/  IMAD.U32 R5, RZ, RZ, UR27 ;  /* 0x0000001bff057e24 */ /* 0x000fce000f8e00ff */
.L_x_859:
        /* <DEDUP_REMOVED lines=20> */
.L_x_879:
[----:B------:R-:W-:Y:S05]  /*2e30*/  BSYNC.RECONVERGENT B1 ;  /* 0x0000000000017941 */ /* 0x000fea0003800200 */
.L_x_878:
        /* <DEDUP_REMOVED lines=9> */
.L_x_881:
[----:B------:R-:W-:Y:S05]  /*2ed0*/  BSYNC.RECONVERGENT B1 ;  /* 0x0000000000017941 */ /* 0x000fea0003800200 */
.L_x_880:
        /* <DEDUP_REMOVED lines=8> */
.L_x_883:
[----:B------:R-:W-:Y:S05]  /*2f60*/  BSYNC.RECONVERGENT B1 ;  /* 0x0000000000017941 */ /* 0x000fea0003800200 */
.L_x_882:
        /* <DEDUP_REMOVED lines=9> */
.L_x_885:
[----:B------:R-:W-:Y:S05]  /*3000*/  BSYNC.RECONVERGENT B1 ;  /* 0x0000000000017941 */ /* 0x000fea0003800200 */
.L_x_884:
[----:B------:R-:W-:-:S07]  /*3010*/  VIADD R5, R5, 0x4 ;  /* 0x0000000405057836 */ /* 0x000fce0000000000 */
.L_x_877:
        /* <DEDUP_REMOVED lines=17> */
.L_x_888:
[----:B------:R-:W-:Y:S05]  /*3130*/  BSYNC.RECONVERGENT B1 ;  /* 0x0000000000017941 */ /* 0x000fea0003800200 */
.L_x_887:
        /* <DEDUP_REMOVED lines=9> */
.L_x_890:
[----:B------:R-:W-:Y:S05]  /*31d0*/  BSYNC.RECONVERGENT B1 ;  /* 0x0000000000017941 */ /* 0x000fea0003800200 */
.L_x_889:
[----:B------:R-:W-:-:S07]  /*31e0*/  VIADD R5, R5, 0x2 ;  /* 0x0000000205057836 */ /* 0x000fce0000000000 */
.L_x_886:
        /* <DEDUP_REMOVED lines=11> */
.L_x_824:
[----:B------:R-:W-:Y:S05]  /*32a0*/  BSYNC.RECONVERGENT B0 ;  /* 0x0000000000007941 */ /* 0x000fea0003800200 */
.L_x_823:
[----:B------:R-:W-:Y:S01]  /*32b0*/  BAR.SYNC.DEFER_BLOCKING 0x0 ;  /* 0x0000000000007b1d */ /* 0x000fe20000010000 */
[----:B------:R-:W-:-:S04]  /*32c0*/  UIADD3 UR6, UP0, UPT, UR6, 0x1, URZ ;  /* 0x0000000106067890 */ /* 0x000fc8000ff1e0ff */
[----:B------:R-:W-:Y:S02]  /*32d0*/  UIADD3.X UR7, UPT, UPT, URZ, UR7, URZ, UP0, !UPT ;  /* 0x00000007ff077290 */ /* 0x000fe400087fe4ff */
[----:B------:R-:W-:-:S04]  /*32e0*/  UISETP.NE.U32.AND UP0, UPT, UR6, UR11, UPT ;  /* 0x0000000b0600728c */ /* 0x000fc8000bf05070 */
[----:B------:R-:W-:-:S09]  /*32f0*/  UISETP.NE.AND.EX UP0, UPT, UR7, UR12, UPT, UP0 ;  /* 0x0000000c0700728c */ /* 0x000fd2000bf05300 */
[----:B------:R-:W-:Y:S05]  /*3300*/  BRA.U UP0, `(.L_x_891) ;  /* 0xffffffcd00d47547 */ /* 0x000fea000b83ffff */
[----:B------:R-:W-:Y:S05]  /*3310*/  EXIT ;  /* 0x000000000000794d */ /* 0x000fea0003800000 */
.L_x_892:
        /* <DEDUP_REMOVED lines=14> */
.L_x_1767:


//--------------------- .text._ZN3cub18CUB_300001_SM_10006detail10radix_sort31DeviceRadixSortSingleTileKernelINS1_5radix10policy_hubIfiyE10Policy1000ELNS0_9SortOrderE0EfiyNS1_21identity_decomposer_tEEEvPKT1_PSA_PKT2_PSE_T3_iiT4_ --------------------------
	.section	.text._ZN3cub18CUB_300001_SM_10006detail10radix_sort31DeviceRadixSortSingleTileKernelINS1_5radix10policy_hubIfiyE10Policy1000ELNS0_9SortOrderE0EfiyNS1_21identity_decomposer_tEEEvPKT1_PSA_PKT2_PSE_T3_iiT4_,"ax",@progbits
	.align	128
        .global         _ZN3cub18CUB_300001_SM_10006detail10radix_sort31DeviceRadixSortSingleTileKernelINS1_5radix10policy_hubIfiyE10Policy1000ELNS0_9SortOrderE0EfiyNS1_21identity_decomposer_tEEEvPKT1_PSA_PKT2_PSE_T3_iiT4_
        .type           _ZN3cub18CUB_300001_SM_10006detail10radix_sort31DeviceRadixSortSingleTileKernelINS1_5radix10policy_hubIfiyE10Policy1000ELNS0_9SortOrderE0EfiyNS1_21identity_decomposer_tEEEvPKT1_PSA_PKT2_PSE_T3_iiT4_,@function
        .size           _ZN3cub18CUB_300001_SM_10006detail10radix_sort31DeviceRadixSortSingleTileKernelINS1_5radix10policy_hubIfiyE10Policy1000ELNS0_9SortOrderE0EfiyNS1_21identity_decomposer_tEEEvPKT1_PSA_PKT2_PSE_T3_iiT4_,(.L_x_1768 - _ZN3cub18CUB_300001_SM_10006detail10radix_sort31DeviceRadixSortSingleTileKernelINS1_5radix10policy_hubIfiyE10Policy1000ELNS0_9SortOrderE0EfiyNS1_21identity_decomposer_tEEEvPKT1_PSA_PKT2_PSE_T3_iiT4_)
        .other          _ZN3cub18CUB_300001_SM_10006detail10radix_sort31DeviceRadixSortSingleTileKernelINS1_5radix10policy_hubIfiyE10Policy1000ELNS0_9SortOrderE0EfiyNS1_21identity_decomposer_tEEEvPKT1_PSA_PKT2_PSE_T3_iiT4_,@"STO_CUDA_ENTRY STV_DEFAULT"
_ZN3cub18CUB_300001_SM_10006detail10radix_sort31DeviceRadixSortSingleTileKernelINS1_5radix10policy_hubIfiyE10Policy1000ELNS0_9SortOrderE0EfiyNS1_21identity_decomposer_tEEEvPKT1_PSA_PKT2_PSE_T3_iiT4_:
.text._ZN3cub18CUB_300001_SM_10006detail10radix_sort31DeviceRadixSortSingleTileKernelINS1_5radix10policy_hubIfiyE10Policy1000ELNS0_9SortOrderE0EfiyNS1_21identity_decomposer_tEEEvPKT1_PSA_PKT2_PSE_T3_iiT4_:
        /* <DEDUP_REMOVED lines=222> */
.L_x_894:
        /* <DEDUP_REMOVED lines=593> */
.L_x_893:
        /* <DEDUP_REMOVED lines=288> */
.L_x_895:
        /* <DEDUP_REMOVED lines=9> */
.L_x_1768:


//--------------------- .text._ZN3cub18CUB_300001_SM_10006detail10radix_sort29DeviceRadixSortOnesweepKernelINS1_5radix10policy_hubIfNS0_8NullTypeEyE10Policy1000ELNS0_9SortOrderE0EfS6_yiiNS1_21identity_decomposer_tEEEvPT5_SC_PT3_PKSD_PT1_PKSH_PT2_PKSL_T4_iiT6_ --------------------------
	.section	.text._ZN3cub18CUB_300001_SM_10006detail10radix_sort29DeviceRadixSortOnesweepKernelINS1_5radix10policy_hubIfNS0_8NullTypeEyE10Policy1000ELNS0_9SortOrderE0EfS6_yiiNS1_21identity_decomposer_tEEEvPT5_SC_PT3_PKSD_PT1_PKSH_PT2_PKSL_T4_iiT6_,"ax",@progbits
	.align	128
        .global         _ZN3cub18CUB_300001_SM_10006detail10radix_sort29DeviceRadixSortOnesweepKernelINS1_5radix10policy_hubIfNS0_8NullTypeEyE10Policy1000ELNS0_9SortOrderE0EfS6_yiiNS1_21identity_decomposer_tEEEvPT5_SC_PT3_PKSD_PT1_PKSH_PT2_PKSL_T4_iiT6_
        .type           _ZN3cub18CUB_300001_SM_10006detail10radix_sort29DeviceRadixSortOnesweepKernelINS1_5radix10policy_hubIfNS0_8NullTypeEyE10Policy1000ELNS0_9SortOrderE0EfS6_yiiNS1_21identity_decomposer_tEEEvPT5_SC_PT3_PKSD_PT1_PKSH_PT2_PKSL_T4_iiT6_,@function
        .size           _ZN3cub18CUB_300001_SM_10006detail10radix_sort29DeviceRadixSortOnesweepKernelINS1_5radix10policy_hubIfNS0_8NullTypeEyE10Policy1000ELNS0_9SortOrderE0EfS6_yiiNS1_21identity_decomposer_tEEEvPT5_SC_PT3_PKSD_PT1_PKSH_PT2_PKSL_T4_iiT6_,(.L_x_1769 - _ZN3cub18CUB_300001_SM_10006detail10radix_sort29DeviceRadixSortOnesweepKernelINS1_5radix10policy_hubIfNS0_8NullTypeEyE10Policy1000ELNS0_9SortOrderE0EfS6_yiiNS1_21identity_decomposer_tEEEvPT5_SC_PT3_PKSD_PT1_PKSH_PT2_PKSL_T4_iiT6_)
        .other          _ZN3cub18CUB_300001_SM_10006detail10radix_sort29DeviceRadixSortOnesweepKernelINS1_5radix10policy_hubIfNS0_8NullTypeEyE10Policy1000ELNS0_9SortOrderE0EfS6_yiiNS1_21identity_decomposer_tEEEvPT5_SC_PT3_PKSD_PT1_PKSH_PT2_PKSL_T4_iiT6_,@"STO_CUDA_ENTRY STV_DEFAULT"
_ZN3cub18CUB_300001_SM_10006detail10radix_sort29DeviceRadixSortOnesweepKernelINS1_5radix10policy_hubIfNS0_8NullTypeEyE10Policy1000ELNS0_9SortOrderE0EfS6_yiiNS1_21identity_decomposer_tEEEvPT5_SC_PT3_PKSD_PT1_PKSH_PT2_PKSL_T4_iiT6_:
.text._ZN3cub18CUB_300001_SM_10006detail10radix_sort29DeviceRadixSortOnesweepKernelINS1_5radix10policy_hubIfNS0_8NullTypeEyE10Policy1000ELNS0_9SortOrderE0EfS6_yiiNS1_21identity_decomposer_tEEEvPT5_SC_PT3_PKSD_PT1_PKSH_PT2_PKSL_T4_iiT6_:
        /* <DEDUP_REMOVED lines=16> */
.L_x_897:
[----:B------:R-:W-:Y:S05]  /*0100*/  BSYNC.RECONVERGENT B0 ;  /* 0x0000000000007941 */ /* 0x000fea0003800200 */
.L_x_896:
[----:B------:R-:W-:Y:S01]  /*0110*/  BAR.SYNC.DEFER_BLOCKING 0x0 ;  /* 0x0000000000007b1d */ /* 0x000fe20000010000 */
[----:B------:R-:W-:-:S05]  /*0120*/  SHF.R.U32.HI R0, RZ, 0x5, R3 ;  /* 0x00000005ff007819 */ /* 0x000fca0000011603 */
[----:B------:R-:W1:Y:S01]  /*0130*/  LDCU UR4, c[0x0][0x3c0] ;  /* 0x00007800ff0477ac */ /* 0x000e620008000800 */
[----:B------:R-:W2:Y:S01]  /*0140*/  S2R R26, SR_LANEID ;  /* 0x00000000001a7919 */ /* 0x000ea20000000000 */
[----:B------:R-:W0:Y:S02]  /*0150*/  LDS R27, [R29+0x6c00] ;  /* 0x006c00001d1b7984 */ /* 0x000e240000000800 */
[----:B0-----:R-:W-:-:S04]  /*0160*/  IMAD R4, R27, 0x1b00, RZ ;  /* 0x00001b001b047824 */ /* 0x001fc800078e02ff */
[----:B------:R-:W-:Y:S01]  /*0170*/  VIADD R28, R4, 0x1b00 ;  /* 0x00001b00041c7836 */ /* 0x000fe20000000000 */
[----:B------:R-:W-:-:S04]  /*0180*/  SHF.R.S32.HI R8, RZ, 0x1f, R4 ;  /* 0x0000001fff087819 */ /* 0x000fc80000011404 */
[----:B-1----:R-:W-:-:S13]  /*0190*/  ISETP.GT.AND P0, PT, R28, UR4, PT ;  /* 0x000000041c007c0c */ /* 0x002fda000bf04270 */
[----:B--2---:R-:W-:Y:S05]  /*01a0*/  @P0 BRA `(.L_x_898) ;  /* 0x00000000006c0947 */ /* 0x004fea0003800000 */
        /* <DEDUP_REMOVED lines=27> */
.L_x_898:
[----:B------:R-:W0:Y:S01]  /*0360*/  LDCU.64 UR8, c[0x0][0x3a8] ;  /* 0x00007500ff0877ac */ /* 0x000e220008000a00 */
[C---:B------:R-:W-:Y:S01]  /*0370*/  LOP3.LUT R5, R3.reuse, 0x1f, RZ, 0xc0, !PT ;  /* 0x0000001f03057812 */ /* 0x040fe200078ec0ff */
[----:B------:R-:W-:Y:S01]  /*0380*/  IMAD.MOV.U32 R25, RZ, RZ, 0x7fffffff ;  /* 0x7fffffffff197424 */ /* 0x000fe200078e00ff */
[----:B------:R-:W-:Y:S01]  /*0390*/  LOP3.LUT R6, R3, 0x3e0, RZ, 0xc0, !PT ;  /* 0x000003e003067812 */ /* 0x000fe200078ec0ff */
[----:B------:R-:W-:-:S04]  /*03a0*/  IMAD.MOV.U32 R24, RZ, RZ, 0x7fffffff ;  /* 0x7fffffffff187424 */ /* 0x000fc800078e00ff */
[----:B------:R-:W-:Y:S01]  /*03b0*/  IMAD R11, R6, 0x12, R5 ;  /* 0x00000012060b7824 */ /* 0x000fe200078e0205 */
[----:B------:R-:W-:-:S03]  /*03c0*/  IADD3 R6, PT, PT, -R4, UR4, RZ ;  /* 0x0000000404067c10 */ /* 0x000fc6000fffe1ff */
[C---:B------:R-:W-:Y:S01]  /*03d0*/  VIADD R5, R11.reuse, 0x20 ;  /* 0x000000200b057836 */ /* 0x040fe20000000000 */
[----:B------:R-:W-:Y:S01]  /*03e0*/  IADD3 R10, P0, PT, R4, R11, RZ ;  /* 0x0000000b040a7210 */ /* 0x000fe20007f1e0ff */
[C---:B------:R-:W-:Y:S01]  /*03f0*/  VIADD R7, R11.reuse, 0x40 ;  /* 0x000000400b077836 */ /* 0x040fe20000000000 */
[CC--:B------:R-:W-:Y:S01]  /*0400*/  ISETP.GE.AND P4, PT, R11.reuse, R6.reuse, PT ;  /* 0x000000060b00720c */ /* 0x0c0fe20003f86270 */
[----:B------:R-:W-:Y:S01]  /*0410*/  VIADD R9, R11, 0x60 ;  /* 0x000000600b097836 */ /* 0x000fe20000000000 */
[-C--:B------:R-:W-:Y:S01]  /*0420*/  ISETP.GE.AND P3, PT, R5, R6.reuse, PT ;  /* 0x000000060500720c */ /* 0x080fe20003f66270 */
[----:B------:R-:W-:Y:S01]  /*0430*/  VIADD R5, R11, 0x80 ;  /* 0x000000800b057836 */ /* 0x000fe20000000000 */
[-C--:B------:R-:W-:Y:S01]  /*0440*/  ISETP.GE.AND P2, PT, R7, R6.reuse, PT ;  /* 0x000000060700720c */ /* 0x080fe20003f46270 */
[----:B------:R-:W-:Y:S01]  /*0450*/  VIADD R7, R11, 0xa0 ;  /* 0x000000a00b077836 */ /* 0x000fe20000000000 */
[----:B0-----:R-:W-:Y:S01]  /*0460*/  LEA R4, P5, R10, UR8, 0x2 ;  /* 0x000000080a047c11 */ /* 0x001fe2000f8a10ff */
[----:B------:R-:W-:Y:S01]  /*0470*/  IMAD.X R13, RZ, RZ, R8, P0 ;  /* 0x000000ffff0d7224 */ /* 0x000fe200000e0608 */
[----:B------:R-:W-:-:S02]  /*0480*/  ISETP.GE.AND P0, PT, R5, R6, PT ;  /* 0x000000060500720c */ /* 0x000fc40003f06270 */
[-C--:B------:R-:W-:Y:S01]  /*0490*/  ISETP.GE.AND P6, PT, R7, R6.reuse, PT ;  /* 0x000000060700720c */ /* 0x080fe20003fc6270 */
[----:B------:R-:W-:Y:S01]  /*04a0*/  VIADD R7, R11, 0xe0 ;  /* 0x000000e00b077836 */ /* 0x000fe20000000000 */
[----:B------:R-:W-:Y:S01]  /*04b0*/  LEA.HI.X R5, R10, UR9, R13, 0x2, P5 ;  /* 0x000000090a057c11 */ /* 0x000fe2000a8f140d */
[----:B------:R-:W-:Y:S01]  /*04c0*/  IMAD.MOV.U32 R23, RZ, RZ, 0x7fffffff ;  /* 0x7fffffffff177424 */ /* 0x000fe200078e00ff */
[-C--:B------:R-:W-:Y:S01]  /*04d0*/  ISETP.GE.AND P1, PT, R9, R6.reuse, PT ;  /* 0x000000060900720c */ /* 0x080fe20003f26270 */
[----:B------:R-:W-:Y:S02]  /*04e0*/  VIADD R9, R11, 0xc0 ;  /* 0x000000c00b097836 */ /* 0x000fe40000000000 */
[----:B------:R1:W5:Y:S01]  /*04f0*/  @!P4 LDG.E R25, desc[UR6][R4.64] ;  /* 0x000000060419c981 */ /* 0x000362000c1e1900 */
[-C--:B------:R-:W-:Y:S01]  /*0500*/  ISETP.GE.AND P4, PT, R7, R6.reuse, PT ;  /* 0x000000060700720c */ /* 0x080fe20003f86270 */
[----:B------:R-:W-:Y:S01]  /*0510*/  VIADD R7, R11, 0x120 ;  /* 0x000001200b077836 */ /* 0x000fe20000000000 */
[-C--:B------:R-:W-:Y:S01]  /*0520*/  ISETP.GE.AND P5, PT, R9, R6.reuse, PT ;  /* 0x000000060900720c */ /* 0x080fe20003fa6270 */
[----:B------:R-:W-:Y:S01]  /*0530*/  IMAD.MOV.U32 R21, RZ, RZ, 0x7fffffff ;  /* 0x7fffffffff157424 */ /* 0x000fe200078e00ff */
[----:B------:R1:W5:Y:S01]  /*0540*/  @!P2 LDG.E R23, desc[UR6][R4.64+0x100] ;  /* 0x000100060417a981 */ /* 0x000362000c1e1900 */
[----:B------:R-:W-:Y:S01]  /*0550*/  VIADD R9, R11, 0x100 ;  /* 0x000001000b097836 */ /* 0x000fe20000000000 */
[----:B------:R-:W-:Y:S01]  /*0560*/  ISETP.GE.AND P2, PT, R7, R6, PT ;  /* 0x000000060700720c */ /* 0x000fe20003f46270 */
[----:B------:R-:W-:Y:S01]  /*0570*/  VIADD R7, R11, 0x160 ;  /* 0x000001600b077836 */ /* 0x000fe20000000000 */
[----:B------:R1:W5:Y:S01]  /*0580*/  @!P3 LDG.E R24, desc[UR6][R4.64+0x80] ;  /* 0x000080060418b981 */ /* 0x000362000c1e1900 */
[----:B------:R-:W-:-:S03]  /*0590*/  IMAD.MOV.U32 R20, RZ, RZ, 0x7fffffff ;  /* 0x7fffffffff147424 */ /* 0x000fc600078e00ff */
[----:B------:R1:W5:Y:S01]  /*05a0*/  @!P0 LDG.E R21, desc[UR6][R4.64+0x200] ;  /* 0x0002000604158981 */ /* 0x000362000c1e1900 */
[-C--:B------:R-:W-:Y:S01]  /*05b0*/  ISETP.GE.AND P0, PT, R7, R6.reuse, PT ;  /* 0x000000060700720c */ /* 0x080fe20003f06270 */
[----:B------:R-:W-:Y:S01]  /*05c0*/  VIADD R7, R11, 0x180 ;  /* 0x000001800b077836 */ /* 0x000fe20000000000 */
[-C--:B------:R-:W-:Y:S01]  /*05d0*/  ISETP.GE.AND P3, PT, R9, R6.reuse, PT ;  /* 0x000000060900720c */ /* 0x080fe20003f66270 */
        /* <DEDUP_REMOVED lines=40> */
.L_x_899:
[----:B------:R-:W-:Y:S01]  /*0860*/  IMAD.MOV.U32 R7, RZ, RZ, -0x1 ;  /* 0xffffffffff077424 */ /* 0x000fe200078e00ff */
[----:B-----5:R-:W-:Y:S01]  /*0870*/  ISETP.GT.AND P0, PT, R25, -0x1, PT ;  /* 0xffffffff1900780c */ /* 0x020fe20003f04270 */
[----:B------:R-:W2:Y:S01]  /*0880*/  LDC R30, c[0x0][0x3c8] ;  /* 0x0000f200ff1e7b82 */ /* 0x000ea20000000800 */
[----:B------:R-:W-:Y:S01]  /*0890*/  ISETP.GT.AND P1, PT, R24, -0x1, PT ;  /* 0xffffffff1800780c */ /* 0x000fe20003f24270 */
[----:B------:R-:W-:Y:S01]  /*08a0*/  BSSY.RECONVERGENT B0, `(.L_x_900) ;  /* 0x0000058000007945 */ /* 0x000fe20003800200 */
[C---:B01----:R-:W-:Y:S01]  /*08b0*/  SEL R4, R7.reuse, 0x80000000, !P0 ;  /* 0x8000000007047807 */ /* 0x043fe20004000000 */
[----:B------:R-:W-:Y:S01]  /*08c0*/  IMAD.SHL.U32 R0, R0, 0x400, RZ ;  /* 0x0000040000007824 */ /* 0x000fe200078e00ff */
[----:B------:R-:W-:Y:S02]  /*08d0*/  SEL R5, R7, 0x80000000, !P1 ;  /* 0x8000000007057807 */ /* 0x000fe40004800000 */
[----:B------:R-:W-:Y:S02]  /*08e0*/  ISETP.GT.AND P0, PT, R22, -0x1, PT ;  /* 0xffffffff1600780c */ /* 0x000fe40003f04270 */
[----:B------:R-:W-:-:S02]  /*08f0*/  ISETP.GT.AND P1, PT, R21, -0x1, PT ;  /* 0xffffffff1500780c */ /* 0x000fc40003f24270 */
[----:B------:R-:W-:Y:S02]  /*0900*/  LOP3.LUT R25, R4, R25, RZ, 0x3c, !PT ;  /* 0x0000001904197212 */ /* 0x000fe400078e3cff */
[----:B------:R-:W-:Y:S02]  /*0910*/  LOP3.LUT R24, R5, R24, RZ, 0x3c, !PT ;  /* 0x0000001805187212 */ /* 0x000fe400078e3cff */
[C---:B------:R-:W-:Y:S02]  /*0920*/  SEL R5, R7.reuse, 0x80000000, !P0 ;  /* 0x8000000007057807 */ /* 0x040fe40004000000 */
[----:B------:R-:W-:Y:S02]  /*0930*/  SEL R4, R7, 0x80000000, !P1 ;  /* 0x8000000007047807 */ /* 0x000fe40004800000 */
[----:B------:R-:W-:Y:S02]  /*0940*/  ISETP.GT.AND P0, PT, R19, -0x1, PT ;  /* 0xffffffff1300780c */ /* 0x000fe40003f04270 */
[----:B------:R-:W-:-:S02]  /*0950*/  ISETP.GT.AND P2, PT, R23, -0x1, PT ;  /* 0xffffffff1700780c */ /* 0x000fc40003f44270 */
[----:B------:R-:W-:Y:S02]  /*0960*/  LOP3.LUT R21, R4, R21, RZ, 0x3c, !PT ;  /* 0x0000001504157212 */ /* 0x000fe400078e3cff */
[C---:B------:R-:W-:Y:S02]  /*0970*/  SEL R4, R7.reuse, 0x80000000, !P0 ;  /* 0x8000000007047807 */ /* 0x040fe40004000000 */
[----:B------:R-:W-:Y:S02]  /*0980*/  SEL R6, R7, 0x80000000, !P2 ;  /* 0x8000000007067807 */ /* 0x000fe40005000000 */
[----:B------:R-:W-:Y:S02]  /*0990*/  ISETP.GT.AND P0, PT, R18, -0x1, PT ;  /* 0xffffffff1200780c */ /* 0x000fe40003f04270 */
[----:B------:R-:W-:Y:S02]  /*09a0*/  ISETP.GT.AND P1, PT, R17, -0x1, PT ;  /* 0xffffffff1100780c */ /* 0x000fe40003f24270 */
[----:B------:R-:W-:-:S02]  /*09b0*/  ISETP.GT.AND P2, PT, R20, -0x1, PT ;  /* 0xffffffff1400780c */ /* 0x000fc40003f44270 */
[----:B------:R-:W-:Y:S02]  /*09c0*/  VIMNMX R33, PT, PT, R26, 0xe0, !PT ;  /* 0x000000e01a217848 */ /* 0x000fe40007fe0100 */
[----:B------:R-:W-:Y:S02]  /*09d0*/  LOP3.LUT R22, R5, R22, RZ, 0x3c, !PT ;  /* 0x0000001605167212 */ /* 0x000fe400078e3cff */
[----:B------:R-:W-:Y:S02]  /*09e0*/  LOP3.LUT R19, R4, R19, RZ, 0x3c, !PT ;  /* 0x0000001304137212 */ /* 0x000fe400078e3cff */
[C---:B------:R-:W-:Y:S02]  /*09f0*/  SEL R5, R7.reuse, 0x80000000, !P0 ;  /* 0x8000000007057807 */ /* 0x040fe40004000000 */
[C---:B------:R-:W-:Y:S02]  /*0a00*/  SEL R4, R7.reuse, 0x80000000, !P1 ;  /* 0x8000000007047807 */ /* 0x040fe40004800000 */
[----:B------:R-:W-:-:S02]  /*0a10*/  SEL R31, R7, 0x80000000, !P2 ;  /* 0x80000000071f7807 */ /* 0x000fc40005000000 */
[----:B------:R-:W-:Y:S02]  /*0a20*/  ISETP.GT.AND P0, PT, R15, -0x1, PT ;  /* 0xffffffff0f00780c */ /* 0x000fe40003f04270 */
[----:B------:R-:W-:Y:S02]  /*0a30*/  IADD3 R33, PT, PT, R33, 0x1f, -R26 ;  /* 0x0000001f21217810 */ /* 0x000fe40007ffe81a */
[----:B------:R-:W-:Y:S02]  /*0a40*/  ISETP.GT.AND P2, PT, R16, -0x1, PT ;  /* 0xffffffff1000780c */ /* 0x000fe40003f44270 */
[----:B------:R-:W-:Y:S02]  /*0a50*/  LOP3.LUT R17, R4, R17, RZ, 0x3c, !PT ;  /* 0x0000001104117212 */ /* 0x000fe400078e3cff */
[----:B------:R-:W-:Y:S02]  /*0a60*/  LOP3.LUT R20, R31, R20, RZ, 0x3c, !PT ;  /* 0x000000141f147212 */ /* 0x000fe400078e3cff */
[----:B------:R-:W-:-:S02]  /*0a70*/  SEL R4, R7, 0x80000000, !P0 ;  /* 0x8000000007047807 */ /* 0x000fc40004000000 */
[----:B------:R-:W-:Y:S02]  /*0a80*/  ISETP.GE.U32.AND P4, PT, R33, 0x1e0, PT ;  /* 0x000001e02100780c */ /* 0x000fe40003f86070 */
[----:B------:R-:W-:Y:S02]  /*0a90*/  SEL R31, R7, 0x80000000, !P2 ;  /* 0x80000000071f7807 */ /* 0x000fe40005000000 */
[----:B------:R-:W-:Y:S02]  /*0aa0*/  ISETP.GT.AND P0, PT, R14, -0x1, PT ;  /* 0xffffffff0e00780c */ /* 0x000fe40003f04270 */
[----:B------:R-:W-:Y:S02]  /*0ab0*/  ISETP.GT.AND P1, PT, R13, -0x1, PT ;  /* 0xffffffff0d00780c */ /* 0x000fe40003f24270 */
[----:B------:R-:W-:Y:S02]  /*0ac0*/  ISETP.GT.AND P2, PT, R12, -0x1, PT ;  /* 0xffffffff0c00780c */ /* 0x000fe40003f44270 */
[----:B------:R-:W-:-:S02]  /*0ad0*/  LOP3.LUT R18, R5, R18, RZ, 0x3c, !PT ;  /* 0x0000001205127212 */ /* 0x000fc400078e3cff */
[----:B------:R-:W-:Y:S02]  /*0ae0*/  LOP3.LUT R15, R4, R15, RZ, 0x3c, !PT ;  /* 0x0000000f040f7212 */ /* 0x000fe400078e3cff */
[----:B------:R-:W-:Y:S02]  /*0af0*/  LOP3.LUT R16, R31, R16, RZ, 0x3c, !PT ;  /* 0x000000101f107212 */ /* 0x000fe400078e3cff */
[C---:B------:R-:W-:Y:S02]  /*0b00*/  SEL R5, R7.reuse, 0x80000000, !P0 ;  /* 0x8000000007057807 */ /* 0x040fe40004000000 */
[C---:B------:R-:W-:Y:S02]  /*0b10*/  SEL R4, R7.reuse, 0x80000000, !P1 ;  /* 0x8000000007047807 */ /* 0x040fe40004800000 */
[----:B------:R-:W-:Y:S02]  /*0b20*/  SEL R31, R7, 0x80000000, !P2 ;  /* 0x80000000071f7807 */ /* 0x000fe40005000000 */
[----:B------:R-:W-:-:S02]  /*0b30*/  ISETP.GT.AND P1, PT, R10, -0x1, PT ;  /* 0xffffffff0a00780c */ /* 0x000fc40003f24270 */
[----:B------:R-:W-:Y:S02]  /*0b40*/  ISETP.GT.AND P0, PT, R11, -0x1, PT ;  /* 0xffffffff0b00780c */ /* 0x000fe40003f04270 */
[----:B------:R-:W-:Y:S02]  /*0b50*/  LEA.HI R33, R33, 0x1, RZ, 0x1b ;  /* 0x0000000121217811 */ /* 0x000fe400078fd8ff */
[----:B------:R-:W-:Y:S02]  /*0b60*/  ISETP.GT.AND P2, PT, R9, -0x1, PT ;  /* 0xffffffff0900780c */ /* 0x000fe40003f44270 */
[----:B------:R-:W-:Y:S02]  /*0b70*/  ISETP.GT.AND P3, PT, R8, -0x1, PT ;  /* 0xffffffff0800780c */ /* 0x000fe40003f64270 */
[----:B------:R-:W-:Y:S02]  /*0b80*/  LOP3.LUT R14, R5, R14, RZ, 0x3c, !PT ;  /* 0x0000000e050e7212 */ /* 0x000fe400078e3cff */
[----:B------:R-:W-:-:S02]  /*0b90*/  LOP3.LUT R23, R6, R23, RZ, 0x3c, !PT ;  /* 0x0000001706177212 */ /* 0x000fc400078e3cff */
[----:B------:R-:W-:Y:S02]  /*0ba0*/  LOP3.LUT R13, R4, R13, RZ, 0x3c, !PT ;  /* 0x0000000d040d7212 */ /* 0x000fe400078e3cff */
[----:B------:R-:W-:Y:S02]  /*0bb0*/  LOP3.LUT R12, R31, R12, RZ, 0x3c, !PT ;  /* 0x0000000c1f0c7212 */ /* 0x000fe400078e3cff */
[----:B------:R-:W-:Y:S02]  /*0bc0*/  SEL R5, R7, 0x80000000, !P1 ;  /* 0x8000000007057807 */ /* 0x000fe40004800000 */
[----:B------:R-:W-:Y:S02]  /*0bd0*/  LOP3.LUT R32, R33, 0xf, RZ, 0xc0, !PT ;  /* 0x0000000f21207812 */ /* 0x000fe400078ec0ff */
[C---:B------:R-:W-:Y:S02]  /*0be0*/  SEL R4, R7.reuse, 0x80000000, !P0 ;  /* 0x8000000007047807 */ /* 0x040fe40004000000 */
[----:B------:R-:W-:-:S02]  /*0bf0*/  SEL R6, R7, 0x80000000, !P2 ;  /* 0x8000000007067807 */ /* 0x000fc40005000000 */
[----:B------:R-:W-:Y:S02]  /*0c00*/  SEL R31, R7, 0x80000000, !P3 ;  /* 0x80000000071f7807 */ /* 0x000fe40005800000 */
[----:B------:R-:W-:Y:S01]  /*0c10*/  LOP3.LUT R10, R5, R10, RZ, 0x3c, !PT ;  /* 0x0000000a050a7212 */ /* 0x000fe200078e3cff */
[----:B------:R-:W-:Y:S01]  /*0c20*/  IMAD.MOV.U32 R5, RZ, RZ, R26 ;  /* 0x000000ffff057224 */ /* 0x000fe200078e001a */
[----:B------:R-:W-:Y:S02]  /*0c30*/  ISETP.NE.AND P1, PT, R32, RZ, PT ;  /* 0x000000ff2000720c */ /* 0x000fe40003f25270 */
        /* <DEDUP_REMOVED lines=9> */
.L_x_902:
        /* <DEDUP_REMOVED lines=21> */
.L_x_901:
[----:B------:R-:W-:Y:S05]  /*0e20*/  BSYNC.RECONVERGENT B0 ;  /* 0x0000000000007941 */ /* 0x000fea0003800200 */
.L_x_900:
        /* <DEDUP_REMOVED lines=19> */
.L_x_906:
[----:B------:R-:W-:Y:S05]  /*0f60*/  BSYNC.RECONVERGENT B1 ;  /* 0x0000000000017941 */ /* 0x000fea0003800200 */
.L_x_905:
        /* <DEDUP_REMOVED lines=14> */
.L_x_907:
[----:B------:R-:W-:Y:S01]  /*1050*/  VIADD R33, R33, 0x1 ;  /* 0x0000000121217836 */ /* 0x000fe20000000000 */
[----:B------:R0:W-:Y:S04]  /*1060*/  STS [R0], RZ ;  /* 0x000000ff00007388 */ /* 0x0001e80000000800 */
[----:B------:R-:W-:Y:S01]  /*1070*/  ISETP.NE.AND P0, PT, R33, RZ, PT ;  /* 0x000000ff2100720c */ /* 0x000fe20003f05270 */
[----:B0-----:R-:W-:-:S12]  /*1080*/  VIADD R0, R0, 0x80 ;  /* 0x0000008000007836 */ /* 0x001fd80000000000 */
[----:B------:R-:W-:Y:S05]  /*1090*/  @P0 BRA `(.L_x_907) ;  /* 0xfffffffc00ec0947 */ /* 0x000fea000383ffff */
.L_x_904:
[----:B------:R-:W-:Y:S05]  /*10a0*/  BSYNC.RECONVERGENT B0 ;  /* 0x0000000000007941 */ /* 0x000fea0003800200 */
.L_x_903:
[----:B------:R-:W2:Y:S01]  /*10b0*/  LDCU UR4, c[0x0][0x3c4] ;  /* 0x00007880ff0477ac */ /* 0x000ea20008000800 */
[----:B------:R-:W-:Y:S01]  /*10c0*/  ISETP.NE.AND P0, PT, R25, 0x7fffffff, PT ;  /* 0x7fffffff1900780c */ /* 0x000fe20003f05270 */
[----:B------:R-:W-:Y:S01]  /*10d0*/  BSSY.RECONVERGENT B0, `(.L_x_908) ;  /* 0x0000097000007945 */ /* 0x000fe20003800200 */
[C---:B------:R-:W-:Y:S02]  /*10e0*/  ISETP.NE.AND P1, PT, R24.reuse, 0x7fffffff, PT ;  /* 0x7fffffff1800780c */ /* 0x040fe40003f25270 */
[----:B------:R-:W-:Y:S02]  /*10f0*/  ISETP.NE.AND P2, PT, R23, 0x7fffffff, PT ;  /* 0x7fffffff1700780c */ /* 0x000fe40003f45270 */
[----:B------:R-:W-:Y:S02]  /*1100*/  SEL R0, R25, 0x80000000, P0 ;  /* 0x8000000019007807 */ /* 0x000fe40000000000 */
[----:B01----:R-:W-:Y:S02]  /*1110*/  SEL R4, R24, 0x80000000, P1 ;  /* 0x8000000018047807 */ /* 0x003fe40000800000 */
[----:B------:R-:W-:-:S02]  /*1120*/  SEL R5, R23, 0x80000000, P2 ;  /* 0x8000000017057807 */ /* 0x000fc40001000000 */
[----:B------:R-:W-:Y:S02]  /*1130*/  ISETP.NE.AND P0, PT, R22, 0x7fffffff, PT ;  /* 0x7fffffff1600780c */ /* 0x000fe40003f05270 */
[----:B------:R-:W-:Y:S02]  /*1140*/  ISETP.NE.AND P1, PT, R21, 0x7fffffff, PT ;  /* 0x7fffffff1500780c */ /* 0x000fe40003f25270 */
[----:B------:R-:W-:Y:S02]  /*1150*/  ISETP.NE.AND P3, PT, R19, 0x7fffffff, PT ;  /* 0x7fffffff1300780c */ /* 0x000fe40003f65270 */
[----:B--2---:R-:W-:Y:S02]  /*1160*/  SHF.R.U32.HI R0, RZ, UR4, R0 ;  /* 0x00000004ff007c19 */ /* 0x004fe40008011600 */
[----:B------:R-:W-:Y:S02]  /*1170*/  SHF.R.U32.HI R4, RZ, UR4, R4 ;  /* 0x00000004ff047c19 */ /* 0x000fe40008011604 */
[----:B------:R-:W-:-:S02]  /*1180*/  SHF.R.U32.HI R30, RZ, UR4, R5 ;  /* 0x00000004ff1e7c19 */ /* 0x000fc40008011605 */
[-C--:B------:R-:W-:Y:S02]  /*1190*/  LOP3.LUT R31, R0, R7.reuse, RZ, 0x30, !PT ;  /* 0x00000007001f7212 */ /* 0x080fe400078e30ff */
[-C--:B------:R-:W-:Y:S02]  /*11a0*/  LOP3.LUT R5, R4, R7.reuse, RZ, 0x30, !PT ;  /* 0x0000000704057212 */ /* 0x080fe400078e30ff */
[----:B------:R-:W-:Y:S01]  /*11b0*/  LOP3.LUT R33, R30, R7, RZ, 0x30, !PT ;  /* 0x000000071e217212 */ /* 0x000fe200078e30ff */
[--C-:B------:R-:W-:Y:S01]  /*11c0*/  IMAD R0, R31, 0x4, R6.reuse ;  /* 0x000000041f007824 */ /* 0x100fe200078e0206 */
[----:B------:R-:W-:Y:S01]  /*11d0*/  SEL R4, R22, 0x80000000, P0 ;  /* 0x8000000016047807 */ /* 0x000fe20000000000 */
[--C-:B------:R-:W-:Y:S01]  /*11e0*/  IMAD R5, R5, 0x4, R6.reuse ;  /* 0x0000000405057824 */ /* 0x100fe200078e0206 */
[----:B------:R-:W-:Y:S01]  /*11f0*/  SEL R30, R21, 0x80000000, P1 ;  /* 0x80000000151e7807 */ /* 0x000fe20000800000 */
[----:B------:R-:W-:Y:S01]  /*1200*/  IMAD R33, R33, 0x4, R6 ;  /* 0x0000000421217824 */ /* 0x000fe200078e0206 */
[----:B------:R-:W-:Y:S01]  /*1210*/  ISETP.NE.AND P2, PT, R20, 0x7fffffff, PT ;  /* 0x7fffffff1400780c */ /* 0x000fe20003f45270 */
[----:B------:R-:W-:Y:S01]  /*1220*/  NOP ;  /* 0x0000000000007918 */ /* 0x000fe20000000000 */
[----:B------:R-:W-:Y:S01]  /*1230*/  SHF.R.U32.HI R4, RZ, UR4, R4 ;  /* 0x00000004ff047c19 */ /* 0x000fe20008011604 */
[----:B------:R0:W-:Y:S01]  /*1240*/  ATOMS.POPC.INC.32 RZ, [R0+URZ] ;  /* 0x0000000000ff7f8c */ /* 0x0001e2000d8000ff */
[----:B------:R-:W-:-:S02]  /*1250*/  SHF.R.U32.HI R30, RZ, UR4, R30 ;  /* 0x00000004ff1e7c19 */ /* 0x000fc4000801161e */
[----:B------:R-:W-:Y:S01]  /*1260*/  SEL R32, R20, 0x80000000, P2 ;  /* 0x8000000014207807 */ /* 0x000fe20001000000 */
[----:B------:R1:W-:Y:S01]  /*1270*/  ATOMS.POPC.INC.32 RZ, [R5+URZ] ;  /* 0x0000000005ff7f8c */ /* 0x0003e2000d8000ff */
[----:B------:R-:W-:Y:S02]  /*1280*/  ISETP.NE.AND P4, PT, R18, 0x7fffffff, PT ;  /* 0x7fffffff1200780c */ /* 0x000fe40003f85270 */
[----:B------:R-:W-:Y:S01]  /*1290*/  SHF.R.U32.HI R32, RZ, UR4, R32 ;  /* 0x00000004ff207c19 */ /* 0x000fe20008011620 */
[----:B------:R2:W-:Y:S01]  /*12a0*/  ATOMS.POPC.INC.32 RZ, [R33+URZ] ;  /* 0x0000000021ff7f8c */ /* 0x0005e2000d8000ff */
[----:B0-----:R-:W-:Y:S02]  /*12b0*/  SEL R0, R19, 0x80000000, P3 ;  /* 0x8000000013007807 */ /* 0x001fe40001800000 */
[----:B------:R-:W-:Y:S02]  /*12c0*/  ISETP.NE.AND P0, PT, R17, 0x7fffffff, PT ;  /* 0x7fffffff1100780c */ /* 0x000fe40003f05270 */
[----:B-1----:R-:W-:-:S02]  /*12d0*/  LOP3.LUT R5, R4, R7, RZ, 0x30, !PT ;  /* 0x0000000704057212 */ /* 0x002fc400078e30ff */
[----:B------:R-:W-:Y:S02]  /*12e0*/  SHF.R.U32.HI R0, RZ, UR4, R0 ;  /* 0x00000004ff007c19 */ /* 0x000fe40008011600 */
[-C--:B--2---:R-:W-:Y:S01]  /*12f0*/  LOP3.LUT R33, R30, R7.reuse, RZ, 0x30, !PT ;  /* 0x000000071e217212 */ /* 0x084fe200078e30ff */
[--C-:B------:R-:W-:Y:S01]  /*1300*/  IMAD R5, R5, 0x4, R6.reuse ;  /* 0x0000000405057824 */ /* 0x100fe200078e0206 */
[----:B------:R-:W-:Y:S02]  /*1310*/  SEL R34, R18, 0x80000000, P4 ;  /* 0x8000000012227807 */ /* 0x000fe40002000000 */
[----:B------:R-:W-:Y:S01]  /*1320*/  ISETP.NE.AND P1, PT, R16, 0x7fffffff, PT ;  /* 0x7fffffff1000780c */ /* 0x000fe20003f25270 */
[----:B------:R-:W-:Y:S01]  /*1330*/  IMAD R33, R33, 0x4, R6 ;  /* 0x0000000421217824 */ /* 0x000fe200078e0206 */
[----:B------:R-:W-:Y:S01]  /*1340*/  LOP3.LUT R37, R0, R7, RZ, 0x30, !PT ;  /* 0x0000000700257212 */ /* 0x000fe200078e30ff */
[----:B------:R0:W-:Y:S01]  /*1350*/  ATOMS.POPC.INC.32 RZ, [R5+URZ] ;  /* 0x0000000005ff7f8c */ /* 0x0001e2000d8000ff */
[----:B------:R-:W-:-:S02]  /*1360*/  ISETP.NE.AND P2, PT, R15, 0x7fffffff, PT ;  /* 0x7fffffff0f00780c */ /* 0x000fc40003f45270 */
[----:B------:R-:W-:Y:S01]  /*1370*/  LOP3.LUT R35, R32, R7, RZ, 0x30, !PT ;  /* 0x0000000720237212 */ /* 0x000fe200078e30ff */
[----:B------:R1:W-:Y:S01]  /*1380*/  ATOMS.POPC.INC.32 RZ, [R33+URZ] ;  /* 0x0000000021ff7f8c */ /* 0x0003e2000d8000ff */
[----:B------:R-:W-:Y:S01]  /*1390*/  SEL R0, R17, 0x80000000, P0 ;  /* 0x8000000011007807 */ /* 0x000fe20000000000 */
[--C-:B------:R-:W-:Y:S01]  /*13a0*/  IMAD R37, R37, 0x4, R6.reuse ;  /* 0x0000000425257824 */ /* 0x100fe200078e0206 */
[----:B------:R-:W-:Y:S01]  /*13b0*/  ISETP.NE.AND P4, PT, R13, 0x7fffffff, PT ;  /* 0x7fffffff0d00780c */ /* 0x000fe20003f85270 */
[----:B------:R-:W-:Y:S01]  /*13c0*/  IMAD R35, R35, 0x4, R6 ;  /* 0x0000000423237824 */ /* 0x000fe200078e0206 */
[----:B------:R-:W-:Y:S02]  /*13d0*/  SHF.R.U32.HI R34, RZ, UR4, R34 ;  /* 0x00000004ff227c19 */ /* 0x000fe40008011622 */
[----:B------:R-:W-:Y:S02]  /*13e0*/  SEL R4, R16, 0x80000000, P1 ;  /* 0x8000000010047807 */ /* 0x000fe40000800000 */
[----:B0-----:R-:W-:Y:S01]  /*13f0*/  SEL R5, R15, 0x80000000, P2 ;  /* 0x800000000f057807 */ /* 0x001fe20001000000 */
[----:B------:R0:W-:Y:S01]  /*1400*/  ATOMS.POPC.INC.32 RZ, [R35+URZ] ;  /* 0x0000000023ff7f8c */ /* 0x0001e2000d8000ff */
[----:B------:R-:W-:-:S02]  /*1410*/  SHF.R.U32.HI R0, RZ, UR4, R0 ;  /* 0x00000004ff007c19 */ /* 0x000fc40008011600 */
[----:B------:R-:W-:Y:S01]  /*1420*/  ISETP.NE.AND P3, PT, R14, 0x7fffffff, PT ;  /* 0x7fffffff0e00780c */ /* 0x000fe20003f65270 */
[----:B------:R2:W-:Y:S01]  /*1430*/  ATOMS.POPC.INC.32 RZ, [R37+URZ] ;  /* 0x0000000025ff7f8c */ /* 0x0005e2000d8000ff */
[----:B-1----:R-:W-:Y:S02]  /*1440*/  SEL R33, R13, 0x80000000, P4 ;  /* 0x800000000d217807 */ /* 0x002fe40002000000 */
[-C--:B------:R-:W-:Y:S02]  /*1450*/  LOP3.LUT R39, R34, R7.reuse, RZ, 0x30, !PT ;  /* 0x0000000722277212 */ /* 0x080fe400078e30ff */
[----:B------:R-:W-:Y:S02]  /*1460*/  SHF.R.U32.HI R4, RZ, UR4, R4 ;  /* 0x00000004ff047c19 */ /* 0x000fe40008011604 */
[----:B------:R-:W-:Y:S01]  /*1470*/  SHF.R.U32.HI R30, RZ, UR4, R5 ;  /* 0x00000004ff1e7c19 */ /* 0x000fe20008011605 */
[----:B------:R-:W-:Y:S01]  /*1480*/  IMAD R39, R39, 0x4, R6 ;  /* 0x0000000427277824 */ /* 0x000fe200078e0206 */
[----:B------:R-:W-:-:S02]  /*1490*/  LOP3.LUT R5, R0, R7, RZ, 0x30, !PT ;  /* 0x0000000700057212 */ /* 0x000fc400078e30ff */
[----:B------:R-:W-:Y:S02]  /*14a0*/  SEL R32, R14, 0x80000000, P3 ;  /* 0x800000000e207807 */ /* 0x000fe40001800000 */
[----:B------:R-:W-:Y:S01]  /*14b0*/  SHF.R.U32.HI R0, RZ, UR4, R33 ;  /* 0x00000004ff007c19 */ /* 0x000fe20008011621 */
[----:B------:R-:W-:Y:S01]  /*14c0*/  IMAD R5, R5, 0x4, R6 ;  /* 0x0000000405057824 */ /* 0x000fe200078e0206 */
[-C--:B------:R-:W-:Y:S01]  /*14d0*/  LOP3.LUT R33, R4, R7.reuse, RZ, 0x30, !PT ;  /* 0x0000000704217212 */ /* 0x080fe200078e30ff */
[----:B------:R1:W-:Y:S01]  /*14e0*/  ATOMS.POPC.INC.32 RZ, [R39+URZ] ;  /* 0x0000000027ff7f8c */ /* 0x0003e2000d8000ff */
[----:B0-----:R-:W-:Y:S02]  /*14f0*/  LOP3.LUT R35, R30, R7, RZ, 0x30, !PT ;  /* 0x000000071e237212 */ /* 0x001fe400078e30ff */
[----:B------:R-:W-:Y:S01]  /*1500*/  SHF.R.U32.HI R32, RZ, UR4, R32 ;  /* 0x00000004ff207c19 */ /* 0x000fe20008011620 */
[--C-:B------:R-:W-:Y:S01]  /*1510*/  IMAD R33, R33, 0x4, R6.reuse ;  /* 0x0000000421217824 */ /* 0x100fe200078e0206 */
[----:B------:R-:W-:Y:S01]  /*1520*/  ISETP.NE.AND P0, PT, R12, 0x7fffffff, PT ;  /* 0x7fffffff0c00780c */ /* 0x000fe20003f05270 */
[----:B------:R-:W-:Y:S01]  /*1530*/  IMAD R35, R35, 0x4, R6 ;  /* 0x0000000423237824 */ /* 0x000fe200078e0206 */
[----:B------:R-:W-:Y:S01]  /*1540*/  ISETP.NE.AND P1, PT, R11, 0x7fffffff, PT ;  /* 0x7fffffff0b00780c */ /* 0x000fe20003f25270 */
[----:B------:R0:W-:Y:S01]  /*1550*/  ATOMS.POPC.INC.32 RZ, [R5+URZ] ;  /* 0x0000000005ff7f8c */ /* 0x0001e2000d8000ff */
[----:B------:R-:W-:-:S02]  /*1560*/  ISETP.NE.AND P2, PT, R10, 0x7fffffff, PT ;  /* 0x7fffffff0a00780c */ /* 0x000fc40003f45270 */
[-C--:B--2---:R-:W-:Y:S01]  /*1570*/  LOP3.LUT R37, R32, R7.reuse, RZ, 0x30, !PT ;  /* 0x0000000720257212 */ /* 0x084fe200078e30ff */
[----:B------:R2:W-:Y:S01]  /*1580*/  ATOMS.POPC.INC.32 RZ, [R33+URZ] ;  /* 0x0000000021ff7f8c */ /* 0x0005e2000d8000ff */
[----:B-1----:R-:W-:Y:S02]  /*1590*/  LOP3.LUT R39, R0, R7, RZ, 0x30, !PT ;  /* 0x0000000700277212 */ /* 0x002fe400078e30ff */
[----:B------:R-:W-:Y:S01]  /*15a0*/  ISETP.NE.AND P3, PT, R9, 0x7fffffff, PT ;  /* 0x7fffffff0900780c */ /* 0x000fe20003f65270 */
[----:B------:R1:W-:Y:S01]  /*15b0*/  ATOMS.POPC.INC.32 RZ, [R35+URZ] ;  /* 0x0000000023ff7f8c */ /* 0x0003e2000d8000ff */
[----:B------:R-:W-:Y:S01]  /*15c0*/  ISETP.NE.AND P4, PT, R8, 0x7fffffff, PT ;  /* 0x7fffffff0800780c */ /* 0x000fe20003f85270 */
[--C-:B------:R-:W-:Y:S01]  /*15d0*/  IMAD R37, R37, 0x4, R6.reuse ;  /* 0x0000000425257824 */ /* 0x100fe200078e0206 */
[----:B------:R-:W-:Y:S01]  /*15e0*/  SEL R0, R12, 0x80000000, P0 ;  /* 0x800000000c007807 */ /* 0x000fe20000000000 */
[----:B------:R-:W-:Y:S01]  /*15f0*/  IMAD R39, R39, 0x4, R6 ;  /* 0x0000000427277824 */ /* 0x000fe200078e0206 */
[----:B------:R-:W-:Y:S01]  /*1600*/  SEL R30, R11, 0x80000000, P1 ;  /* 0x800000000b1e7807 */ /* 0x000fe20000800000 */
[----:B0-----:R-:W0:Y:S01]  /*1610*/  LDC.64 R4, c[0x0][0x380] ;  /* 0x0000e000ff047b82 */ /* 0x001e220000000a00 */
[----:B------:R-:W-:Y:S01]  /*1620*/  SEL R32, R10, 0x80000000, P2 ;  /* 0x800000000a207807 */ /* 0x000fe20001000000 */
[----:B------:R3:W-:Y:S01]  /*1630*/  ATOMS.POPC.INC.32 RZ, [R37+URZ] ;  /* 0x0000000025ff7f8c */ /* 0x0007e2000d8000ff */
[----:B--2---:R-:W-:-:S02]  /*1640*/  SEL R33, R9, 0x80000000, P3 ;  /* 0x8000000009217807 */ /* 0x004fc40001800000 */
[----:B-1----:R-:W-:Y:S01]  /*1650*/  SEL R35, R8, 0x80000000, P4 ;  /* 0x8000000008237807 */ /* 0x002fe20002000000 */
[----:B------:R1:W-:Y:S01]  /*1660*/  ATOMS.POPC.INC.32 RZ, [R39+URZ] ;  /* 0x0000000027ff7f8c */ /* 0x0003e2000d8000ff */
[----:B------:R-:W-:Y:S02]  /*1670*/  SHF.R.U32.HI R0, RZ, UR4, R0 ;  /* 0x00000004ff007c19 */ /* 0x000fe40008011600 */
[----:B------:R-:W-:Y:S02]  /*1680*/  SHF.R.U32.HI R30, RZ, UR4, R30 ;  /* 0x00000004ff1e7c19 */ /* 0x000fe4000801161e */
[----:B------:R-:W-:Y:S02]  /*1690*/  SHF.R.U32.HI R32, RZ, UR4, R32 ;  /* 0x00000004ff207c19 */ /* 0x000fe40008011620 */
[----:B------:R-:W-:Y:S02]  /*16a0*/  SHF.R.U32.HI R34, RZ, UR4, R33 ;  /* 0x00000004ff227c19 */ /* 0x000fe40008011621 */
[----:B------:R-:W-:-:S02]  /*16b0*/  SHF.R.U32.HI R36, RZ, UR4, R35 ;  /* 0x00000004ff247c19 */ /* 0x000fc40008011623 */
[-C--:B------:R-:W-:Y:S01]  /*16c0*/  LOP3.LUT R33, R0, R7.reuse, RZ, 0x30, !PT ;  /* 0x0000000700217212 */ /* 0x080fe200078e30ff */
[----:B------:R-:W-:Y:S01]  /*16d0*/  IMAD.MOV.U32 R0, RZ, RZ, RZ ;  /* 0x000000ffff007224 */ /* 0x000fe200078e00ff */
[-C--:B------:R-:W-:Y:S01]  /*16e0*/  LOP3.LUT R35, R30, R7.reuse, RZ, 0x30, !PT ;  /* 0x000000071e237212 */ /* 0x080fe200078e30ff */
[----:B------:R-:W-:Y:S01]  /*16f0*/  IMAD R30, R3, 0x4, R29 ;  /* 0x00000004031e7824 */ /* 0x000fe200078e021d */
[-C--:B---3--:R-:W-:Y:S01]  /*1700*/  LOP3.LUT R37, R32, R7.reuse, RZ, 0x30, !PT ;  /* 0x0000000720257212 */ /* 0x088fe200078e30ff */
[--C-:B------:R-:W-:Y:S01]  /*1710*/  IMAD R33, R33, 0x4, R6.reuse ;  /* 0x0000000421217824 */ /* 0x100fe200078e0206 */
[----:B------:R-:W-:Y:S01]  /*1720*/  ISETP.GT.U32.AND P5, PT, R3, 0xff, PT ;  /* 0x000000ff0300780c */ /* 0x000fe20003fa4070 */
[--C-:B------:R-:W-:Y:S01]  /*1730*/  IMAD R35, R35, 0x4, R6.reuse ;  /* 0x0000000423237824 */ /* 0x100fe200078e0206 */
[-C--:B-1----:R-:W-:Y:S01]  /*1740*/  LOP3.LUT R39, R34, R7.reuse, RZ, 0x30, !PT ;  /* 0x0000000722277212 */ /* 0x082fe200078e30ff */
[--C-:B------:R-:W-:Y:S01]  /*1750*/  IMAD R37, R37, 0x4, R6.reuse ;  /* 0x0000000425257824 */ /* 0x100fe200078e0206 */
[----:B------:R-:W-:Y:S01]  /*1760*/  LOP3.LUT R41, R36, R7, RZ, 0x30, !PT ;  /* 0x0000000724297212 */ /* 0x000fe200078e30ff */
[----:B------:R1:W-:Y:S01]  /*1770*/  ATOMS.POPC.INC.32 RZ, [R33+URZ] ;  /* 0x0000000021ff7f8c */ /* 0x0003e2000d8000ff */
[----:B------:R-:W-:Y:S01]  /*1780*/  P2R R45, PR, RZ, 0x20 ;  /* 0x00000020ff2d7803 */ /* 0x000fe20000000000 */
[----:B------:R-:W-:-:S02]  /*1790*/  IMAD R39, R39, 0x4, R6 ;  /* 0x0000000427277824 */ /* 0x000fc400078e0206 */
[----:B------:R-:W-:Y:S01]  /*17a0*/  IMAD R41, R41, 0x4, R6 ;  /* 0x0000000429297824 */ /* 0x000fe200078e0206 */
[----:B------:R1:W-:Y:S04]  /*17b0*/  ATOMS.POPC.INC.32 RZ, [R35+URZ] ;  /* 0x0000000023ff7f8c */ /* 0x0003e8000d8000ff */
[----:B------:R1:W-:Y:S04]  /*17c0*/  ATOMS.POPC.INC.32 RZ, [R37+URZ] ;  /* 0x0000000025ff7f8c */ /* 0x0003e8000d8000ff */
[----:B------:R1:W-:Y:S04]  /*17d0*/  ATOMS.POPC.INC.32 RZ, [R39+URZ] ;  /* 0x0000000027ff7f8c */ /* 0x0003e8000d8000ff */
[----:B------:R1:W-:Y:S01]  /*17e0*/  ATOMS.POPC.INC.32 RZ, [R41+URZ] ;  /* 0x0000000029ff7f8c */ /* 0x0003e2000d8000ff */
[----:B------:R-:W-:Y:S06]  /*17f0*/  BAR.SYNC.DEFER_BLOCKING 0x0 ;  /* 0x0000000000007b1d */ /* 0x000fec0000010000 */
[----:B0-----:R-:W-:Y:S05]  /*1800*/  @P5 BRA `(.L_x_909) ;  /* 0x00000000008c5947 */ /* 0x001fea0003800000 */
[----:B-1----:R-:W-:Y:S04]  /*1810*/  LDS R33, [R30] ;  /* 0x000000001e217984 */ /* 0x002fe80000000800 */
        /* <DEDUP_REMOVED lines=11> */
[----:B------:R-:W-:Y:S01]  /*18d0*/  STS [R30+0x400], R33 ;  /* 0x000400211e007388 */ /* 0x000fe20000000800 */
[----:B-1----:R-:W-:-:S03]  /*18e0*/  IMAD.IADD R37, R35, 0x1, R32 ;  /* 0x0000000123257824 */ /* 0x002fc600078e0220 */
[----:B------:R-:W0:Y:S01]  /*18f0*/  LDS R0, [R30+0x2c00] ;  /* 0x002c00001e007984 */ /* 0x000e220000000800 */
        /* <DEDUP_REMOVED lines=15> */
[----:B------:R2:W-:Y:S04]  /*19f0*/  STS [R30+0x2400], R51 ;  /* 0x002400331e007388 */ /* 0x0005e80000000800 */
[----:B------:R2:W-:Y:S04]  /*1a00*/  STS [R30+0x2800], R53 ;  /* 0x002800351e007388 */ /* 0x0005e80000000800 */
[----:B------:R2:W-:Y:S01]  /*1a10*/  STS [R30], RZ ;  /* 0x000000ff1e007388 */ /* 0x0005e20000000800 */
[----:B0-----:R-:W-:-:S03]  /*1a20*/  IMAD.IADD R0, R48, 0x1, R0 ;  /* 0x0000000130007824 */ /* 0x001fc600078e0200 */
[----:B------:R2:W-:Y:S04]  /*1a30*/  STS [R30+0x2c00], R48 ;  /* 0x002c00301e007388 */ /* 0x0005e80000000800 */
.L_x_909:
[----:B------:R-:W-:Y:S05]  /*1a40*/  BSYNC.RECONVERGENT B0 ;  /* 0x0000000000007941 */ /* 0x000fea0003800200 */
.L_x_908:
[----:B------:R-:W-:Y:S01]  /*1a50*/  ISETP.NE.AND P0, PT, R0, 0x1b00, PT ;  /* 0x00001b000000780c */ /* 0x000fe20003f05270 */
[----:B-1----:R-:W-:-:S03]  /*1a60*/  IMAD R33, R27, 0x100, R3 ;  /* 0x000001001b217824 */ /* 0x002fc600078e0203 */
[----:B------:R-:W-:Y:S01]  /*1a70*/  ISETP.LT.U32.AND P0, PT, R3, 0x100, !P0 ;  /* 0x000001000300780c */ /* 0x000fe20004701070 */
[----:B------:R-:W-:Y:S01]  /*1a80*/  IMAD.WIDE R4, R33, 0x4, R4 ;  /* 0x0000000421047825 */ /* 0x000fe200078e0204 */
[----:B------:R-:W-:-:S05]  /*1a90*/  @!P5 LOP3.LUT R33, R0, 0x40000000, RZ, 0xfc, !PT ;  /* 0x400000000021d812 */ /* 0x000fca00078efcff */
[----:B------:R0:W-:Y:S06]  /*1aa0*/  @!P5 STG.E.STRONG.SYS desc[UR6][R4.64], R33 ;  /* 0x000000210400d986 */ /* 0x0001ec000c115906 */
[----:B------:R-:W-:Y:S06]  /*1ab0*/  BAR.RED.OR.DEFER_BLOCKING 0x0, P0 ;  /* 0x0000000000007b1d */ /* 0x000fec0000014800 */
[----:B------:R-:W1:Y:S02]  /*1ac0*/  B2R.RESULT RZ, P0 ;  /* 0x0000000000ff731c */ /* 0x000e640000004000 */
[----:B01----:R-:W-:Y:S05]  /*1ad0*/  @!P0 BRA `(.L_x_910) ;  /* 0x0000000c00648947 */ /* 0x003fea0003800000 */
[C---:B------:R-:W-:Y:S01]  /*1ae0*/  ISETP.GT.U32.AND P0, PT, R3.reuse, R31, PT ;  /* 0x0000001f0300720c */ /* 0x040fe20003f04070 */
[----:B------:R-:W-:Y:S01]  /*1af0*/  BSSY B1, `(.L_x_911) ;  /* 0x000002e000017945 */ /* 0x000fe20003800000 */
[----:B--2---:R-:W-:Y:S02]  /*1b00*/  IMAD R37, R3, 0x8, R29 ;  /* 0x0000000803257824 */ /* 0x004fe400078e021d */
[----:B------:R-:W-:Y:S01]  /*1b10*/  SEL R35, RZ, 0x1b00, !P0 ;  /* 0x00001b00ff237807 */ /* 0x000fe20004000000 */
[----:B------:R-:W-:Y:S08]  /*1b20*/  @P5 BRA `(.L_x_912) ;  /* 0x0000000000a85947 */ /* 0x000ff00003800000 */
[----:B------:R-:W0:Y:S02]  /*1b30*/  LDC.64 R6, c[0x0][0x398] ;  /* 0x0000e600ff067b82 */ /* 0x000e240000000a00 */
[----:B0-----:R-:W-:-:S06]  /*1b40*/  IMAD.WIDE.U32 R32, R3, 0x8, R6 ;  /* 0x0000000803207825 */ /* 0x001fcc00078e0006 */
[----:B------:R-:W2:Y:S01]  /*1b50*/  LDG.E.64 R32, desc[UR6][R32.64] ;  /* 0x0000000620207981 */ /* 0x000ea2000c1e1b00 */
[----:B------:R-:W-:Y:S01]  /*1b60*/  IMAD.MOV.U32 R29, RZ, RZ, R0 ;  /* 0x000000ffff1d7224 */ /* 0x000fe200078e0000 */
[----:B--2---:R-:W-:-:S04]  /*1b70*/  IADD3 R6, P0, PT, -R35, R32, RZ ;  /* 0x0000002023067210 */ /* 0x004fc80007f1e1ff */
        /* <DEDUP_REMOVED lines=8> */
.L_x_918:
[----:B0-----:R-:W0:Y:S01]  /*1c00*/  LDC.64 R6, c[0x0][0x380] ;  /* 0x0000e000ff067b82 */ /* 0x001e220000000a00 */
[----:B------:R-:W-:Y:S01]  /*1c10*/  VIADD R39, R30, 0xffffffff ;  /* 0xffffffff1e277836 */ /* 0x000fe20000000000 */
[----:B------:R-:W-:Y:S03]  /*1c20*/  BSSY B2, `(.L_x_915) ;  /* 0x0000008000027945 */ /* 0x000fe60003800000 */
[----:B------:R-:W-:-:S04]  /*1c30*/  IMAD R33, R39, 0x100, R3 ;  /* 0x0000010027217824 */ /* 0x000fc800078e0203 */
[----:B0-----:R-:W-:-:S07]  /*1c40*/  IMAD.WIDE R6, R33, 0x4, R6 ;  /* 0x0000000421067825 */ /* 0x001fce00078e0206 */
.L_x_916:
[----:B------:R-:W-:Y:S05]  /*1c50*/  YIELD ;  /* 0x0000000000007946 */ /* 0x000fea0003800000 */
[----:B------:R0:W-:Y:S06]  /*1c60*/  MEMBAR.SC.CTA ;  /* 0x0000000000007992 */ /* 0x0001ec0000000000 */
[----:B0-----:R-:W2:Y:S02]  /*1c70*/  LDG.E.STRONG.SYS R32, desc[UR6][R6.64] ;  /* 0x0000000606207981 */ /* 0x001ea4000c1f5900 */
[----:B--2---:R-:W-:-:S13]  /*1c80*/  ISETP.NE.AND P0, PT, R32, RZ, PT ;  /* 0x000000ff2000720c */ /* 0x004fda0003f05270 */
[----:B------:R-:W-:Y:S05]  /*1c90*/  @!P0 BRA `(.L_x_916) ;  /* 0xfffffffc00ec8947 */ /* 0x000fea000383ffff */
[----:B------:R-:W-:Y:S05]  /*1ca0*/  BSYNC B2 ;  /* 0x0000000000027941 */ /* 0x000fea0003800000 */
.L_x_915:
[----:B------:R-:W-:Y:S01]  /*1cb0*/  BSSY.RECONVERGENT B2, `(.L_x_917) ;  /* 0x0000006000027945 */ /* 0x000fe20003800200 */
[C---:B------:R-:W-:Y:S02]  /*1cc0*/  ISETP.GT.AND P0, PT, R32.reuse, -0x1, PT ;  /* 0xffffffff2000780c */ /* 0x040fe40003f04270 */
[----:B------:R-:W-:Y:S01]  /*1cd0*/  LOP3.LUT R32, R32, 0x3fffffff, RZ, 0xc0, !PT ;  /* 0x3fffffff20207812 */ /* 0x000fe200078ec0ff */
[----:B------:R-:W-:Y:S05]  /*1ce0*/  WARPSYNC.EXCLUSIVE R26 ;  /* 0x000000001a007348 */ /* 0x000fea0003a00000 */
[----:B------:R-:W-:-:S05]  /*1cf0*/  IMAD.IADD R29, R32, 0x1, R29 ;  /* 0x00000001201d7824 */ /* 0x000fca00078e021d */
[----:B------:R-:W-:-:S07]  /*1d00*/  VOTE.ANY R26, PT, P0 ;  /* 0x00000000001a7806 */ /* 0x000fce00000e0100 */
[----:B------:R-:W-:Y:S05]  /*1d10*/  BSYNC.RECONVERGENT B2 ;  /* 0x0000000000027941 */ /* 0x000fea0003800200 */
.L_x_917:
[----:B------:R-:W-:Y:S01]  /*1d20*/  ISETP.GT.U32.AND P1, PT, R30, 0x1, PT ;  /* 0x000000011e00780c */ /* 0x000fe20003f24070 */
[----:B------:R-:W-:-:S12]  /*1d30*/  IMAD.MOV.U32 R30, RZ, RZ, R39 ;  /* 0x000000ffff1e7224 */ /* 0x000fd800078e0027 */
[----:B------:R-:W-:Y:S05]  /*1d40*/  @P0 BRA P1, `(.L_x_918) ;  /* 0xfffffffc00ac0947 */ /* 0x000fea000083ffff */
[----:B------:R-:W-:Y:S05]  /*1d50*/  BSYNC B0 ;  /* 0x0000000000007941 */ /* 0x000fea0003800000 */
.L_x_914:
[----:B------:R1:W2:Y:S02]  /*1d60*/  LDS.64 R6, [R37+0x6c00] ;  /* 0x006c000025067984 */ /* 0x0002a40000000a00 */
.L_x_913:
[C---:B------:R-:W-:Y:S01]  /*1d70*/  IMAD.IADD R33, R29.reuse, 0x1, -R0 ;  /* 0x000000011d217824 */ /* 0x040fe200078e0a00 */
[----:B------:R-:W-:-:S04]  /*1d80*/  LOP3.LUT R29, R29, 0x80000000, RZ, 0xfc, !PT ;  /* 0x800000001d1d7812 */ /* 0x000fc800078efcff */
[C---:B0-2---:R-:W-:Y:S01]  /*1d90*/  IADD3 R6, P0, PT, R33.reuse, R6, RZ ;  /* 0x0000000621067210 */ /* 0x045fe20007f1e0ff */
[----:B------:R0:W-:Y:S03]  /*1da0*/  STG.E.STRONG.SYS desc[UR6][R4.64], R29 ;  /* 0x0000001d04007986 */ /* 0x0001e6000c115906 */
[----:B------:R-:W-:-:S05]  /*1db0*/  LEA.HI.X.SX32 R7, R33, R7, 0x1, P0 ;  /* 0x0000000721077211 */ /* 0x000fca00000f0eff */
[----:B------:R0:W-:Y:S04]  /*1dc0*/  STS.64 [R37+0x6c00], R6 ;  /* 0x006c000625007388 */ /* 0x0001e80000000a00 */
.L_x_912:
[----:B------:R-:W-:Y:S05]  /*1dd0*/  BSYNC B1 ;  /* 0x0000000000017941 */ /* 0x000fea0003800000 */
.L_x_911:
[----:B0-----:R-:W0:Y:S01]  /*1de0*/  LDC R29, c[0x0][0x3c0] ;  /* 0x0000f000ff1d7b82 */ /* 0x001e220000000800 */
[----:B------:R-:W-:Y:S01]  /*1df0*/  IMAD.MOV.U32 R26, RZ, RZ, -0x1 ;  /* 0xffffffffff1a7424 */ /* 0x000fe200078e00ff */
[----:B------:R-:W-:-:S04]  /*1e00*/  ISETP.GT.AND P2, PT, R24, -0x1, PT ;  /* 0xffffffff1800780c */ /* 0x000fc80003f44270 */
[----:B------:R-:W-:Y:S02]  /*1e10*/  SEL R33, R26, 0x80000000, P2 ;  /* 0x800000001a217807 */ /* 0x000fe40001000000 */
[----:B------:R-:W2:Y:S01]  /*1e20*/  LDC.64 R4, c[0x0][0x390] ;  /* 0x0000e400ff047b82 */ /* 0x000ea20000000a00 */
[----:B0-----:R-:W-:Y:S02]  /*1e30*/  ISETP.GE.AND P0, PT, R28, R29, PT ;  /* 0x0000001d1c00720c */ /* 0x001fe40003f06270 */
[----:B--2---:R-:W-:-:S04]  /*1e40*/  ISETP.EQ.U32.AND P1, PT, R4, RZ, PT ;  /* 0x000000ff0400720c */ /* 0x004fc80003f22070 */
[----:B------:R-:W-:Y:S02]  /*1e50*/  ISETP.EQ.OR.EX P0, PT, R5, RZ, !P0, P1 ;  /* 0x000000ff0500720c */ /* 0x000fe40004702710 */
[----:B------:R-:W-:Y:S02]  /*1e60*/  ISETP.GT.AND P1, PT, R25, -0x1, PT ;  /* 0xffffffff1900780c */ /* 0x000fe40003f24270 */
[----:B------:R-:W-:Y:S02]  /*1e70*/  ISETP.GT.U32.OR P0, PT, R3, 0xff, P0 ;  /* 0x000000ff0300780c */ /* 0x000fe40000704470 */
[----:B------:R-:W-:-:S11]  /*1e80*/  SEL R30, R26, 0x80000000, P1 ;  /* 0x800000001a1e7807 */ /* 0x000fd60000800000 */
[----:B------:R-:W-:Y:S05]  /*1e90*/  @P0 BRA `(.L_x_919) ;  /* 0x00000000001c0947 */ /* 0x000fea0003800000 */
[----:B------:R-:W0:Y:S01]  /*1ea0*/  LDS.64 R6, [R37+0x6c00] ;  /* 0x006c000025067984 */ /* 0x000e220000000a00 */
[C---:B------:R-:W-:Y:S02]  /*1eb0*/  LEA R4, P2, R3.reuse, R4, 0x3 ;  /* 0x0000000403047211 */ /* 0x040fe400078418ff */
[--C-:B------:R-:W-:Y:S02]  /*1ec0*/  SHF.R.S32.HI R39, RZ, 0x1f, R0.reuse ;  /* 0x0000001fff277819 */ /* 0x100fe40000011400 */
[----:B------:R-:W-:Y:S02]  /*1ed0*/  LEA.HI.X R5, R3, R5, RZ, 0x3, P2 ;  /* 0x0000000503057211 */ /* 0x000fe400010f1cff */
[----:B0-----:R-:W-:-:S04]  /*1ee0*/  IADD3 R6, P0, P1, R6, R35, R0 ;  /* 0x0000002306067210 */ /* 0x001fc8000791e000 */
[----:B------:R-:W-:-:S05]  /*1ef0*/  IADD3.X R7, PT, PT, R7, RZ, R39, P0, P1 ;  /* 0x000000ff07077210 */ /* 0x000fca00007e2427 */
[----:B------:R0:W-:Y:S04]  /*1f00*/  STG.E.64 desc[UR6][R4.64], R6 ;  /* 0x0000000604007986 */ /* 0x0001e8000c101b06 */
.L_x_919:
[----:B------:R-:W-:Y:S05]  /*1f10*/  WARPSYNC.ALL ;  /* 0x0000000000007948 */ /* 0x000fea0003800000 */
[----:B------:R-:W2:Y:S08]  /*1f20*/  S2UR UR5, SR_CgaCtaId ;  /* 0x00000000000579c3 */ /* 0x000eb00000008800 */
[----:B------:R-:W-:Y:S01]  /*1f30*/  BAR.SYNC.DEFER_BLOCKING 0x0 ;  /* 0x0000000000007b1d */ /* 0x000fe20000010000 */
[----:B------:R-:W-:-:S02]  /*1f40*/  ISETP.GT.AND P2, PT, R21, -0x1, PT ;  /* 0xffffffff1500780c */ /* 0x000fc40003f44270 */
[----:B------:R-:W-:Y:S02]  /*1f50*/  ISETP.GT.AND P1, PT, R22, -0x1, PT ;  /* 0xffffffff1600780c */ /* 0x000fe40003f24270 */
[----:B0-----:R-:W-:Y:S01]  /*1f60*/  SEL R4, R26, 0x80000000, P2 ;  /* 0x800000001a047807 */ /* 0x001fe20001000000 */
[----:B------:R-:W-:Y:S01]  /*1f70*/  UMOV UR4, 0x400 ;  /* 0x0000040000047882 */ /* 0x000fe20000000000 */
[----:B------:R-:W-:Y:S02]  /*1f80*/  ISETP.GT.AND P2, PT, R17, -0x1, PT ;  /* 0xffffffff1100780c */ /* 0x000fe40003f44270 */
[----:B------:R-:W-:Y:S02]  /*1f90*/  LOP3.LUT R21, R4, R21, RZ, 0x3c, !PT ;  /* 0x0000001504157212 */ /* 0x000fe400078e3cff */
[C---:B------:R-:W-:Y:S02]  /*1fa0*/  SEL R5, R26.reuse, 0x80000000, P1 ;  /* 0x800000001a057807 */ /* 0x040fe40000800000 */
[----:B------:R-:W-:-:S02]  /*1fb0*/  SEL R4, R26, 0x80000000, P2 ;  /* 0x800000001a047807 */ /* 0x000fc40001000000 */
[----:B------:R-:W-:Y:S02]  /*1fc0*/  ISETP.GT.AND P1, PT, R18, -0x1, PT ;  /* 0xffffffff1200780c */ /* 0x000fe40003f24270 */
[----:B------:R-:W-:Y:S02]  /*1fd0*/  LOP3.LUT R22, R5, R22, RZ, 0x3c, !PT ;  /* 0x0000001605167212 */ /* 0x000fe400078e3cff */
[----:B------:R-:W-:Y:S02]  /*1fe0*/  LOP3.LUT R17, R4, R17, RZ, 0x3c, !PT ;  /* 0x0000001104117212 */ /* 0x000fe400078e3cff */
[----:B------:R-:W-:Y:S01]  /*1ff0*/  SEL R5, R26, 0x80000000, P1 ;  /* 0x800000001a057807 */ /* 0x000fe20000800000 */
[----:B--2---:R-:W-:Y:S01]  /*2000*/  ULEA UR4, UR5, UR4, 0x18 ;  /* 0x0000000405047291 */ /* 0x004fe2000f8ec0ff */
[----:B------:R-:W-:Y:S02]  /*2010*/  ISETP.GT.AND P0, PT, R23, -0x1, PT ;  /* 0xffffffff1700780c */ /* 0x000fe40003f04270 */
[----:B------:R-:W-:-:S02]  /*2020*/  LOP3.LUT R18, R5, R18, RZ, 0x3c, !PT ;  /* 0x0000001205127212 */ /* 0x000fc400078e3cff */
[----:B------:R-:W-:Y:S02]  /*2030*/  ISETP.GT.AND P3, PT, R20, -0x1, PT ;  /* 0xffffffff1400780c */ /* 0x000fe40003f64270 */
[----:B------:R-:W-:Y:S02]  /*2040*/  LEA R4, R31, UR4, 0x3 ;  /* 0x000000041f047c11 */ /* 0x000fe4000f8e18ff */
[C---:B------:R-:W-:Y:S02]  /*2050*/  SEL R0, R26.reuse, 0x80000000, P0 ;  /* 0x800000001a007807 */ /* 0x040fe40000000000 */
[----:B------:R-:W-:Y:S02]  /*2060*/  SEL R7, R26, 0x80000000, P3 ;  /* 0x800000001a077807 */ /* 0x000fe40001800000 */
[----:B------:R-:W0:Y:S01]  /*2070*/  LDS.64 R4, [R4+0x6c00] ;  /* 0x006c000004047984 */ /* 0x000e220000000a00 */
[----:B------:R-:W-:Y:S02]  /*2080*/  ISETP.GT.AND P0, PT, R19, -0x1, PT ;  /* 0xffffffff1300780c */ /* 0x000fe40003f04270 */
[----:B------:R-:W-:-:S02]  /*2090*/  ISETP.GT.AND P3, PT, R16, -0x1, PT ;  /* 0xffffffff1000780c */ /* 0x000fc40003f64270 */
[----:B------:R-:W-:Y:S02]  /*20a0*/  LOP3.LUT R23, R0, R23, RZ, 0x3c, !PT ;  /* 0x0000001700177212 */ /* 0x000fe400078e3cff */
[----:B------:R-:W-:Y:S02]  /*20b0*/  LOP3.LUT R20, R7, R20, RZ, 0x3c, !PT ;  /* 0x0000001407147212 */ /* 0x000fe400078e3cff */
[----:B------:R-:W-:Y:S02]  /*20c0*/  ISETP.GT.AND P4, PT, R28, R29, PT ;  /* 0x0000001d1c00720c */ /* 0x000fe40003f84270 */
[C---:B------:R-:W-:Y:S02]  /*20d0*/  SEL R0, R26.reuse, 0x80000000, P0 ;  /* 0x800000001a007807 */ /* 0x040fe40000000000 */
[----:B------:R-:W-:Y:S02]  /*20e0*/  SEL R7, R26, 0x80000000, P3 ;  /* 0x800000001a077807 */ /* 0x000fe40001800000 */
[----:B------:R-:W-:-:S02]  /*20f0*/  ISETP.GT.AND P0, PT, R15, -0x1, PT ;  /* 0xffffffff0f00780c */ /* 0x000fc40003f04270 */
[----:B------:R-:W-:Y:S02]  /*2100*/  ISETP.GT.AND P1, PT, R14, -0x1, PT ;  /* 0xffffffff0e00780c */ /* 0x000fe40003f24270 */
[----:B------:R-:W-:Y:S02]  /*2110*/  ISETP.GT.AND P2, PT, R13, -0x1, PT ;  /* 0xffffffff0d00780c */ /* 0x000fe40003f44270 */
[----:B------:R-:W-:Y:S02]  /*2120*/  ISETP.GT.AND P3, PT, R12, -0x1, PT ;  /* 0xffffffff0c00780c */ /* 0x000fe40003f64270 */
[----:B------:R-:W-:Y:S02]  /*2130*/  LOP3.LUT R19, R0, R19, RZ, 0x3c, !PT ;  /* 0x0000001300137212 */ /* 0x000fe400078e3cff */
[----:B------:R-:W-:Y:S02]  /*2140*/  LOP3.LUT R16, R7, R16, RZ, 0x3c, !PT ;  /* 0x0000001007107212 */ /* 0x000fe400078e3cff */
[----:B------:R-:W-:-:S02]  /*2150*/  SEL R0, R26, 0x80000000, P0 ;  /* 0x800000001a007807 */ /* 0x000fc40000000000 */
[C---:B------:R-:W-:Y:S02]  /*2160*/  SEL R7, R26.reuse, 0x80000000, P1 ;  /* 0x800000001a077807 */ /* 0x040fe40000800000 */
[C---:B------:R-:W-:Y:S02]  /*2170*/  SEL R6, R26.reuse, 0x80000000, P2 ;  /* 0x800000001a067807 */ /* 0x040fe40001000000 */
[----:B------:R-:W-:Y:S02]  /*2180*/  SEL R31, R26, 0x80000000, P3 ;  /* 0x800000001a1f7807 */ /* 0x000fe40001800000 */
[----:B------:R-:W-:Y:S02]  /*2190*/  ISETP.GT.AND P0, PT, R11, -0x1, PT ;  /* 0xffffffff0b00780c */ /* 0x000fe40003f04270 */
[----:B------:R-:W-:Y:S02]  /*21a0*/  ISETP.GT.AND P1, PT, R10, -0x1, PT ;  /* 0xffffffff0a00780c */ /* 0x000fe40003f24270 */
[----:B------:R-:W-:-:S02]  /*21b0*/  ISETP.GT.AND P2, PT, R9, -0x1, PT ;  /* 0xffffffff0900780c */ /* 0x000fc40003f44270 */
[----:B------:R-:W-:Y:S02]  /*21c0*/  ISETP.GT.AND P3, PT, R8, -0x1, PT ;  /* 0xffffffff0800780c */ /* 0x000fe40003f64270 */
[----:B------:R-:W-:Y:S02]  /*21d0*/  LOP3.LUT R15, R0, R15, RZ, 0x3c, !PT ;  /* 0x0000000f000f7212 */ /* 0x000fe400078e3cff */
[----:B------:R-:W-:Y:S02]  /*21e0*/  LOP3.LUT R14, R7, R14, RZ, 0x3c, !PT ;  /* 0x0000000e070e7212 */ /* 0x000fe400078e3cff */
[----:B------:R-:W-:Y:S02]  /*21f0*/  LOP3.LUT R13, R6, R13, RZ, 0x3c, !PT ;  /* 0x0000000d060d7212 */ /* 0x000fe400078e3cff */
[----:B------:R-:W-:Y:S02]  /*2200*/  LOP3.LUT R12, R31, R12, RZ, 0x3c, !PT ;  /* 0x0000000c1f0c7212 */ /* 0x000fe400078e3cff */
[----:B------:R-:W-:-:S02]  /*2210*/  SEL R0, R26, 0x80000000, P0 ;  /* 0x800000001a007807 */ /* 0x000fc40000000000 */
[C---:B------:R-:W-:Y:S02]  /*2220*/  SEL R7, R26.reuse, 0x80000000, P1 ;  /* 0x800000001a077807 */ /* 0x040fe40000800000 */
[C---:B------:R-:W-:Y:S02]  /*2230*/  SEL R6, R26.reuse, 0x80000000, P2 ;  /* 0x800000001a067807 */ /* 0x040fe40001000000 */
[----:B------:R-:W-:Y:S02]  /*2240*/  SEL R31, R26, 0x80000000, P3 ;  /* 0x800000001a1f7807 */ /* 0x000fe40001800000 */
[----:B------:R-:W-:Y:S02]  /*2250*/  LOP3.LUT R25, R30, R25, RZ, 0x3c, !PT ;  /* 0x000000191e197212 */ /* 0x000fe400078e3cff */
[----:B------:R-:W-:Y:S02]  /*2260*/  LOP3.LUT R24, R33, R24, RZ, 0x3c, !PT ;  /* 0x0000001821187212 */ /* 0x000fe400078e3cff */
[----:B------:R-:W-:-:S02]  /*2270*/  LOP3.LUT R11, R0, R11, RZ, 0x3c, !PT ;  /* 0x0000000b000b7212 */ /* 0x000fc400078e3cff */
[----:B------:R-:W-:Y:S02]  /*2280*/  LOP3.LUT R7, R7, R10, RZ, 0x3c, !PT ;  /* 0x0000000a07077212 */ /* 0x000fe400078e3cff */
[----:B------:R-:W-:Y:S02]  /*2290*/  LOP3.LUT R9, R6, R9, RZ, 0x3c, !PT ;  /* 0x0000000906097212 */ /* 0x000fe400078e3cff */
[----:B------:R-:W-:Y:S01]  /*22a0*/  LOP3.LUT R31, R31, R8, RZ, 0x3c, !PT ;  /* 0x000000081f1f7212 */ /* 0x000fe200078e3cff */
[----:B0-----:R-:W-:Y:S06]  /*22b0*/  @P4 BRA `(.L_x_920) ;  /* 0x00000000006c4947 */ /* 0x001fec0003800000 */
        /* <DEDUP_REMOVED lines=27> */
.L_x_920:
[----:B------:R-:W0:Y:S01]  /*2470*/  LDCU.64 UR4, c[0x0][0x3a0] ;  /* 0x00007400ff0477ac */ /* 0x000e220008000a00 */
[----:B------:R-:W-:Y:S01]  /*2480*/  LOP3.LUT R33, R3, 0x3e0, RZ, 0xc0, !PT ;  /* 0x000003e003217812 */ /* 0x000fe200078ec0ff */
[----:B------:R-:W-:Y:S01]  /*2490*/  IMAD R27, R27, -0x1b00, R29 ;  /* 0xffffe5001b1b7824 */ /* 0x000fe200078e021d */
[----:B------:R-:W-:-:S05]  /*24a0*/  LOP3.LUT R2, R3, 0x1f, RZ, 0xc0, !PT ;  /* 0x0000001f03027812 */ /* 0x000fca00078ec0ff */
[----:B------:R-:W-:-:S04]  /*24b0*/  IMAD R33, R33, 0x12, R2 ;  /* 0x0000001221217824 */ /* 0x000fc800078e0202 */
[C---:B------:R-:W-:Y:S01]  /*24c0*/  VIADD R2, R33.reuse, 0x20 ;  /* 0x0000002021027836 */ /* 0x040fe20000000000 */
[C---:B------:R-:W-:Y:S01]  /*24d0*/  IADD3 R0, P0, PT, R33.reuse, R4, RZ ;  /* 0x0000000421007210 */ /* 0x040fe20007f1e0ff */
[C---:B------:R-:W-:Y:S01]  /*24e0*/  VIADD R4, R33.reuse, 0x40 ;  /* 0x0000004021047836 */ /* 0x040fe20000000000 */
[CC--:B------:R-:W-:Y:S01]  /*24f0*/  ISETP.GE.AND P4, PT, R33.reuse, R27.reuse, PT ;  /* 0x0000001b2100720c */ /* 0x0c0fe20003f86270 */
[C---:B------:R-:W-:Y:S01]  /*2500*/  VIADD R6, R33.reuse, 0x60 ;  /* 0x0000006021067836 */ /* 0x040fe20000000000 */
[-C--:B------:R-:W-:Y:S01]  /*2510*/  ISETP.GE.AND P3, PT, R2, R27.reuse, PT ;  /* 0x0000001b0200720c */ /* 0x080fe20003f66270 */
[----:B------:R-:W-:Y:S01]  /*2520*/  IMAD.X R5, RZ, RZ, R5, P0 ;  /* 0x000000ffff057224 */ /* 0x000fe200000e0605 */
[----:B0-----:R-:W-:Y:S01]  /*2530*/  LEA R2, P0, R0, UR4, 0x2 ;  /* 0x0000000400027c11 */ /* 0x001fe2000f8010ff */
[C---:B------:R-:W-:Y:S01]  /*2540*/  VIADD R8, R33.reuse, 0xc0 ;  /* 0x000000c021087836 */ /* 0x040fe20000000000 */
[-C--:B------:R-:W-:Y:S01]  /*2550*/  ISETP.GE.AND P2, PT, R4, R27.reuse, PT ;  /* 0x0000001b0400720c */ /* 0x080fe20003f46270 */
[C---:B------:R-:W-:Y:S01]  /*2560*/  VIADD R4, R33.reuse, 0x80 ;  /* 0x0000008021047836 */ /* 0x040fe20000000000 */
[----:B------:R-:W-:Y:S01]  /*2570*/  LEA.HI.X R3, R0, UR5, R5, 0x2, P0 ;  /* 0x0000000500037c11 */ /* 0x000fe200080f1405 */
[C---:B------:R-:W-:Y:S01]  /*2580*/  VIADD R0, R33.reuse, 0xe0 ;  /* 0x000000e021007836 */ /* 0x040fe20000000000 */
[-C--:B------:R-:W-:Y:S01]  /*2590*/  ISETP.GE.AND P1, PT, R6, R27.reuse, PT ;  /* 0x0000001b0600720c */ /* 0x080fe20003f26270 */
[C---:B------:R-:W-:Y:S01]  /*25a0*/  VIADD R6, R33.reuse, 0xa0 ;  /* 0x000000a021067836 */ /* 0x040fe20000000000 */
[-C--:B------:R-:W-:Y:S01]  /*25b0*/  ISETP.GE.AND P0, PT, R4, R27.reuse, PT ;  /* 0x0000001b0400720c */ /* 0x080fe20003f06270 */
[----:B------:R0:W-:Y:S01]  /*25c0*/  @!P4 STG.E desc[UR6][R2.64], R25 ;  /* 0x000000190200c986 */ /* 0x0001e2000c101906 */
[C---:B------:R-:W-:Y:S01]  /*25d0*/  VIADD R4, R33.reuse, 0x100 ;  /* 0x0000010021047836 */ /* 0x040fe20000000000 */
[-C--:B------:R-:W-:Y:S01]  /*25e0*/  ISETP.GE.AND P4, PT, R0, R27.reuse, PT ;  /* 0x0000001b0000720c */ /* 0x080fe20003f86270 */
[----:B------:R-:W-:Y:S01]  /*25f0*/  VIADD R0, R33, 0x120 ;  /* 0x0000012021007836 */ /* 0x000fe20000000000 */
[-C--:B------:R-:W-:Y:S01]  /*2600*/  ISETP.GE.AND P6, PT, R6, R27.reuse, PT ;  /* 0x0000001b0600720c */ /* 0x080fe20003fc6270 */
[----:B------:R0:W-:Y:S01]  /*2610*/  @!P3 STG.E desc[UR6][R2.64+0x80], R24 ;  /* 0x000080180200b986 */ /* 0x0001e2000c101906 */
[----:B------:R-:W-:-:S02]  /*2620*/  ISETP.GE.AND P5, PT, R8, R27, PT ;  /* 0x0000001b0800720c */ /* 0x000fc40003fa6270 */
[-C--:B------:R-:W-:Y:S01]  /*2630*/  ISETP.GE.AND P3, PT, R4, R27.reuse, PT ;  /* 0x0000001b0400720c */ /* 0x080fe20003f66270 */
[----:B------:R0:W-:Y:S01]  /*2640*/  @!P2 STG.E desc[UR6][R2.64+0x100], R23 ;  /* 0x000100170200a986 */ /* 0x0001e2000c101906 */
[C---:B------:R-:W-:Y:S01]  /*2650*/  VIADD R4, R33.reuse, 0x140 ;  /* 0x0000014021047836 */ /* 0x040fe20000000000 */
[-C--:B------:R-:W-:Y:S01]  /*2660*/  ISETP.GE.AND P2, PT, R0, R27.reuse, PT ;  /* 0x0000001b0000720c */ /* 0x080fe20003f46270 */
[C---:B------:R-:W-:Y:S01]  /*2670*/  VIADD R0, R33.reuse, 0x160 ;  /* 0x0000016021007836 */ /* 0x040fe20000000000 */
[----:B------:R0:W-:Y:S02]  /*2680*/  @!P1 STG.E desc[UR6][R2.64+0x180], R22 ;  /* 0x0001801602009986 */ /* 0x0001e4000c101906 */
[-C--:B------:R-:W-:Y:S01]  /*2690*/  ISETP.GE.AND P1, PT, R4, R27.reuse, PT ;  /* 0x0000001b0400720c */ /* 0x080fe20003f26270 */
[C---:B------:R-:W-:Y:S01]  /*26a0*/  VIADD R4, R33.reuse, 0x180 ;  /* 0x0000018021047836 */ /* 0x040fe20000000000 */
[----:B------:R0:W-:Y:S01]  /*26b0*/  @!P0 STG.E desc[UR6][R2.64+0x200], R21 ;  /* 0x0002001502008986 */ /* 0x0001e2000c101906 */
[----:B------:R-:W-:Y:S01]  /*26c0*/  ISETP.GE.AND P0, PT, R0, R27, PT ;  /* 0x0000001b0000720c */ /* 0x000fe20003f06270 */
[----:B------:R-:W-:-:S02]  /*26d0*/  VIADD R0, R33, 0x1a0 ;  /* 0x000001a021007836 */ /* 0x000fc40000000000 */
[----:B------:R0:W-:Y:S01]  /*26e0*/  @!P6 STG.E desc[UR6][R2.64+0x280], R20 ;  /* 0x000280140200e986 */ /* 0x0001e2000c101906 */
[-C--:B------:R-:W-:Y:S01]  /*26f0*/  ISETP.GE.AND P6, PT, R4, R27.reuse, PT ;  /* 0x0000001b0400720c */ /* 0x080fe20003fc6270 */
[C---:B------:R-:W-:Y:S02]  /*2700*/  VIADD R4, R33.reuse, 0x1c0 ;  /* 0x000001c021047836 */ /* 0x040fe40000000000 */
[----:B------:R0:W-:Y:S01]  /*2710*/  @!P5 STG.E desc[UR6][R2.64+0x300], R19 ;  /* 0x000300130200d986 */ /* 0x0001e2000c101906 */
[-C--:B------:R-:W-:Y:S01]  /*2720*/  ISETP.GE.AND P5, PT, R0, R27.reuse, PT ;  /* 0x0000001b0000720c */ /* 0x080fe20003fa6270 */
[C---:B------:R-:W-:Y:S02]  /*2730*/  VIADD R0, R33.reuse, 0x1e0 ;  /* 0x000001e021007836 */ /* 0x040fe40000000000 */
        /* <DEDUP_REMOVED lines=19> */
.L_x_910:
        /* <DEDUP_REMOVED lines=8> */
[C-C-:B------:R-:W-:Y:S01]  /*28f0*/  IMAD R40, R3.reuse, 0x34, R29.reuse ;  /* 0x0000003403287824 */ /* 0x140fe200078e021d */
[----:B------:R-:W-:Y:S01]  /*2900*/  UMOV UR4, 0xffffffff ;  /* 0xffffffff00047882 */ /* 0x000fe20000000000 */
[----:B------:R-:W-:-:S03]  /*2910*/  IMAD R4, R3, 0x34, R29 ;  /* 0x0000003403047824 */ /* 0x000fc600078e021d */
[----:B------:R-:W-:Y:S04]  /*2920*/  LDS R32, [R40+0x3410] ;  /* 0x0034100028207984 */ /* 0x000fe80000000800 */
[----:B0-----:R-:W-:Y:S04]  /*2930*/  LDS R5, [R40+0x3414] ;  /* 0x0034140028057984 */ /* 0x001fe80000000800 */
[----:B--2---:R-:W0:Y:S04]  /*2940*/  LDS R30, [R40+0x3418] ;  /* 0x00341800281e7984 */ /* 0x004e280000000800 */
        /* <DEDUP_REMOVED lines=8> */
[----:B------:R-:W5:Y:S01]  /*29d0*/  LDS R41, [R4+0x343c] ;  /* 0x00343c0004297984 */ /* 0x000f620000000800 */
[----:B0-----:R-:W-:-:S04]  /*29e0*/  IADD3 R42, PT, PT, R30, R5, R32 ;  /* 0x000000051e2a7210 */ /* 0x001fc80007ffe020 */
[----:B-1----:R-:W-:-:S04]  /*29f0*/  IADD3 R42, PT, PT, R35, R42, R28 ;  /* 0x0000002a232a7210 */ /* 0x002fc80007ffe01c */
[----:B--2---:R-:W-:-:S04]  /*2a00*/  IADD3 R42, PT, PT, R36, R42, R37 ;  /* 0x0000002a242a7210 */ /* 0x004fc80007ffe025 */
[----:B---3--:R-:W-:-:S04]  /*2a10*/  IADD3 R42, PT, PT, R38, R42, R33 ;  /* 0x0000002a262a7210 */ /* 0x008fc80007ffe021 */
[----:B----4-:R-:W-:-:S05]  /*2a20*/  IADD3 R42, PT, PT, R34, R42, R39 ;  /* 0x0000002a222a7210 */ /* 0x010fca0007ffe027 */
[----:B-----5:R-:W-:Y:S01]  /*2a30*/  IMAD.IADD R41, R41, 0x1, R42 ;  /* 0x0000000129297824 */ /* 0x020fe200078e022a */
        /* <DEDUP_REMOVED lines=10> */
.L_x_1012:
        /* <DEDUP_REMOVED lines=22> */
[----:B0-----:R-:W-:Y:S01]  /*2c40*/  IMAD.IADD R47, R34, 0x1, R39 ;  /* 0x00000001222f7824 */ /* 0x001fe200078e0227 */
[----:B------:R1:W-:Y:S04]  /*2c50*/  STS [R4+0x3438], R39 ;  /* 0x0034382704007388 */ /* 0x0003e80000000800 */
[----:B------:R1:W-:Y:S02]  /*2c60*/  STS [R4+0x343c], R47 ;  /* 0x00343c2f04007388 */ /* 0x0003e40000000800 */
.L_x_921:
[----:B------:R-:W-:Y:S05]  /*2c70*/  WARPSYNC.ALL ;  /* 0x0000000000007948 */ /* 0x000fea0003800000 */
[----:B------:R-:W-:Y:S01]  /*2c80*/  BAR.SYNC.DEFER_BLOCKING 0x0 ;  /* 0x0000000000007b1d */ /* 0x000fe20000010000 */
[----:B-1----:R-:W-:Y:S01]  /*2c90*/  IMAD.MOV.U32 R4, RZ, RZ, RZ ;  /* 0x000000ffff047224 */ /* 0x002fe200078e00ff */
[----:B------:R-:W-:Y:S01]  /*2ca0*/  ISETP.NE.AND P0, PT, R45, RZ, PT ;  /* 0x000000ff2d00720c */ /* 0x000fe20003f05270 */
[----:B0-----:R-:W-:-:S03]  /*2cb0*/  IMAD.MOV.U32 R5, RZ, RZ, R3 ;  /* 0x000000ffff057224 */ /* 0x001fc600078e0003 */
[----:B------:R-:W-:Y:S01]  /*2cc0*/  BSSY.RECONVERGENT B0, `(.L_x_923) ;  /* 0x000002a000007945 */ /* 0x000fe20003800200 */
[----:B------:R-:W-:-:S04]  /*2cd0*/  IMAD.HI.U32 R4, R3, 0x15555556, R4 ;  /* 0x1555555603047827 */ /* 0x000fc800078e0004 */
[----:B------:R-:W-:-:S05]  /*2ce0*/  IMAD R4, R4, 0x4, R29 ;  /* 0x0000000404047824 */ /* 0x000fca00078e021d */
[----:B------:R0:W1:Y:S01]  /*2cf0*/  LDS R5, [R4+0x3410] ;  /* 0x0034100004057984 */ /* 0x0000620000000800 */
[----:B------:R-:W-:Y:S05]  /*2d00*/  @P0 BRA `(.L_x_924) ;  /* 0x0000000000940947 */ /* 0x000fea0003800000 */
[----:B0-----:R-:W-:-:S05]  /*2d10*/  IMAD R4, R3, 0x4, R29 ;  /* 0x0000000403047824 */ /* 0x001fca00078e021d */
[----:B------:R-:W1:Y:S04]  /*2d20*/  LDS R28, [R4] ;  /* 0x00000000041c7984 */ /* 0x000e680000000800 */
[----:B--2---:R-:W0:Y:S04]  /*2d30*/  LDS R30, [R4+0x400] ;  /* 0x00040000041e7984 */ /* 0x004e280000000800 */
        /* <DEDUP_REMOVED lines=9> */
[----:B-1----:R-:W-:-:S03]  /*2dd0*/  IMAD.IADD R33, R5, 0x1, R28 ;  /* 0x0000000105217824 */ /* 0x002fc600078e021c */
[----:B------:R-:W1:Y:S01]  /*2de0*/  LDS R50, [R4+0x2c00] ;  /* 0x002c000004327984 */ /* 0x000e620000000800 */
[----:B0-----:R-:W-:-:S03]  /*2df0*/  IMAD.IADD R35, R5, 0x1, R30 ;  /* 0x0000000105237824 */ /* 0x001fc600078e021e */
[----:B------:R0:W-:Y:S01]  /*2e00*/  STS [R4], R33 ;  /* 0x0000002104007388 */ /* 0x0001e20000000800 */
[----:B--2---:R-:W-:-:S03]  /*2e10*/  IMAD.IADD R37, R5, 0x1, R32 ;  /* 0x0000000105257824 */ /* 0x004fc600078e0220 */
[----:B------:R2:W-:Y:S01]  /*2e20*/  STS [R4+0x400], R35 ;  /* 0x0004002304007388 */ /* 0x0005e20000000800 */
[C---:B---3--:R-:W-:Y:S02]  /*2e30*/  IMAD.IADD R39, R5.reuse, 0x1, R34 ;  /* 0x0000000105277824 */ /* 0x048fe400078e0222 */
[C---:B----4-:R-:W-:Y:S01]  /*2e40*/  IMAD.IADD R41, R5.reuse, 0x1, R36 ;  /* 0x0000000105297824 */ /* 0x050fe200078e0224 */
[----:B------:R3:W-:Y:S01]  /*2e50*/  STS [R4+0x800], R37 ;  /* 0x0008002504007388 */ /* 0x0007e20000000800 */
[----:B-----5:R-:W-:-:S03]  /*2e60*/  IMAD.IADD R43, R5, 0x1, R38 ;  /* 0x00000001052b7824 */ /* 0x020fc600078e0226 */
[----:B------:R3:W-:Y:S01]  /*2e70*/  STS [R4+0xc00], R39 ;  /* 0x000c002704007388 */ /* 0x0007e20000000800 */
[----:B------:R-:W-:-:S03]  /*2e80*/  IMAD.IADD R47, R5, 0x1, R40 ;  /* 0x00000001052f7824 */ /* 0x000fc600078e0228 */
[----:B------:R3:W-:Y:S01]  /*2e90*/  STS [R4+0x1000], R41 ;  /* 0x0010002904007388 */ /* 0x0007e20000000800 */
[----:B0-----:R-:W-:-:S03]  /*2ea0*/  IMAD.IADD R33, R5, 0x1, R42 ;  /* 0x0000000105217824 */ /* 0x001fc600078e022a */
[----:B------:R3:W-:Y:S01]  /*2eb0*/  STS [R4+0x1400], R43 ;  /* 0x0014002b04007388 */ /* 0x0007e20000000800 */
[----:B--2---:R-:W-:-:S03]  /*2ec0*/  IMAD.IADD R35, R5, 0x1, R44 ;  /* 0x0000000105237824 */ /* 0x004fc600078e022c */
[----:B------:R3:W-:Y:S01]  /*2ed0*/  STS [R4+0x1800], R47 ;  /* 0x0018002f04007388 */ /* 0x0007e20000000800 */
[----:B------:R-:W-:-:S03]  /*2ee0*/  IMAD.IADD R49, R5, 0x1, R46 ;  /* 0x0000000105317824 */ /* 0x000fc600078e022e */
[----:B------:R3:W-:Y:S01]  /*2ef0*/  STS [R4+0x1c00], R33 ;  /* 0x001c002104007388 */ /* 0x0007e20000000800 */
[----:B------:R-:W-:-:S03]  /*2f00*/  IMAD.IADD R51, R5, 0x1, R48 ;  /* 0x0000000105337824 */ /* 0x000fc600078e0230 */
[----:B------:R3:W-:Y:S01]  /*2f10*/  STS [R4+0x2000], R35 ;  /* 0x0020002304007388 */ /* 0x0007e20000000800 */
[----:B-1----:R-:W-:-:S03]  /*2f20*/  IMAD.IADD R53, R5, 0x1, R50 ;  /* 0x0000000105357824 */ /* 0x002fc600078e0232 */
[----:B------:R3:W-:Y:S04]  /*2f30*/  STS [R4+0x2400], R49 ;  /* 0x0024003104007388 */ /* 0x0007e80000000800 */
[----:B------:R3:W-:Y:S04]  /*2f40*/  STS [R4+0x2800], R51 ;  /* 0x0028003304007388 */ /* 0x0007e80000000800 */
[----:B------:R3:W-:Y:S02]  /*2f50*/  STS [R4+0x2c00], R53 ;  /* 0x002c003504007388 */ /* 0x0007e40000000800 */
.L_x_924:
[----:B------:R-:W-:Y:S05]  /*2f60*/  BSYNC.RECONVERGENT B0 ;  /* 0x0000000000007941 */ /* 0x000fea0003800200 */
.L_x_923:
[----:B------:R-:W-:Y:S01]  /*2f70*/  BAR.SYNC.DEFER_BLOCKING 0x0 ;  /* 0x0000000000007b1d */ /* 0x000fe20000010000 */
[----:B------:R-:W-:-:S05]  /*2f80*/  R2P PR, R31, 0x7f ;  /* 0x0000007f1f007804 */ /* 0x000fca0000000000 */
[----:B------:R-:W-:Y:S08]  /*2f90*/  BSSY.RECONVERGENT B0, `(.L_x_925) ;  /* 0x0000022000007945 */ /* 0x000ff00003800200 */
[----:B0--3--:R-:W-:Y:S02]  /*2fa0*/  VOTE.ANY R4, PT, P0 ;  /* 0x0000000000047806 */ /* 0x009fe400000e0100 */
[----:B------:R-:W-:-:S02]  /*2fb0*/  VOTE.ANY R33, PT, P1 ;  /* 0x0000000000217806 */ /* 0x000fc400008e0100 */
[----:B------:R-:W-:Y:S02]  /*2fc0*/  @!P0 LOP3.LUT R4, RZ, R4, RZ, 0x33, !PT ;  /* 0x00000004ff048212 */ /* 0x000fe400078e33ff */
[----:B--2---:R-:W-:Y:S02]  /*2fd0*/  VOTE.ANY R35, PT, P2 ;  /* 0x0000000000237806 */ /* 0x004fe400010e0100 */
        /* <DEDUP_REMOVED lines=10> */
[----:B------:R-:W-:Y:S02]  /*3080*/  LOP3.LUT R4, R33, R4, RZ, 0xc0, !PT ;  /* 0x0000000421047212 */ /* 0x000fe400078ec0ff */
[----:B------:R-:W-:Y:S02]  /*3090*/  LOP3.LUT P0, RZ, R31, 0x80, RZ, 0xc0, !PT ;  /* 0x000000801fff7812 */ /* 0x000fe4000780c0ff */
[----:B------:R-:W-:Y:S02]  /*30a0*/  @!P5 LOP3.LUT R35, RZ, R35, RZ, 0x33, !PT ;  /* 0x00000023ff23d212 */ /* 0x000fe400078e33ff */
[----:B------:R-:W-:Y:S02]  /*30b0*/  VOTE.ANY R28, PT, P6 ;  /* 0x00000000001c7806 */ /* 0x000fe400030e0100 */
[----:B------:R-:W-:Y:S02]  /*30c0*/  LOP3.LUT R35, R35, R4, RZ, 0xc0, !PT ;  /* 0x0000000423237212 */ /* 0x000fe400078ec0ff */
[----:B------:R-:W0:Y:S01]  /*30d0*/  S2R R4, SR_LEMASK ;  /* 0x0000000000047919 */ /* 0x000e220000003a00 */
[----:B------:R-:W-:-:S04]  /*30e0*/  @!P6 LOP3.LUT R28, RZ, R28, RZ, 0x33, !PT ;  /* 0x0000001cff1ce212 */ /* 0x000fc800078e33ff */
[----:B------:R-:W-:Y:S02]  /*30f0*/  VOTE.ANY R30, PT, P0 ;  /* 0x00000000001e7806 */ /* 0x000fe400000e0100 */
[----:B------:R-:W-:Y:S02]  /*3100*/  LOP3.LUT R35, R28, R35, RZ, 0xc0, !PT ;  /* 0x000000231c237212 */ /* 0x000fe400078ec0ff */
[----:B------:R-:W-:-:S04]  /*3110*/  @!P0 LOP3.LUT R30, RZ, R30, RZ, 0x33, !PT ;  /* 0x0000001eff1e8212 */ /* 0x000fc800078e33ff */
[----:B------:R-:W-:Y:S01]  /*3120*/  LOP3.LUT R35, R30, R35, RZ, 0xc0, !PT ;  /* 0x000000231e237212 */ /* 0x000fe200078ec0ff */
[----:B------:R-:W-:-:S03]  /*3130*/  IMAD.MOV.U32 R30, RZ, RZ, RZ ;  /* 0x000000ffff1e7224 */ /* 0x000fc600078e00ff */
[----:B------:R-:W2:Y:S01]  /*3140*/  FLO.U32 R53, R35 ;  /* 0x0000002300357300 */ /* 0x000ea200000e0000 */
[----:B0-----:R-:W-:Y:S02]  /*3150*/  LOP3.LUT R32, R4, R35, RZ, 0xc0, !PT ;  /* 0x0000002304207212 */ /* 0x001fe400078ec0ff */
[----:B--2---:R-:W-:-:S05]  /*3160*/  ISETP.NE.AND P0, PT, R26, R53, PT ;  /* 0x000000351a00720c */ /* 0x004fca0003f05270 */
[----:B------:R-:W0:Y:S08]  /*3170*/  POPC R32, R32 ;  /* 0x0000002000207309 */ /* 0x000e300000000000 */
[----:B------:R-:W-:Y:S05]  /*3180*/  @P0 BRA `(.L_x_926) ;  /* 0x0000000000080947 */ /* 0x000fea0003800000 */
[----:B------:R-:W-:-:S05]  /*3190*/  IMAD R31, R31, 0x4, R6 ;  /* 0x000000041f1f7824 */ /* 0x000fca00078e0206 */
[----:B0-----:R2:W3:Y:S02]  /*31a0*/  ATOMS.ADD R30, [R31], R32 ;  /* 0x000000201f1e738c */ /* 0x0014e40000000000 */
.L_x_926:
[----:B------:R-:W-:Y:S05]  /*31b0*/  BSYNC.RECONVERGENT B0 ;  /* 0x0000000000007941 */ /* 0x000fea0003800200 */
.L_x_925:
[----:B------:R-:W4:Y:S01]  /*31c0*/  LDCU UR4, c[0x0][0x3c4] ;  /* 0x00007880ff0477ac */ /* 0x000f220008000800 */
[C---:B------:R-:W-:Y:S01]  /*31d0*/  ISETP.NE.AND P0, PT, R24.reuse, 0x7fffffff, PT ;  /* 0x7fffffff1800780c */ /* 0x040fe20003f05270 */
[----:B---3--:R3:W0:Y:S01]  /*31e0*/  SHFL.IDX PT, R53, R30, R53, 0x1f ;  /* 0x00001f351e357589 */ /* 0x00862200000e0000 */
[----:B------:R-:W-:Y:S02]  /*31f0*/  BSSY.RECONVERGENT B0, `(.L_x_927) ;  /* 0x0000029000007945 */ /* 0x000fe40003800200 */
[----:B------:R-:W-:-:S04]  /*3200*/  SEL R28, R24, 0x80000000, P0 ;  /* 0x80000000181c7807 */ /* 0x000fc80000000000 */
[----:B----4-:R-:W-:-:S04]  /*3210*/  SHF.R.U32.HI R28, RZ, UR4, R28 ;  /* 0x00000004ff1c7c19 */ /* 0x010fc8000801161c */
[----:B--2---:R-:W-:-:S04]  /*3220*/  LOP3.LUT R31, R28, R7, RZ, 0x30, !PT ;  /* 0x000000071c1f7212 */ /* 0x004fc800078e30ff */
[----:B------:R-:W-:-:S13]  /*3230*/  R2P PR, R31, 0x7f ;  /* 0x0000007f1f007804 */ /* 0x000fda0000000000 */
        /* <DEDUP_REMOVED lines=22> */
[----:B------:R-:W-:Y:S02]  /*33a0*/  LOP3.LUT R28, R35, R28, RZ, 0xc0, !PT ;  /* 0x0000001c231c7212 */ /* 0x000fe400078ec0ff */
[----:B------:R-:W-:-:S02]  /*33b0*/  ISETP.NE.AND P0, PT, R23, 0x7fffffff, PT ;  /* 0x7fffffff1700780c */ /* 0x000fc40003f05270 */
[----:B------:R-:W-:Y:S02]  /*33c0*/  LOP3.LUT R35, R37, R28, RZ, 0xc0, !PT ;  /* 0x0000001c25237212 */ /* 0x000fe400078ec0ff */
[----:B------:R-:W-:Y:S02]  /*33d0*/  SEL R28, R23, 0x80000000, P0 ;  /* 0x80000000171c7807 */ /* 0x000fe40000000000 */
[----:B------:R-:W2:Y:S01]  /*33e0*/  FLO.U32 R37, R35 ;  /* 0x0000002300257300 */ /* 0x000ea200000e0000 */
[----:B------:R-:W-:Y:S02]  /*33f0*/  LOP3.LUT R34, R4, R35, RZ, 0xc0, !PT ;  /* 0x0000002304227212 */ /* 0x000fe400078ec0ff */
[----:B------:R-:W-:Y:S01]  /*3400*/  SHF.R.U32.HI R36, RZ, UR4, R28 ;  /* 0x00000004ff247c19 */ /* 0x000fe2000801161c */
[----:B------:R-:W-:-:S03]  /*3410*/  IMAD.MOV.U32 R28, RZ, RZ, RZ ;  /* 0x000000ffff1c7224 */ /* 0x000fc600078e00ff */
[----:B------:R-:W-:Y:S01]  /*3420*/  LOP3.LUT R33, R36, R7, RZ, 0x30, !PT ;  /* 0x0000000724217212 */ /* 0x000fe200078e30ff */
[----:B------:R-:W4:Y:S01]  /*3430*/  POPC R34, R34 ;  /* 0x0000002200227309 */ /* 0x000f220000000000 */
[----:B--2---:R-:W-:-:S13]  /*3440*/  ISETP.NE.AND P0, PT, R26, R37, PT ;  /* 0x000000251a00720c */ /* 0x004fda0003f05270 */
[----:B0--34-:R-:W-:Y:S05]  /*3450*/  @P0 BRA `(.L_x_928) ;  /* 0x0000000000080947 */ /* 0x019fea0003800000 */
[----:B------:R-:W-:-:S05]  /*3460*/  IMAD R31, R31, 0x4, R6 ;  /* 0x000000041f1f7824 */ /* 0x000fca00078e0206 */
[----:B------:R0:W2:Y:S02]  /*3470*/  ATOMS.ADD R28, [R31], R34 ;  /* 0x000000221f1c738c */ /* 0x0000a40000000000 */
.L_x_928:
[----:B------:R-:W-:Y:S05]  /*3480*/  BSYNC.RECONVERGENT B0 ;  /* 0x0000000000007941 */ /* 0x000fea0003800200 */
.L_x_927:
[----:B------:R-:W-:Y:S01]  /*3490*/  R2P PR, R33, 0x7f ;  /* 0x0000007f21007804 */ /* 0x000fe20000000000 */
[----:B--2---:R2:W3:Y:S01]  /*34a0*/  SHFL.IDX PT, R37, R28, R37, 0x1f ;  /* 0x00001f251c257589 */ /* 0x0044e200000e0000 */
[----:B------:R-:W-:Y:S01]  /*34b0*/  BSSY.RECONVERGENT B0, `(.L_x_929) ;  /* 0x0000025000007945 */ /* 0x000fe20003800200 */
[----:B------:R-:W-:-:S10]  /*34c0*/  IMAD.MOV.U32 R36, RZ, RZ, RZ ;  /* 0x000000ffff247224 */ /* 0x000fd400078e00ff */
[----:B------:R-:W-:Y:S02]  /*34d0*/  VOTE.ANY R30, PT, P0 ;  /* 0x00000000001e7806 */ /* 0x000fe400000e0100 */
[----:B0-----:R-:W-:Y:S02]  /*34e0*/  VOTE.ANY R31, PT, P1 ;  /* 0x00000000001f7806 */ /* 0x001fe400008e0100 */
        /* <DEDUP_REMOVED lines=24> */
[----:B------:R-:W0:Y:S01]  /*3670*/  FLO.U32 R35, R39 ;  /* 0x0000002700237300 */ /* 0x000e2200000e0000 */
[----:B------:R-:W-:Y:S02]  /*3680*/  LOP3.LUT R51, R4, R39, RZ, 0xc0, !PT ;  /* 0x0000002704337212 */ /* 0x000fe400078ec0ff */
[----:B------:R-:W-:-:S04]  /*3690*/  SHF.R.U32.HI R30, RZ, UR4, R30 ;  /* 0x00000004ff1e7c19 */ /* 0x000fc8000801161e */
[----:B------:R-:W-:Y:S01]  /*36a0*/  LOP3.LUT R31, R30, R7, RZ, 0x30, !PT ;  /* 0x000000071e1f7212 */ /* 0x000fe200078e30ff */
[----:B------:R-:W4:Y:S01]  /*36b0*/  POPC R51, R51 ;  /* 0x0000003300337309 */ /* 0x000f220000000000 */
[----:B0-----:R-:W-:-:S13]  /*36c0*/  ISETP.NE.AND P0, PT, R26, R35, PT ;  /* 0x000000231a00720c */ /* 0x001fda0003f05270 */
[----:B--234-:R-:W-:Y:S05]  /*36d0*/  @P0 BRA `(.L_x_930) ;  /* 0x0000000000080947 */ /* 0x01cfea0003800000 */
[----:B------:R-:W-:-:S06]  /*36e0*/  IMAD R36, R33, 0x4, R6 ;  /* 0x0000000421247824 */ /* 0x000fcc00078e0206 */
[----:B------:R0:W2:Y:S02]  /*36f0*/  ATOMS.ADD R36, [R36], R51 ;  /* 0x000000332424738c */ /* 0x0000a40000000000 */
.L_x_930:
[----:B------:R-:W-:Y:S05]  /*3700*/  BSYNC.RECONVERGENT B0 ;  /* 0x0000000000007941 */ /* 0x000fea0003800200 */
.L_x_929:
[----:B------:R-:W-:Y:S01]  /*3710*/  R2P PR, R31, 0x7f ;  /* 0x0000007f1f007804 */ /* 0x000fe20000000000 */
[----:B--2---:R2:W3:Y:S01]  /*3720*/  SHFL.IDX PT, R36, R36, R35, 0x1f ;  /* 0x00001f2324247589 */ /* 0x0044e200000e0000 */
        /* <DEDUP_REMOVED lines=23> */
[----:B------:R-:W-:Y:S02]  /*38a0*/  LOP3.LUT R28, R39, R28, RZ, 0xc0, !PT ;  /* 0x0000001c271c7212 */ /* 0x000fe400078ec0ff */
[----:B------:R-:W-:Y:S02]  /*38b0*/  ISETP.NE.AND P0, PT, R21, 0x7fffffff, PT ;  /* 0x7fffffff1500780c */ /* 0x000fe40003f05270 */
[----:B------:R-:W-:-:S02]  /*38c0*/  LOP3.LUT R39, R41, R28, RZ, 0xc0, !PT ;  /* 0x0000001c29277212 */ /* 0x000fc400078ec0ff */
[----:B------:R-:W-:Y:S02]  /*38d0*/  SEL R28, R21, 0x80000000, P0 ;  /* 0x80000000151c7807 */ /* 0x000fe40000000000 */
[----:B------:R-:W4:Y:S01]  /*38e0*/  FLO.U32 R41, R39 ;  /* 0x0000002700297300 */ /* 0x000f2200000e0000 */
[----:B------:R-:W-:Y:S02]  /*38f0*/  LOP3.LUT R38, R4, R39, RZ, 0xc0, !PT ;  /* 0x0000002704267212 */ /* 0x000fe400078ec0ff */
[----:B------:R-:W-:Y:S01]  /*3900*/  SHF.R.U32.HI R30, RZ, UR4, R28 ;  /* 0x00000004ff1e7c19 */ /* 0x000fe2000801161c */
[----:B------:R-:W-:-:S03]  /*3910*/  IMAD.MOV.U32 R28, RZ, RZ, RZ ;  /* 0x000000ffff1c7224 */ /* 0x000fc600078e00ff */
[----:B------:R-:W-:Y:S01]  /*3920*/  LOP3.LUT R33, R30, R7, RZ, 0x30, !PT ;  /* 0x000000071e217212 */ /* 0x000fe200078e30ff */
[----:B------:R-:W0:Y:S01]  /*3930*/  POPC R38, R38 ;  /* 0x0000002600267309 */ /* 0x000e220000000000 */
[----:B----4-:R-:W-:-:S13]  /*3940*/  ISETP.NE.AND P0, PT, R26, R41, PT ;  /* 0x000000291a00720c */ /* 0x010fda0003f05270 */
[----:B0-23--:R-:W-:Y:S05]  /*3950*/  @P0 BRA `(.L_x_932) ;  /* 0x0000000000080947 */ /* 0x00dfea0003800000 */
[----:B------:R-:W-:-:S05]  /*3960*/  IMAD R31, R31, 0x4, R6 ;  /* 0x000000041f1f7824 */ /* 0x000fca00078e0206 */
[----:B------:R0:W2:Y:S02]  /*3970*/  ATOMS.ADD R28, [R31], R38 ;  /* 0x000000261f1c738c */ /* 0x0000a40000000000 */
.L_x_932:
[----:B------:R-:W-:Y:S05]  /*3980*/  BSYNC.RECONVERGENT B0 ;  /* 0x0000000000007941 */ /* 0x000fea0003800200 */
.L_x_931:
        /* <DEDUP_REMOVED lines=39> */
.L_x_934:
[----:B------:R-:W-:Y:S05]  /*3c00*/  BSYNC.RECONVERGENT B0 ;  /* 0x0000000000007941 */ /* 0x000fea0003800200 */
.L_x_933:
        /* <DEDUP_REMOVED lines=39> */
.L_x_936:
[----:B------:R-:W-:Y:S05]  /*3e80*/  BSYNC.RECONVERGENT B0 ;  /* 0x0000000000007941 */ /* 0x000fea0003800200 */
.L_x_935:
        /* <DEDUP_REMOVED lines=39> */
.L_x_938:
[----:B------:R-:W-:Y:S05]  /*4100*/  BSYNC.RECONVERGENT B0 ;  /* 0x0000000000007941 */ /* 0x000fea0003800200 */
.L_x_937:
[----:B------:R-:W-:Y:S01]  /*4110*/  R2P PR, R31, 0x7f ;  /* 0x0000007f1f007804 */ /* 0x000fe20000000000 */
[----:B--2---:R2:W3:Y:S01]  /*4120*/  SHFL.IDX PT, R52, R52, R35, 0x1f ;  /* 0x00001f2334347589 */ /* 0x0044e200000e0000 */
[----:B------:R-:W-:Y:S11]  /*4130*/  BSSY.RECONVERGENT B0, `(.L_x_939) ;  /* 0x0000025000007945 */ /* 0x000ff60003800200 */
[----:B------:R-:W-:-:S02]  /*4140*/  VOTE.ANY R28, PT, P0 ;  /* 0x00000000001c7806 */ /* 0x000fc400000e0100 */
[----:B------:R-:W-:Y:S02]  /*4150*/  VOTE.ANY R33, PT, P1 ;  /* 0x0000000000217806 */ /* 0x000fe400008e0100 */
[----:B------:R-:W-:Y:S02]  /*4160*/  @!P0 LOP3.LUT R28, RZ, R28, RZ, 0x33, !PT ;  /* 0x0000001cff1c8212 */ /* 0x000fe400078e33ff */
[----:B------:R-:W-:Y:S02]  /*4170*/  @!P1 LOP3.LUT R33, RZ, R33, RZ, 0x33, !PT ;  /* 0x00000021ff219212 */ /* 0x000fe400078e33ff */
[----:B------:R-:W-:Y:S02]  /*4180*/  VOTE.ANY R47, PT, P2 ;  /* 0x00000000002f7806 */ /* 0x000fe400010e0100 */
[----:B------:R-:W-:Y:S02]  /*4190*/  LOP3.LUT R28, R33, R28, RZ, 0xc0, !PT ;  /* 0x0000001c211c7212 */ /* 0x000fe400078ec0ff */
[----:B------:R-:W-:-:S02]  /*41a0*/  VOTE.ANY R33, PT, P3 ;  /* 0x0000000000217806 */ /* 0x000fc400018e0100 */
[----:B------:R-:W-:Y:S02]  /*41b0*/  @!P2 LOP3.LUT R47, RZ, R47, RZ, 0x33, !PT ;  /* 0x0000002fff2fa212 */ /* 0x000fe400078e33ff */
[----:B------:R-:W-:Y:S02]  /*41c0*/  @!P3 LOP3.LUT R33, RZ, R33, RZ, 0x33, !PT ;  /* 0x00000021ff21b212 */ /* 0x000fe400078e33ff */
[----:B------:R-:W-:Y:S02]  /*41d0*/  LOP3.LUT R28, R47, R28, RZ, 0xc0, !PT ;  /* 0x0000001c2f1c7212 */ /* 0x000fe400078ec0ff */
[----:B------:R-:W-:Y:S02]  /*41e0*/  LOP3.LUT P0, RZ, R31, 0x80, RZ, 0xc0, !PT ;  /* 0x000000801fff7812 */ /* 0x000fe4000780c0ff */
[----:B------:R-:W-:Y:S02]  /*41f0*/  VOTE.ANY R47, PT, P4 ;  /* 0x00000000002f7806 */ /* 0x000fe400020e0100 */
[----:B------:R-:W-:-:S02]  /*4200*/  LOP3.LUT R28, R33, R28, RZ, 0xc0, !PT ;  /* 0x0000001c211c7212 */ /* 0x000fc400078ec0ff */
[----:B------:R-:W-:Y:S02]  /*4210*/  VOTE.ANY R33, PT, P5 ;  /* 0x0000000000217806 */ /* 0x000fe400028e0100 */
[----:B------:R-:W-:Y:S02]  /*4220*/  @!P4 LOP3.LUT R47, RZ, R47, RZ, 0x33, !PT ;  /* 0x0000002fff2fc212 */ /* 0x000fe400078e33ff */
[----:B------:R-:W-:Y:S02]  /*4230*/  @!P5 LOP3.LUT R33, RZ, R33, RZ, 0x33, !PT ;  /* 0x00000021ff21d212 */ /* 0x000fe400078e33ff */
[----:B------:R-:W-:Y:S02]  /*4240*/  LOP3.LUT R28, R47, R28, RZ, 0xc0, !PT ;  /* 0x0000001c2f1c7212 */ /* 0x000fe400078ec0ff */
[----:B------:R-:W-:Y:S02]  /*4250*/  VOTE.ANY R47, PT, P6 ;  /* 0x00000000002f7806 */ /* 0x000fe400030e0100 */
[----:B------:R-:W-:-:S02]  /*4260*/  LOP3.LUT R28, R33, R28, RZ, 0xc0, !PT ;  /* 0x0000001c211c7212 */ /* 0x000fc400078ec0ff */
[----:B------:R-:W-:Y:S02]  /*4270*/  VOTE.ANY R33, PT, P0 ;  /* 0x0000000000217806 */ /* 0x000fe400000e0100 */
[----:B------:R-:W-:Y:S02]  /*4280*/  @!P6 LOP3.LUT R47, RZ, R47, RZ, 0x33, !PT ;  /* 0x0000002fff2fe212 */ /* 0x000fe400078e33ff */
        /* <DEDUP_REMOVED lines=13> */
[----:B------:R-:W-:-:S06]  /*4360*/  IMAD R30, R31, 0x4, R6 ;  /* 0x000000041f1e7824 */ /* 0x000fcc00078e0206 */
[----:B------:R0:W2:Y:S02]  /*4370*/  ATOMS.ADD R30, [R30], R47 ;  /* 0x0000002f1e1e738c */ /* 0x0000a40000000000 */
.L_x_940:
[----:B------:R-:W-:Y:S05]  /*4380*/  BSYNC.RECONVERGENT B0 ;  /* 0x0000000000007941 */ /* 0x000fea0003800200 */
.L_x_939:
[----:B------:R-:W-:Y:S01]  /*4390*/  R2P PR, R33, 0x7f ;  /* 0x0000007f21007804 */ /* 0x000fe20000000000 */
[----:B--2---:R2:W3:Y:S01]  /*43a0*/  SHFL.IDX PT, R50, R30, R50, 0x1f ;  /* 0x00001f321e327589 */ /* 0x0044e200000e0000 */
        /* <DEDUP_REMOVED lines=24> */
[----:B------:R-:W-:Y:S02]  /*4530*/  @!P0 LOP3.LUT R31, RZ, R31, RZ, 0x33, !PT ;  /* 0x0000001fff1f8212 */ /* 0x000fe400078e33ff */
[C---:B------:R-:W-:Y:S02]  /*4540*/  ISETP.NE.AND P0, PT, R16.reuse, 0x7fffffff, PT ;  /* 0x7fffffff1000780c */ /* 0x040fe40003f05270 */
[----:B------:R-:W-:Y:S02]  /*4550*/  LOP3.LUT R35, R31, R28, RZ, 0xc0, !PT ;  /* 0x0000001c1f237212 */ /* 0x000fe400078ec0ff */
[----:B------:R-:W-:Y:S02]  /*4560*/  SEL R28, R16, 0x80000000, P0 ;  /* 0x80000000101c7807 */ /* 0x000fe40000000000 */
[----:B------:R-:W4:Y:S02]  /*4570*/  FLO.U32 R31, R35 ;  /* 0x00000023001f7300 */ /* 0x000f2400000e0000 */
[----:B------:R-:W-:-:S02]  /*4580*/  SHF.R.U32.HI R40, RZ, UR4, R28 ;  /* 0x00000004ff287c19 */ /* 0x000fc4000801161c */
[----:B------:R-:W-:Y:S02]  /*4590*/  LOP3.LUT R28, R4, R35, RZ, 0xc0, !PT ;  /* 0x00000023041c7212 */ /* 0x000fe400078ec0ff */
[----:B------:R-:W-:-:S04]  /*45a0*/  LOP3.LUT R40, R40, R7, RZ, 0x30, !PT ;  /* 0x0000000728287212 */ /* 0x000fc800078e30ff */
[----:B------:R-:W0:Y:S01]  /*45b0*/  POPC R28, R28 ;  /* 0x0000001c001c7309 */ /* 0x000e220000000000 */
[----:B----4-:R-:W-:-:S13]  /*45c0*/  ISETP.NE.AND P0, PT, R26, R31, PT ;  /* 0x0000001f1a00720c */ /* 0x010fda0003f05270 */
[----:B0-23--:R-:W-:Y:S05]  /*45d0*/  @P0 BRA `(.L_x_942) ;  /* 0x0000000000080947 */ /* 0x00dfea0003800000 */
[----:B------:R-:W-:-:S05]  /*45e0*/  IMAD R33, R33, 0x4, R6 ;  /* 0x0000000421217824 */ /* 0x000fca00078e0206 */
[----:B------:R0:W2:Y:S02]  /*45f0*/  ATOMS.ADD R48, [R33], R28 ;  /* 0x0000001c2130738c */ /* 0x0000a40000000000 */
.L_x_942:
[----:B------:R-:W-:Y:S05]  /*4600*/  BSYNC.RECONVERGENT B0 ;  /* 0x0000000000007941 */ /* 0x000fea0003800200 */
.L_x_941:
[----:B------:R-:W-:Y:S01]  /*4610*/  R2P PR, R40, 0x7f ;  /* 0x0000007f28007804 */ /* 0x000fe20000000000 */
[----:B--2---:R2:W3:Y:S01]  /*4620*/  SHFL.IDX PT, R31, R48, R31, 0x1f ;  /* 0x00001f1f301f7589 */ /* 0x0044e200000e0000 */
        /* <DEDUP_REMOVED lines=10> */
[----:B------:R-:W-:Y:S02]  /*46d0*/  VOTE.ANY R33, PT, P3 ;  /* 0x0000000000217806 */ /* 0x000fe400018e0100 */
[----:B------:R-:W-:Y:S02]  /*46e0*/  VOTE.ANY R35, PT, P0 ;  /* 0x0000000000237806 */ /* 0x000fe400000e0100 */
[----:B------:R-:W-:Y:S02]  /*46f0*/  @!P3 LOP3.LUT R33, RZ, R33, RZ, 0x33, !PT ;  /* 0x00000021ff21b212 */ /* 0x000fe400078e33ff */
[----:B------:R-:W-:Y:S02]  /*4700*/  @!P0 LOP3.LUT R35, RZ, R35, RZ, 0x33, !PT ;  /* 0x00000023ff238212 */ /* 0x000fe400078e33ff */
[----:B------:R-:W-:-:S02]  /*4710*/  LOP3.LUT R30, R33, R30, RZ, 0xc0, !PT ;  /* 0x0000001e211e7212 */ /* 0x000fc400078ec0ff */
[----:B------:R-:W-:Y:S02]  /*4720*/  VOTE.ANY R33, PT, P4 ;  /* 0x0000000000217806 */ /* 0x000fe400020e0100 */
[----:B------:R-:W-:Y:S02]  /*4730*/  ISETP.NE.AND P0, PT, R15, 0x7fffffff, PT ;  /* 0x7fffffff0f00780c */ /* 0x000fe40003f05270 */
        /* <DEDUP_REMOVED lines=8> */
[----:B------:R-:W-:Y:S02]  /*47c0*/  LOP3.LUT R35, R35, R30, RZ, 0xc0, !PT ;  /* 0x0000001e23237212 */ /* 0x000fe400078ec0ff */
[----:B------:R-:W-:Y:S02]  /*47d0*/  SEL R30, R15, 0x80000000, P0 ;  /* 0x800000000f1e7807 */ /* 0x000fe40000000000 */
[----:B------:R0:W4:Y:S02]  /*47e0*/  FLO.U32 R33, R35 ;  /* 0x0000002300217300 */ /* 0x00012400000e0000 */
[----:B------:R-:W-:Y:S02]  /*47f0*/  SHF.R.U32.HI R46, RZ, UR4, R30 ;  /* 0x00000004ff2e7c19 */ /* 0x000fe4000801161e */
[----:B------:R-:W-:Y:S02]  /*4800*/  LOP3.LUT R30, R4, R35, RZ, 0xc0, !PT ;  /* 0x00000023041e7212 */ /* 0x000fe400078ec0ff */
[----:B------:R-:W-:Y:S01]  /*4810*/  LOP3.LUT R46, R46, R7, RZ, 0x30, !PT ;  /* 0x000000072e2e7212 */ /* 0x000fe200078e30ff */
[----:B0-----:R-:W-:-:S03]  /*4820*/  IMAD.MOV.U32 R35, RZ, RZ, RZ ;  /* 0x000000ffff237224 */ /* 0x001fc600078e00ff */
[----:B------:R-:W0:Y:S01]  /*4830*/  POPC R30, R30 ;  /* 0x0000001e001e7309 */ /* 0x000e220000000000 */
[----:B----4-:R-:W-:-:S13]  /*4840*/  ISETP.NE.AND P0, PT, R26, R33, PT ;  /* 0x000000211a00720c */ /* 0x010fda0003f05270 */
[----:B0-23--:R-:W-:Y:S05]  /*4850*/  @P0 BRA `(.L_x_944) ;  /* 0x0000000000080947 */ /* 0x00dfea0003800000 */
[----:B------:R-:W-:-:S06]  /*4860*/  IMAD R35, R40, 0x4, R6 ;  /* 0x0000000428237824 */ /* 0x000fcc00078e0206 */
[----:B------:R0:W2:Y:S02]  /*4870*/  ATOMS.ADD R35, [R35], R30 ;  /* 0x0000001e2323738c */ /* 0x0000a40000000000 */
.L_x_944:
[----:B------:R-:W-:Y:S05]  /*4880*/  BSYNC.RECONVERGENT B0 ;  /* 0x0000000000007941 */ /* 0x000fea0003800200 */
.L_x_943:
[----:B------:R-:W-:Y:S01]  /*4890*/  R2P PR, R46, 0x7f ;  /* 0x0000007f2e007804 */ /* 0x000fe20000000000 */
[----:B------:R-:W-:Y:S01]  /*48a0*/  IMAD.IADD R32, R32, 0x1, R53 ;  /* 0x0000000120207824 */ /* 0x000fe200078e0235 */
[----:B--2---:R2:W3:Y:S01]  /*48b0*/  SHFL.IDX PT, R33, R35, R33, 0x1f ;  /* 0x00001f2123217589 */ /* 0x0044e200000e0000 */
[----:B------:R-:W-:Y:S01]  /*48c0*/  IMAD.IADD R34, R34, 0x1, R37 ;  /* 0x0000000122227824 */ /* 0x000fe200078e0225 */
[----:B------:R-:W-:Y:S09]  /*48d0*/  BSSY.RECONVERGENT B0, `(.L_x_945) ;  /* 0x0000025000007945 */ /* 0x000ff20003800200 */
        /* <DEDUP_REMOVED lines=26> */
[----:B------:R4:W5:Y:S02]  /*4a80*/  FLO.U32 R40, R48 ;  /* 0x0000003000287300 */ /* 0x00096400000e0000 */
[----:B------:R-:W-:-:S04]  /*4a90*/  SHF.R.U32.HI R37, RZ, UR4, R37 ;  /* 0x00000004ff257c19 */ /* 0x000fc80008011625 */
[----:B------:R-:W-:Y:S01]  /*4aa0*/  LOP3.LUT R53, R37, R7, RZ, 0x30, !PT ;  /* 0x0000000725357212 */ /* 0x000fe200078e30ff */
[----:B------:R-:W-:Y:S01]  /*4ab0*/  IMAD.MOV.U32 R37, RZ, RZ, RZ ;  /* 0x000000ffff257224 */ /* 0x000fe200078e00ff */
[----:B----4-:R-:W-:-:S04]  /*4ac0*/  LOP3.LUT R48, R4, R48, RZ, 0xc0, !PT ;  /* 0x0000003004307212 */ /* 0x010fc800078ec0ff */
[----:B--2---:R2:W4:Y:S01]  /*4ad0*/  POPC R35, R48 ;  /* 0x0000003000237309 */ /* 0x0045220000000000 */
[----:B-----5:R-:W-:-:S13]  /*4ae0*/  ISETP.NE.AND P0, PT, R26, R40, PT ;  /* 0x000000281a00720c */ /* 0x020fda0003f05270 */
[----:B--234-:R-:W-:Y:S05]  /*4af0*/  @P0 BRA `(.L_x_946) ;  /* 0x0000000000080947 */ /* 0x01cfea0003800000 */
[----:B------:R-:W-:-:S05]  /*4b00*/  IMAD R46, R46, 0x4, R6 ;  /* 0x000000042e2e7824 */ /* 0x000fca00078e0206 */
[----:B------:R2:W3:Y:S02]  /*4b10*/  ATOMS.ADD R37, [R46], R35 ;  /* 0x000000232e25738c */ /* 0x0004e40000000000 */
.L_x_946:
[----:B------:R-:W-:Y:S05]  /*4b20*/  BSYNC.RECONVERGENT B0 ;  /* 0x0000000000007941 */ /* 0x000fea0003800200 */
.L_x_945:
[----:B------:R-:W-:Y:S01]  /*4b30*/  R2P PR, R53, 0x7f ;  /* 0x0000007f35007804 */ /* 0x000fe20000000000 */
[----:B------:R-:W-:Y:S01]  /*4b40*/  IMAD.IADD R36, R51, 0x1, R36 ;  /* 0x0000000133247824 */ /* 0x000fe200078e0224 */
[----:B---3--:R3:W4:Y:S01]  /*4b50*/  SHFL.IDX PT, R40, R37, R40, 0x1f ;  /* 0x00001f2825287589 */ /* 0x00872200000e0000 */
[----:B------:R-:W-:Y:S01]  /*4b60*/  IMAD.IADD R38, R38, 0x1, R41 ;  /* 0x0000000126267824 */ /* 0x000fe200078e0229 */
[----:B------:R-:W-:Y:S09]  /*4b70*/  BSSY.RECONVERGENT B0, `(.L_x_947) ;  /* 0x0000025000007945 */ /* 0x000ff20003800200 */
[----:B--2---:R-:W-:-:S02]  /*4b80*/  VOTE.ANY R46, PT, P0 ;  /* 0x00000000002e7806 */ /* 0x004fc400000e0100 */
        /* <DEDUP_REMOVED lines=22> */
[----:B------:R-:W-:Y:S02]  /*4cf0*/  ISETP.NE.AND P0, PT, R13, 0x7fffffff, PT ;  /* 0x7fffffff0d00780c */ /* 0x000fe40003f05270 */
[----:B------:R-:W-:Y:S02]  /*4d00*/  LOP3.LUT R48, R51, R46, RZ, 0xc0, !PT ;  /* 0x0000002e33307212 */ /* 0x000fe400078ec0ff */
[----:B------:R-:W-:Y:S02]  /*4d10*/  SEL R41, R13, 0x80000000, P0 ;  /* 0x800000000d297807 */ /* 0x000fe40000000000 */
[----:B------:R2:W5:Y:S02]  /*4d20*/  FLO.U32 R46, R48 ;  /* 0x00000030002e7300 */ /* 0x00056400000e0000 */
[----:B------:R-:W-:-:S04]  /*4d30*/  SHF.R.U32.HI R41, RZ, UR4, R41 ;  /* 0x00000004ff297c19 */ /* 0x000fc80008011629 */
[----:B------:R-:W-:Y:S01]  /*4d40*/  LOP3.LUT R51, R41, R7, RZ, 0x30, !PT ;  /* 0x0000000729337212 */ /* 0x000fe200078e30ff */
[----:B------:R-:W-:Y:S01]  /*4d50*/  IMAD.MOV.U32 R41, RZ, RZ, RZ ;  /* 0x000000ffff297224 */ /* 0x000fe200078e00ff */
[----:B--2---:R-:W-:-:S04]  /*4d60*/  LOP3.LUT R48, R4, R48, RZ, 0xc0, !PT ;  /* 0x0000003004307212 */ /* 0x004fc800078ec0ff */
[----:B---3--:R2:W3:Y:S01]  /*4d70*/  POPC R37, R48 ;  /* 0x0000003000257309 */ /* 0x0084e20000000000 */
[----:B-----5:R-:W-:-:S13]  /*4d80*/  ISETP.NE.AND P0, PT, R26, R46, PT ;  /* 0x0000002e1a00720c */ /* 0x020fda0003f05270 */
[----:B--234-:R-:W-:Y:S05]  /*4d90*/  @P0 BRA `(.L_x_948) ;  /* 0x0000000000080947 */ /* 0x01cfea0003800000 */
[----:B------:R-:W-:-:S05]  /*4da0*/  IMAD R48, R53, 0x4, R6 ;  /* 0x0000000435307824 */ /* 0x000fca00078e0206 */
[----:B------:R2:W3:Y:S02]  /*4db0*/  ATOMS.ADD R41, [R48], R37 ;  /* 0x000000253029738c */ /* 0x0004e40000000000 */
.L_x_948:
[----:B------:R-:W-:Y:S05]  /*4dc0*/  BSYNC.RECONVERGENT B0 ;  /* 0x0000000000007941 */ /* 0x000fea0003800200 */
.L_x_947:
        /* <DEDUP_REMOVED lines=31> */
[----:B------:R-:W2:Y:S02]  /*4fc0*/  FLO.U32 R39, R53 ;  /* 0x0000003500277300 */ /* 0x000ea400000e0000 */
[----:B------:R-:W-:-:S02]  /*4fd0*/  SHF.R.U32.HI R48, RZ, UR4, R43 ;  /* 0x00000004ff307c19 */ /* 0x000fc4000801162b */
[----:B------:R-:W-:Y:S02]  /*4fe0*/  LOP3.LUT R43, R4, R53, RZ, 0xc0, !PT ;  /* 0x00000035042b7212 */ /* 0x000fe400078ec0ff */
[----:B---3--:R-:W-:Y:S01]  /*4ff0*/  LOP3.LUT R41, R48, R7, RZ, 0x30, !PT ;  /* 0x0000000730297212 */ /* 0x008fe200078e30ff */
[----:B------:R-:W-:-:S03]  /*5000*/  IMAD.MOV.U32 R48, RZ, RZ, RZ ;  /* 0x000000ffff307224 */ /* 0x000fc600078e00ff */
[----:B------:R-:W3:Y:S01]  /*5010*/  POPC R43, R43 ;  /* 0x0000002b002b7309 */ /* 0x000ee20000000000 */
[----:B--2---:R-:W-:-:S13]  /*5020*/  ISETP.NE.AND P0, PT, R26, R39, PT ;  /* 0x000000271a00720c */ /* 0x004fda0003f05270 */
[----:B---34-:R-:W-:Y:S05]  /*5030*/  @P0 BRA `(.L_x_950) ;  /* 0x0000000000080947 */ /* 0x018fea0003800000 */
[----:B------:R-:W-:-:S06]  /*5040*/  IMAD R48, R51, 0x4, R6 ;  /* 0x0000000433307824 */ /* 0x000fcc00078e0206 */
[----:B------:R2:W3:Y:S02]  /*5050*/  ATOMS.ADD R48, [R48], R43 ;  /* 0x0000002b3030738c */ /* 0x0004e40000000000 */
.L_x_950:
[----:B------:R-:W-:Y:S05]  /*5060*/  BSYNC.RECONVERGENT B0 ;  /* 0x0000000000007941 */ /* 0x000fea0003800200 */
.L_x_949:
[----:B------:R-:W-:Y:S01]  /*5070*/  R2P PR, R41, 0x7f ;  /* 0x0000007f29007804 */ /* 0x000fe20000000000 */
[----:B------:R-:W-:Y:S01]  /*5080*/  IMAD.IADD R52, R49, 0x1, R52 ;  /* 0x0000000131347824 */ /* 0x000fe200078e0234 */
[----:B---3--:R3:W4:Y:S01]  /*5090*/  SHFL.IDX PT, R48, R48, R39, 0x1f ;  /* 0x00001f2730307589 */ /* 0x00872200000e0000 */
        /* <DEDUP_REMOVED lines=28> */
[----:B------:R5:W0:Y:S01]  /*5260*/  FLO.U32 R49, R51 ;  /* 0x0000003300317300 */ /* 0x000a2200000e0000 */
[----:B------:R-:W-:Y:S02]  /*5270*/  LOP3.LUT R53, R4, R51, RZ, 0xc0, !PT ;  /* 0x0000003304357212 */ /* 0x000fe400078ec0ff */
[----:B------:R-:W-:-:S05]  /*5280*/  SHF.R.U32.HI R47, RZ, UR4, R47 ;  /* 0x00000004ff2f7c19 */ /* 0x000fca000801162f */
[----:B------:R-:W1:Y:S01]  /*5290*/  POPC R53, R53 ;  /* 0x0000003500357309 */ /* 0x000e620000000000 */
[----:B-----5:R-:W-:Y:S01]  /*52a0*/  LOP3.LUT R51, R47, R7, RZ, 0x30, !PT ;  /* 0x000000072f337212 */ /* 0x020fe200078e30ff */
[----:B------:R-:W-:Y:S01]  /*52b0*/  IMAD.MOV.U32 R47, RZ, RZ, RZ ;  /* 0x000000ffff2f7224 */ /* 0x000fe200078e00ff */
[----:B0-----:R-:W-:-:S13]  /*52c0*/  ISETP.NE.AND P0, PT, R26, R49, PT ;  /* 0x000000311a00720c */ /* 0x001fda0003f05270 */
[----:B-1-34-:R-:W-:Y:S05]  /*52d0*/  @P0 BRA `(.L_x_952) ;  /* 0x0000000000080947 */ /* 0x01afea0003800000 */
[----:B------:R-:W-:-:S05]  /*52e0*/  IMAD R41, R41, 0x4, R6 ;  /* 0x0000000429297824 */ /* 0x000fca00078e0206 */
[----:B------:R0:W1:Y:S02]  /*52f0*/  ATOMS.ADD R47, [R41], R53 ;  /* 0x00000035292f738c */ /* 0x0000640000000000 */
.L_x_952:
[----:B------:R-:W-:Y:S05]  /*5300*/  BSYNC.RECONVERGENT B0 ;  /* 0x0000000000007941 */ /* 0x000fea0003800200 */
.L_x_951:
[----:B------:R-:W-:Y:S01]  /*5310*/  R2P PR, R51, 0x7f ;  /* 0x0000007f33007804 */ /* 0x000fe20000000000 */
[----:B------:R-:W-:Y:S01]  /*5320*/  IMAD.IADD R28, R28, 0x1, R31 ;  /* 0x000000011c1c7824 */ /* 0x000fe200078e021f */
[----:B-1----:R1:W3:Y:S01]  /*5330*/  SHFL.IDX PT, R47, R47, R49, 0x1f ;  /* 0x00001f312f2f7589 */ /* 0x0022e200000e0000 */
        /* <DEDUP_REMOVED lines=28> */
[----:B------:R4:W5:Y:S01]  /*5500*/  FLO.U32 R31, R39 ;  /* 0x00000027001f7300 */ /* 0x00096200000e0000 */
[----:B0-----:R-:W-:Y:S02]  /*5510*/  LOP3.LUT R41, R4, R39, RZ, 0xc0, !PT ;  /* 0x0000002704297212 */ /* 0x001fe400078ec0ff */
[----:B------:R-:W-:-:S05]  /*5520*/  SHF.R.U32.HI R33, RZ, UR4, R33 ;  /* 0x00000004ff217c19 */ /* 0x000fca0008011621 */
[----:B------:R-:W0:Y:S01]  /*5530*/  POPC R41, R41 ;  /* 0x0000002900297309 */ /* 0x000e220000000000 */
[----:B----4-:R-:W-:Y:S01]  /*5540*/  LOP3.LUT R39, R33, R7, RZ, 0x30, !PT ;  /* 0x0000000721277212 */ /* 0x010fe200078e30ff */
[----:B------:R-:W-:Y:S01]  /*5550*/  IMAD.MOV.U32 R33, RZ, RZ, RZ ;  /* 0x000000ffff217224 */ /* 0x000fe200078e00ff */
[----:B-----5:R-:W-:-:S13]  /*5560*/  ISETP.NE.AND P0, PT, R26, R31, PT ;  /* 0x0000001f1a00720c */ /* 0x020fda0003f05270 */
[----:B01-3--:R-:W-:Y:S05]  /*5570*/  @P0 BRA `(.L_x_954) ;  /* 0x0000000000080947 */ /* 0x00bfea0003800000 */
[----:B------:R-:W-:-:S06]  /*5580*/  IMAD R33, R51, 0x4, R6 ;  /* 0x0000000433217824 */ /* 0x000fcc00078e0206 */
[----:B------:R0:W1:Y:S02]  /*5590*/  ATOMS.ADD R33, [R33], R41 ;  /* 0x000000292121738c */ /* 0x0000640000000000 */
.L_x_954:
[----:B------:R-:W-:Y:S05]  /*55a0*/  BSYNC.RECONVERGENT B0 ;  /* 0x0000000000007941 */ /* 0x000fea0003800200 */
.L_x_953:
        /* <DEDUP_REMOVED lines=31> */
[----:B------:R4:W5:Y:S01]  /*57a0*/  FLO.U32 R35, R49 ;  /* 0x0000003100237300 */ /* 0x00096200000e0000 */
[----:B------:R-:W-:Y:S02]  /*57b0*/  LOP3.LUT R51, R4, R49, RZ, 0xc0, !PT ;  /* 0x0000003104337212 */ /* 0x000fe400078ec0ff */
        /* <DEDUP_REMOVED lines=8> */
.L_x_956:
[----:B------:R-:W-:Y:S05]  /*5840*/  BSYNC.RECONVERGENT B0 ;  /* 0x0000000000007941 */ /* 0x000fea0003800200 */
.L_x_955:
        /* <DEDUP_REMOVED lines=30> */
[----:B--2---:R-:W-:Y:S02]  /*5a30*/  SEL R43, R8, 0x80000000, P0 ;  /* 0x80000000082b7807 */ /* 0x004fe40000000000 */
[----:B------:R2:W4:Y:S02]  /*5a40*/  FLO.U32 R31, R39 ;  /* 0x00000027001f7300 */ /* 0x00052400000e0000 */
[----:B------:R-:W-:-:S02]  /*5a50*/  SHF.R.U32.HI R53, RZ, UR4, R43 ;  /* 0x00000004ff357c19 */ /* 0x000fc4000801162b */
[----:B------:R-:W-:Y:S02]  /*5a60*/  LOP3.LUT R43, R4, R39, RZ, 0xc0, !PT ;  /* 0x00000027042b7212 */ /* 0x000fe400078ec0ff */
[----:B------:R-:W-:Y:S01]  /*5a70*/  LOP3.LUT R53, R53, R7, RZ, 0x30, !PT ;  /* 0x0000000735357212 */ /* 0x000fe200078e30ff */
[----:B--2---:R-:W-:-:S03]  /*5a80*/  IMAD.MOV.U32 R39, RZ, RZ, RZ ;  /* 0x000000ffff277224 */ /* 0x004fc600078e00ff */
[----:B------:R-:W2:Y:S01]  /*5a90*/  POPC R43, R43 ;  /* 0x0000002b002b7309 */ /* 0x000ea20000000000 */
[----:B----4-:R-:W-:-:S13]  /*5aa0*/  ISETP.NE.AND P0, PT, R26, R31, PT ;  /* 0x0000001f1a00720c */ /* 0x010fda0003f05270 */
[----:B-123--:R-:W-:Y:S05]  /*5ab0*/  @P0 BRA `(.L_x_958) ;  /* 0x0000000000080947 */ /* 0x00efea0003800000 */
[----:B------:R-:W-:-:S06]  /*5ac0*/  IMAD R39, R49, 0x4, R6 ;  /* 0x0000000431277824 */ /* 0x000fcc00078e0206 */
[----:B------:R1:W2:Y:S02]  /*5ad0*/  ATOMS.ADD R39, [R39], R43 ;  /* 0x0000002b2727738c */ /* 0x0002a40000000000 */
.L_x_958:
[----:B------:R-:W-:Y:S05]  /*5ae0*/  BSYNC.RECONVERGENT B0 ;  /* 0x0000000000007941 */ /* 0x000fea0003800200 */
.L_x_957:
[----:B------:R-:W-:Y:S01]  /*5af0*/  R2P PR, R53, 0x7f ;  /* 0x0000007f35007804 */ /* 0x000fe20000000000 */
[----:B--2---:R2:W3:Y:S01]  /*5b00*/  SHFL.IDX PT, R31, R39, R31, 0x1f ;  /* 0x00001f1f271f7589 */ /* 0x0044e200000e0000 */
[----:B------:R-:W-:Y:S11]  /*5b10*/  BSSY.RECONVERGENT B0, `(.L_x_959) ;  /* 0x0000021000007945 */ /* 0x000ff60003800200 */
[----:B------:R-:W-:-:S02]  /*5b20*/  VOTE.ANY R35, PT, P0 ;  /* 0x0000000000237806 */ /* 0x000fc400000e0100 */
[----:B------:R-:W-:Y:S02]  /*5b30*/  VOTE.ANY R49, PT, P1 ;  /* 0x0000000000317806 */ /* 0x000fe400008e0100 */
[----:B------:R-:W-:Y:S02]  /*5b40*/  @!P0 LOP3.LUT R35, RZ, R35, RZ, 0x33, !PT ;  /* 0x00000023ff238212 */ /* 0x000fe400078e33ff */
[----:B------:R-:W-:Y:S02]  /*5b50*/  @!P1 LOP3.LUT R49, RZ, R49, RZ, 0x33, !PT ;  /* 0x00000031ff319212 */ /* 0x000fe400078e33ff */
[----:B--2---:R-:W-:Y:S02]  /*5b60*/  VOTE.ANY R39, PT, P5 ;  /* 0x0000000000277806 */ /* 0x004fe400028e0100 */
[----:B------:R-:W-:Y:S02]  /*5b70*/  LOP3.LUT R35, R49, R35, RZ, 0xc0, !PT ;  /* 0x0000002331237212 */ /* 0x000fe400078ec0ff */
[----:B------:R-:W-:-:S02]  /*5b80*/  VOTE.ANY R49, PT, P2 ;  /* 0x0000000000317806 */ /* 0x000fc400010e0100 */
        /* <DEDUP_REMOVED lines=20> */
[----:B------:R-:W4:Y:S01]  /*5cd0*/  POPC R4, R4 ;  /* 0x0000000400047309 */ /* 0x000f220000000000 */
[----:B--2---:R-:W-:-:S13]  /*5ce0*/  ISETP.NE.AND P0, PT, R26, R35, PT ;  /* 0x000000231a00720c */ /* 0x004fda0003f05270 */
[----:B---34-:R-:W-:Y:S05]  /*5cf0*/  @P0 BRA `(.L_x_960) ;  /* 0x0000000000080947 */ /* 0x018fea0003800000 */
[----:B------:R-:W-:-:S06]  /*5d00*/  IMAD R49, R53, 0x4, R6 ;  /* 0x0000000435317824 */ /* 0x000fcc00078e0206 */
[----:B------:R2:W3:Y:S02]  /*5d10*/  ATOMS.ADD R49, [R49], R4 ;  /* 0x000000043131738c */ /* 0x0004e40000000000 */
.L_x_960:
[----:B------:R-:W-:Y:S05]  /*5d20*/  BSYNC.RECONVERGENT B0 ;  /* 0x0000000000007941 */ /* 0x000fea0003800200 */
.L_x_959:
[----:B------:R-:W-:Y:S01]  /*5d30*/  BAR.SYNC.DEFER_BLOCKING 0x0 ;  /* 0x0000000000007b1d */ /* 0x000fe20000010000 */
[----:B------:R-:W-:Y:S01]  /*5d40*/  IMAD.IADD R6, R41, 0x1, R33 ;  /* 0x0000000129067824 */ /* 0x000fe200078e0221 */
[----:B------:R-:W-:Y:S01]  /*5d50*/  ISETP.NE.AND P0, PT, R45, RZ, PT ;  /* 0x000000ff2d00720c */ /* 0x000fe20003f05270 */
[----:B------:R-:W-:Y:S02]  /*5d60*/  IMAD R33, R32, 0x4, R29 ;  /* 0x0000000420217824 */ /* 0x000fe400078e021d */
[----:B------:R-:W-:Y:S01]  /*5d70*/  IMAD.IADD R32, R43, 0x1, R31 ;  /* 0x000000012b207824 */ /* 0x000fe200078e021f */
[----:B------:R-:W-:Y:S01]  /*5d80*/  BSSY B1, `(.L_x_961) ;  /* 0x0000058000017945 */ /* 0x000fe20003800000 */
[--C-:B------:R-:W-:Y:S01]  /*5d90*/  IMAD R31, R34, 0x4, R29.reuse ;  /* 0x00000004221f7824 */ /* 0x100fe200078e021d */
[----:B---3--:R3:W2:Y:S01]  /*5da0*/  SHFL.IDX PT, R49, R49, R35, 0x1f ;  /* 0x00001f2331317589 */ /* 0x0086a200000e0000 */
[----:B------:R-:W-:Y:S02]  /*5db0*/  IMAD R36, R36, 0x4, R29 ;  /* 0x0000000424247824 */ /* 0x000fe400078e021d */
[----:B------:R-:W-:-:S02]  /*5dc0*/  IMAD.IADD R26, R51, 0x1, R37 ;  /* 0x00000001331a7824 */ /* 0x000fc400078e0225 */
[--C-:B------:R-:W-:Y:S02]  /*5dd0*/  IMAD R42, R42, 0x4, R29.reuse ;  /* 0x000000042a2a7824 */ /* 0x100fe400078e021d */
[--C-:B------:R-:W-:Y:S02]  /*5de0*/  IMAD R37, R44, 0x4, R29.reuse ;  /* 0x000000042c257824 */ /* 0x100fe400078e021d */
[--C-:B------:R-:W-:Y:S02]  /*5df0*/  IMAD R52, R52, 0x4, R29.reuse ;  /* 0x0000000434347824 */ /* 0x100fe400078e021d */
[--C-:B---3--:R-:W-:Y:S02]  /*5e00*/  IMAD R35, R38, 0x4, R29.reuse ;  /* 0x0000000426237824 */ /* 0x108fe400078e021d */
[--C-:B------:R-:W-:Y:S02]  /*5e10*/  IMAD R39, R50, 0x4, R29.reuse ;  /* 0x0000000432277824 */ /* 0x100fe400078e021d */
[--C-:B------:R-:W-:Y:S01]  /*5e20*/  IMAD R28, R28, 0x4, R29.reuse ;  /* 0x000000041c1c7824 */ /* 0x100fe200078e021d */
[----:B------:R3:W-:Y:S01]  /*5e30*/  STS [R33+-0x4], R25 ;  /* 0xfffffc1921007388 */ /* 0x0007e20000000800 */
[----:B------:R-:W-:-:S02]  /*5e40*/  IMAD R40, R40, 0x4, R29 ;  /* 0x0000000428287824 */ /* 0x000fc400078e021d */
[--C-:B------:R-:W-:Y:S01]  /*5e50*/  IMAD R48, R48, 0x4, R29.reuse ;  /* 0x0000000430307824 */ /* 0x100fe200078e021d */
[----:B------:R-:W-:Y:S01]  /*5e60*/  STS [R31+-0x4], R24 ;  /* 0xfffffc181f007388 */ /* 0x000fe20000000800 */
[--C-:B------:R-:W-:Y:S02]  /*5e70*/  IMAD R47, R47, 0x4, R29.reuse ;  /* 0x000000042f2f7824 */ /* 0x100fe400078e021d */
[----:B------:R-:W-:Y:S01]  /*5e80*/  IMAD R6, R6, 0x4, R29 ;  /* 0x0000000406067824 */ /* 0x000fe200078e021d */
[----:B------:R4:W-:Y:S01]  /*5e90*/  STS [R36+-0x4], R23 ;  /* 0xfffffc1724007388 */ /* 0x0009e20000000800 */
[----:B--2---:R-:W-:Y:S02]  /*5ea0*/  IMAD.IADD R4, R4, 0x1, R49 ;  /* 0x0000000104047824 */ /* 0x004fe400078e0231 */
[--C-:B---3--:R-:W-:Y:S01]  /*5eb0*/  IMAD R25, R46, 0x4, R29.reuse ;  /* 0x000000042e197824 */ /* 0x108fe200078e021d */
[----:B------:R-:W-:Y:S01]  /*5ec0*/  STS [R35+-0x4], R22 ;  /* 0xfffffc1623007388 */ /* 0x000fe20000000800 */
[----:B------:R-:W-:-:S03]  /*5ed0*/  IMAD R32, R32, 0x4, R29 ;  /* 0x0000000420207824 */ /* 0x000fc600078e021d */
[----:B------:R2:W-:Y:S01]  /*5ee0*/  STS [R42+-0x4], R21 ;  /* 0xfffffc152a007388 */ /* 0x0005e20000000800 */
[----:B----4-:R-:W-:-:S03]  /*5ef0*/  IMAD R23, R30, 0x4, R29 ;  /* 0x000000041e177824 */ /* 0x010fc600078e021d */
[----:B------:R-:W-:Y:S04]  /*5f00*/  STS [R37+-0x4], R20 ;  /* 0xfffffc1425007388 */ /* 0x000fe80000000800 */
[----:B------:R3:W-:Y:S01]  /*5f10*/  STS [R52+-0x4], R19 ;  /* 0xfffffc1334007388 */ /* 0x0007e20000000800 */
[----:B--2---:R-:W-:-:S03]  /*5f20*/  IMAD R21, R4, 0x4, R29 ;  /* 0x0000000404157824 */ /* 0x004fc600078e021d */
[----:B------:R-:W-:Y:S04]  /*5f30*/  STS [R39+-0x4], R18 ;  /* 0xfffffc1227007388 */ /* 0x000fe80000000800 */
[----:B------:R2:W-:Y:S01]  /*5f40*/  STS [R28+-0x4], R17 ;  /* 0xfffffc111c007388 */ /* 0x0005e20000000800 */
[----:B---3--:R-:W-:-:S03]  /*5f50*/  IMAD R19, R26, 0x4, R29 ;  /* 0x000000041a137824 */ /* 0x008fc600078e021d */
[----:B------:R3:W-:Y:S04]  /*5f60*/  STS [R23+-0x4], R16 ;  /* 0xfffffc1017007388 */ /* 0x0007e80000000800 */
        /* <DEDUP_REMOVED lines=25> */
.L_x_968:
[----:B--2---:R-:W2:Y:S01]  /*6100*/  LDC.64 R8, c[0x0][0x380] ;  /* 0x0000e000ff087b82 */ /* 0x004ea20000000a00 */
[----:B------:R-:W-:Y:S01]  /*6110*/  VIADD R15, R6, 0xffffffff ;  /* 0xffffffff060f7836 */ /* 0x000fe20000000000 */
[----:B------:R-:W-:Y:S03]  /*6120*/  BSSY B2, `(.L_x_965) ;  /* 0x0000008000027945 */ /* 0x000fe60003800000 */
[----:B------:R-:W-:-:S04]  /*6130*/  IMAD R11, R15, 0x100, R3 ;  /* 0x000001000f0b7824 */ /* 0x000fc800078e0203 */
[----:B--2---:R-:W-:-:S07]  /*6140*/  IMAD.WIDE R8, R11, 0x4, R8 ;  /* 0x000000040b087825 */ /* 0x004fce00078e0208 */
.L_x_966:
[----:B------:R-:W-:Y:S05]  /*6150*/  YIELD ;  /* 0x0000000000007946 */ /* 0x000fea0003800000 */
[----:B------:R2:W-:Y:S06]  /*6160*/  MEMBAR.SC.CTA ;  /* 0x0000000000007992 */ /* 0x0005ec0000000000 */
[----:B--2---:R-:W2:Y:S02]  /*6170*/  LDG.E.STRONG.SYS R10, desc[UR6][R8.64] ;  /* 0x00000006080a7981 */ /* 0x004ea4000c1f5900 */
[----:B--2---:R-:W-:-:S13]  /*6180*/  ISETP.NE.AND P0, PT, R10, RZ, PT ;  /* 0x000000ff0a00720c */ /* 0x004fda0003f05270 */
[----:B------:R-:W-:Y:S05]  /*6190*/  @!P0 BRA `(.L_x_966) ;  /* 0xfffffffc00ec8947 */ /* 0x000fea000383ffff */
[----:B------:R-:W-:Y:S05]  /*61a0*/  BSYNC B2 ;  /* 0x0000000000027941 */ /* 0x000fea0003800000 */
.L_x_965:
[----:B------:R-:W-:Y:S01]  /*61b0*/  BSSY.RECONVERGENT B2, `(.L_x_967) ;  /* 0x0000006000027945 */ /* 0x000fe20003800200 */
[C---:B------:R-:W-:Y:S02]  /*61c0*/  ISETP.GT.AND P0, PT, R10.reuse, -0x1, PT ;  /* 0xffffffff0a00780c */ /* 0x040fe40003f04270 */
[----:B------:R-:W-:Y:S01]  /*61d0*/  LOP3.LUT R10, R10, 0x3fffffff, RZ, 0xc0, !PT ;  /* 0x3fffffff0a0a7812 */ /* 0x000fe200078ec0ff */
[----:B------:R-:W-:Y:S05]  /*61e0*/  WARPSYNC.EXCLUSIVE R4 ;  /* 0x0000000004007348 */ /* 0x000fea0003a00000 */
[----:B------:R-:W-:-:S05]  /*61f0*/  IMAD.IADD R13, R10, 0x1, R13 ;  /* 0x000000010a0d7824 */ /* 0x000fca00078e020d */
[----:B------:R-:W-:-:S07]  /*6200*/  VOTE.ANY R4, PT, P0 ;  /* 0x0000000000047806 */ /* 0x000fce00000e0100 */
[----:B------:R-:W-:Y:S05]  /*6210*/  BSYNC.RECONVERGENT B2 ;  /* 0x0000000000027941 */ /* 0x000fea0003800200 */
.L_x_967:
[----:B------:R-:W-:Y:S01]  /*6220*/  ISETP.GT.U32.AND P1, PT, R6, 0x1, PT ;  /* 0x000000010600780c */ /* 0x000fe20003f24070 */
[----:B------:R-:W-:-:S12]  /*6230*/  IMAD.MOV.U32 R6, RZ, RZ, R15 ;  /* 0x000000ffff067224 */ /* 0x000fd800078e000f */
[----:B------:R-:W-:Y:S05]  /*6240*/  @P0 BRA P1, `(.L_x_968) ;  /* 0xfffffffc00ac0947 */ /* 0x000fea000083ffff */
[----:B------:R-:W-:Y:S05]  /*6250*/  BSYNC B0 ;  /* 0x0000000000007941 */ /* 0x000fea0003800000 */
.L_x_964:
[----:B------:R3:W4:Y:S02]  /*6260*/  LDS.64 R8, [R17+0x6c00] ;  /* 0x006c000011087984 */ /* 0x0007240000000a00 */
.L_x_963:
[----:B------:R-:W5:Y:S01]  /*6270*/  LDC.64 R10, c[0x0][0x380] ;  /* 0x0000e000ff0a7b82 */ /* 0x000f620000000a00 */
[C---:B------:R-:W-:Y:S01]  /*6280*/  IMAD.IADD R15, R13.reuse, 0x1, -R0 ;  /* 0x000000010d0f7824 */ /* 0x040fe200078e0a00 */
[----:B------:R-:W-:Y:S01]  /*6290*/  LOP3.LUT R13, R13, 0x80000000, RZ, 0xfc, !PT ;  /* 0x800000000d0d7812 */ /* 0x000fe200078efcff */
[----:B------:R-:W-:-:S03]  /*62a0*/  IMAD R19, R27, 0x100, R3 ;  /* 0x000001001b137824 */ /* 0x000fc600078e0203 */
[----:B--2-4-:R-:W-:-:S04]  /*62b0*/  IADD3 R8, P0, PT, R15, R8, RZ ;  /* 0x000000080f087210 */ /* 0x014fc80007f1e0ff */
[----:B------:R-:W-:-:S05]  /*62c0*/  LEA.HI.X.SX32 R9, R15, R9, 0x1, P0 ;  /* 0x000000090f097211 */ /* 0x000fca00000f0eff */
[----:B------:R2:W-:Y:S01]  /*62d0*/  STS.64 [R17+0x6c00], R8 ;  /* 0x006c000811007388 */ /* 0x0005e20000000a00 */
[----:B-----5:R-:W-:-:S05]  /*62e0*/  IMAD.WIDE R10, R19, 0x4, R10 ;  /* 0x00000004130a7825 */ /* 0x020fca00078e020a */
[----:B------:R2:W-:Y:S02]  /*62f0*/  STG.E.STRONG.SYS desc[UR6][R10.64], R13 ;  /* 0x0000000d0a007986 */ /* 0x0005e4000c115906 */
.L_x_962:
[----:B------:R-:W-:Y:S05]  /*6300*/  BSYNC B1 ;  /* 0x0000000000017941 */ /* 0x000fea0003800000 */
.L_x_961:
[----:B--23--:R-:W2:Y:S01]  /*6310*/  LDC.64 R10, c[0x0][0x390] ;  /* 0x0000e400ff0a7b82 */ /* 0x00cea20000000a00 */
[----:B------:R-:W-:-:S04]  /*6320*/  IMAD R4, R27, 0x1b00, RZ ;  /* 0x00001b001b047824 */ /* 0x000fc800078e02ff */
[----:B------:R-:W-:-:S03]  /*6330*/  VIADD R4, R4, 0x1b00 ;  /* 0x00001b0004047836 */ /* 0x000fc60000000000 */
[----:B------:R-:W3:Y:S01]  /*6340*/  LDC R13, c[0x0][0x3c0] ;  /* 0x0000f000ff0d7b82 */ /* 0x000ee20000000800 */
[----:B--2---:R-:W-:Y:S02]  /*6350*/  ISETP.EQ.U32.AND P1, PT, R10, RZ, PT ;  /* 0x000000ff0a00720c */ /* 0x004fe40003f22070 */
[CC--:B---3--:R-:W-:Y:S02]  /*6360*/  ISETP.GE.AND P0, PT, R4.reuse, R13.reuse, PT ;  /* 0x0000000d0400720c */ /* 0x0c8fe40003f06270 */
[----:B------:R-:W-:Y:S01]  /*6370*/  ISETP.GT.AND P3, PT, R4, R13, PT ;  /* 0x0000000d0400720c */ /* 0x000fe20003f64270 */
[----:B------:R-:W-:Y:S01]  /*6380*/  IMAD R4, R3, 0x4, R29 ;  /* 0x0000000403047824 */ /* 0x000fe200078e021d */
[----:B------:R-:W-:-:S04]  /*6390*/  ISETP.EQ.OR.EX P0, PT, R11, RZ, !P0, P1 ;  /* 0x000000ff0b00720c */ /* 0x000fc80004702710 */
[----:B------:R-:W-:-:S13]  /*63a0*/  ISETP.GT.U32.OR P0, PT, R3, 0xff, P0 ;  /* 0x000000ff0300780c */ /* 0x000fda0000704470 */
[----:B------:R-:W-:Y:S05]  /*63b0*/  @P0 BRA `(.L_x_969) ;  /* 0x0000000000200947 */ /* 0x000fea0003800000 */
[----:B------:R-:W2:Y:S01]  /*63c0*/  LDS.64 R8, [R17+0x6c00] ;  /* 0x006c000011087984 */ /* 0x000ea20000000a00 */
[C---:B------:R-:W-:Y:S02]  /*63d0*/  LEA R10, P2, R3.reuse, R10, 0x3 ;  /* 0x0000000a030a7211 */ /* 0x040fe400078418ff */
[--C-:B------:R-:W-:Y:S02]  /*63e0*/  SHF.R.S32.HI R15, RZ, 0x1f, R0.reuse ;  /* 0x0000001fff0f7819 */ /* 0x100fe40000011400 */
[----:B------:R-:W-:Y:S02]  /*63f0*/  LEA.HI.X R11, R3, R11, RZ, 0x3, P2 ;  /* 0x0000000b030b7211 */ /* 0x000fe400010f1cff */
[----:B--2---:R-:W-:Y:S02]  /*6400*/  IADD3 R8, P0, P1, R8, R5, R0 ;  /* 0x0000000508087210 */ /* 0x004fe4000791e000 */
[----:B------:R-:W-:-:S04]  /*6410*/  SHF.R.S32.HI R5, RZ, 0x1f, R5 ;  /* 0x0000001fff057819 */ /* 0x000fc80000011405 */
[----:B------:R-:W-:-:S05]  /*6420*/  IADD3.X R9, PT, PT, R9, R5, R15, P0, P1 ;  /* 0x0000000509097210 */ /* 0x000fca00007e240f */
[----:B------:R2:W-:Y:S02]  /*6430*/  STG.E.64 desc[UR6][R10.64], R8 ;  /* 0x000000080a007986 */ /* 0x0005e4000c101b06 */
.L_x_969:
[----:B------:R-:W-:Y:S05]  /*6440*/  WARPSYNC.ALL ;  /* 0x0000000000007948 */ /* 0x000fea0003800000 */
[----:B------:R-:W-:Y:S06]  /*6450*/  BAR.SYNC.DEFER_BLOCKING 0x0 ;  /* 0x0000000000007b1d */ /* 0x000fec0000010000 */
[----:B------:R-:W-:Y:S05]  /*6460*/  @P3 BRA `(.L_x_970) ;  /* 0x0000001000903947 */ /* 0x000fea0003800000 */
[----:B------:R-:W3:Y:S01]  /*6470*/  LDS R2, [R4] ;  /* 0x0000000004027984 */ /* 0x000ee20000000800 */
[----:B------:R-:W4:Y:S01]  /*6480*/  LDCU UR4, c[0x0][0x3c4] ;  /* 0x00007880ff0477ac */ /* 0x000f220008000800 */
[----:B------:R-:W5:Y:S01]  /*6490*/  LDCU.64 UR8, c[0x0][0x3a0] ;  /* 0x00007400ff0877ac */ /* 0x000f620008000a00 */
[----:B---3--:R-:W-:-:S04]  /*64a0*/  ISETP.NE.AND P0, PT, R2, 0x7fffffff, PT ;  /* 0x7fffffff0200780c */ /* 0x008fc80003f05270 */
[C---:B------:R-:W-:Y:S02]  /*64b0*/  SEL R0, R2.reuse, 0x80000000, P0 ;  /* 0x8000000002007807 */ /* 0x040fe40000000000 */
[----:B------:R-:W-:Y:S02]  /*64c0*/  ISETP.GT.AND P0, PT, R2, -0x1, PT ;  /* 0xffffffff0200780c */ /* 0x000fe40003f04270 */
[----:B----4-:R-:W-:-:S04]  /*64d0*/  SHF.R.U32.HI R0, RZ, UR4, R0 ;  /* 0x00000004ff007c19 */ /* 0x010fc80008011600 */
[----:B------:R-:W-:-:S05]  /*64e0*/  LOP3.LUT R0, R0, R7, RZ, 0x30, !PT ;  /* 0x0000000700007212 */ /* 0x000fca00078e30ff */
[----:B--2---:R-:W-:Y:S02]  /*64f0*/  IMAD R8, R0, 0x8, R29 ;  /* 0x0000000800087824 */ /* 0x004fe400078e021d */
[----:B------:R-:W-:-:S04]  /*6500*/  IMAD.MOV.U32 R0, RZ, RZ, -0x1 ;  /* 0xffffffffff007424 */ /* 0x000fc800078e00ff */
[----:B------:R-:W2:Y:S01]  /*6510*/  LDS.64 R8, [R8+0x6c00] ;  /* 0x006c000008087984 */ /* 0x000ea20000000a00 */
[----:B------:R-:W-:-:S04]  /*6520*/  SEL R5, R0, 0x80000000, P0 ;  /* 0x8000000000057807 */ /* 0x000fc80000000000 */
[----:B------:R-:W-:Y:S02]  /*6530*/  LOP3.LUT R5, R5, R2, RZ, 0x3c, !PT ;  /* 0x0000000205057212 */ /* 0x000fe400078e3cff */
[----:B--2---:R-:W-:-:S05]  /*6540*/  IADD3 R6, P1, PT, R8, R3, RZ ;  /* 0x0000000308067210 */ /* 0x004fca0007f3e0ff */
[----:B------:R-:W-:Y:S01]  /*6550*/  IMAD.X R9, RZ, RZ, R9, P1 ;  /* 0x000000ffff097224 */ /* 0x000fe200008e0609 */
[----:B-----5:R-:W-:-:S04]  /*6560*/  LEA R10, P1, R6, UR8, 0x2 ;  /* 0x00000008060a7c11 */ /* 0x020fc8000f8210ff */
[----:B------:R-:W-:-:S05]  /*6570*/  LEA.HI.X R11, R6, UR9, R9, 0x2, P1 ;  /* 0x00000009060b7c11 */ /* 0x000fca00088f1409 */
[----:B------:R-:W-:Y:S01]  /*6580*/  STG.E desc[UR6][R10.64], R5 ;  /* 0x000000050a007986 */ /* 0x000fe2000c101906 */
[----:B------:R-:W-:-:S03]  /*6590*/  NOP ;  /* 0x0000000000007918 */ /* 0x000fc60000000000 */
[----:B------:R-:W2:Y:S02]  /*65a0*/  LDS R2, [R4+0x600] ;  /* 0x0006000004027984 */ /* 0x000ea40000000800 */
[----:B--2---:R-:W-:-:S04]  /*65b0*/  ISETP.NE.AND P0, PT, R2, 0x7fffffff, PT ;  /* 0x7fffffff0200780c */ /* 0x004fc80003f05270 */
[C---:B------:R-:W-:Y:S02]  /*65c0*/  SEL R6, R2.reuse, 0x80000000, P0 ;  /* 0x8000000002067807 */ /* 0x040fe40000000000 */
[----:B------:R-:W-:Y:S02]  /*65d0*/  ISETP.GT.AND P0, PT, R2, -0x1, PT ;  /* 0xffffffff0200780c */ /* 0x000fe40003f04270 */
[----:B------:R-:W-:Y:S02]  /*65e0*/  SHF.R.U32.HI R6, RZ, UR4, R6 ;  /* 0x00000004ff067c19 */ /* 0x000fe40008011606 */
[----:B------:R-:W-:Y:S02]  /*65f0*/  SEL R5, R0, 0x80000000, P0 ;  /* 0x8000000000057807 */ /* 0x000fe40000000000 */
[----:B------:R-:W-:Y:S02]  /*6600*/  LOP3.LUT R6, R6, R7, RZ, 0x30, !PT ;  /* 0x0000000706067212 */ /* 0x000fe400078e30ff */
[----:B------:R-:W-:-:S03]  /*6610*/  LOP3.LUT R5, R5, R2, RZ, 0x3c, !PT ;  /* 0x0000000205057212 */ /* 0x000fc600078e3cff */
[----:B------:R-:W-:-:S05]  /*6620*/  IMAD R6, R6, 0x8, R29 ;  /* 0x0000000806067824 */ /* 0x000fca00078e021d */
[----:B------:R-:W2:Y:S02]  /*6630*/  LDS.64 R8, [R6+0x6c00] ;  /* 0x006c000006087984 */ /* 0x000ea40000000a00 */
[----:B--2---:R-:W-:-:S05]  /*6640*/  IADD3 R8, P1, PT, R8, R3, RZ ;  /* 0x0000000308087210 */ /* 0x004fca0007f3e0ff */
[----:B------:R-:W-:Y:S01]  /*6650*/  IMAD.X R9, RZ, RZ, R9, P1 ;  /* 0x000000ffff097224 */ /* 0x000fe200008e0609 */
[----:B------:R-:W-:-:S04]  /*6660*/  LEA R10, P1, R8, UR8, 0x2 ;  /* 0x00000008080a7c11 */ /* 0x000fc8000f8210ff */
        /* <DEDUP_REMOVED lines=251> */
[----:B------:R-:W-:-:S06]  /*7620*/  IMAD R6, R2, 0x8, R29 ;  /* 0x0000000802067824 */ /* 0x000fcc00078e021d */
[----:B------:R-:W2:Y:S02]  /*7630*/  LDS.64 R6, [R6+0x6c00] ;  /* 0x006c000006067984 */ /* 0x000ea40000000a00 */
[----:B--2---:R-:W-:-:S05]  /*7640*/  IADD3 R3, P1, PT, R6, R3, RZ ;  /* 0x0000000306037210 */ /* 0x004fca0007f3e0ff */
[----:B------:R-:W-:Y:S01]  /*7650*/  IMAD.X R8, RZ, RZ, R7, P1 ;  /* 0x000000ffff087224 */ /* 0x000fe200008e0607 */
[----:B------:R-:W-:-:S04]  /*7660*/  LEA R2, P1, R3, UR8, 0x2 ;  /* 0x0000000803027c11 */ /* 0x000fc8000f8210ff */
[----:B------:R-:W-:-:S05]  /*7670*/  LEA.HI.X R3, R3, UR9, R8, 0x2, P1 ;  /* 0x0000000903037c11 */ /* 0x000fca00088f1408 */
[----:B------:R-:W-:Y:S01]  /*7680*/  STG.E desc[UR6][R2.64+0x6600], R5 ;  /* 0x0066000502007986 */ /* 0x000fe2000c101906 */
[----:B------:R-:W-:Y:S01]  /*7690*/  NOP ;  /* 0x0000000000007918 */ /* 0x000fe20000000000 */
[----:B------:R-:W-:Y:S05]  /*76a0*/  EXIT ;  /* 0x000000000000794d */ /* 0x000fea0003800000 */
.L_x_970:
[----:B------:R-:W-:Y:S01]  /*76b0*/  IMAD R27, R27, -0x1b00, R13 ;  /* 0xffffe5001b1b7824 */ /* 0x000fe200078e020d */
[----:B------:R-:W-:Y:S01]  /*76c0*/  BSSY.RECONVERGENT B0, `(.L_x_971) ;  /* 0x0000020000007945 */ /* 0x000fe20003800200 */
[C---:B------:R-:W-:Y:S02]  /*76d0*/  VIADD R0, R3.reuse, 0x180 ;  /* 0x0000018003007836 */ /* 0x040fe40000000000 */
[C---:B------:R-:W-:Y:S01]  /*76e0*/  VIADD R6, R3.reuse, 0x300 ;  /* 0x0000030003067836 */ /* 0x040fe20000000000 */
[CC--:B------:R-:W-:Y:S01]  /*76f0*/  ISETP.GE.AND P4, PT, R3.reuse, R27.reuse, PT ;  /* 0x0000001b0300720c */ /* 0x0c0fe20003f86270 */
[C---:B--2---:R-:W-:Y:S01]  /*7700*/  VIADD R8, R3.reuse, 0x480 ;  /* 0x0000048003087836 */ /* 0x044fe20000000000 */
        /* <DEDUP_REMOVED lines=9> */
[----:B------:R-:W2:Y:S01]  /*77a0*/  LDS R0, [R4] ;  /* 0x0000000004007984 */ /* 0x000ea20000000800 */
[----:B------:R-:W3:Y:S01]  /*77b0*/  LDCU UR4, c[0x0][0x3c4] ;  /* 0x00007880ff0477ac */ /* 0x000ee20008000800 */
[----:B--2---:R-:W-:-:S04]  /*77c0*/  ISETP.NE.AND P4, PT, R0, 0x7fffffff, PT ;  /* 0x7fffffff0000780c */ /* 0x004fc80003f85270 */
[C---:B------:R-:W-:Y:S02]  /*77d0*/  SEL R5, R0.reuse, 0x80000000, P4 ;  /* 0x8000000000057807 */ /* 0x040fe40002000000 */
[----:B------:R-:W-:Y:S02]  /*77e0*/  ISETP.GT.AND P4, PT, R0, -0x1, PT ;  /* 0xffffffff0000780c */ /* 0x000fe40003f84270 */
[----:B---3--:R-:W-:Y:S01]  /*77f0*/  SHF.R.U32.HI R6, RZ, UR4, R5 ;  /* 0x00000004ff067c19 */ /* 0x008fe20008011605 */
[----:B------:R-:W2:Y:S01]  /*7800*/  LDCU.64 UR4, c[0x0][0x3a0] ;  /* 0x00007400ff0477ac */ /* 0x000ea20008000a00 */
[----:B------:R-:W-:Y:S02]  /*7810*/  IMAD.MOV.U32 R5, RZ, RZ, -0x1 ;  /* 0xffffffffff057424 */ /* 0x000fe400078e00ff */
[----:B------:R-:W-:-:S03]  /*7820*/  LOP3.LUT R6, R6, R7, RZ, 0x30, !PT ;  /* 0x0000000706067212 */ /* 0x000fc600078e30ff */
[----:B------:R-:W-:Y:S02]  /*7830*/  SEL R5, R5, 0x80000000, P4 ;  /* 0x8000000005057807 */ /* 0x000fe40002000000 */
[----:B------:R-:W-:Y:S02]  /*7840*/  IMAD R6, R6, 0x8, R29 ;  /* 0x0000000806067824 */ /* 0x000fe400078e021d */
[----:B------:R-:W-:-:S03]  /*7850*/  LOP3.LUT R5, R5, R0, RZ, 0x3c, !PT ;  /* 0x0000000005057212 */ /* 0x000fc600078e3cff */
[----:B------:R-:W3:Y:S02]  /*7860*/  LDS.64 R8, [R6+0x6c00] ;  /* 0x006c000006087984 */ /* 0x000ee40000000a00 */
[----:B---3--:R-:W-:-:S04]  /*7870*/  IADD3 R11, P6, PT, R8, R3, RZ ;  /* 0x00000003080b7210 */ /* 0x008fc80007fde0ff */
[----:B--2---:R-:W-:Y:S01]  /*7880*/  LEA R8, P4, R11, UR4, 0x2 ;  /* 0x000000040b087c11 */ /* 0x004fe2000f8810ff */
[----:B------:R-:W-:-:S05]  /*7890*/  IMAD.X R12, RZ, RZ, R9, P6 ;  /* 0x000000ffff0c7224 */ /* 0x000fca00030e0609 */
[----:B------:R-:W-:-:S05]  /*78a0*/  LEA.HI.X R9, R11, UR5, R12, 0x2, P4 ;  /* 0x000000050b097c11 */ /* 0x000fca000a0f140c */
[----:B------:R2:W-:Y:S02]  /*78b0*/  STG.E desc[UR6][R8.64], R5 ;  /* 0x0000000508007986 */ /* 0x0005e4000c101906 */
.L_x_972:
[----:B------:R-:W-:Y:S05]  /*78c0*/  BSYNC.RECONVERGENT B0 ;  /* 0x0000000000007941 */ /* 0x000fea0003800200 */
.L_x_971:
[----:B------:R-:W-:Y:S01]  /*78d0*/  NOP ;  /* 0x0000000000007918 */ /* 0x000fe20000000000 */
[----:B------:R-:W-:Y:S01]  /*78e0*/  BSSY.RECONVERGENT B0, `(.L_x_973) ;  /* 0x0000016000007945 */ /* 0x000fe20003800200 */
[----:B------:R-:W-:Y:S01]  /*78f0*/  ISETP.GE.AND P4, PT, R10, R27, PT ;  /* 0x0000001b0a00720c */ /* 0x000fe20003f86270 */
[----:B------:R-:W-:Y:S02]  /*7900*/  VIADD R10, R3, 0xa80 ;  /* 0x00000a80030a7836 */ /* 0x000fe40000000000 */
[----:B------:R-:W-:Y:S10]  /*7910*/  @P0 BRA `(.L_x_974) ;  /* 0x0000000000480947 */ /* 0x000ff40003800000 */
[----:B------:R-:W3:Y:S01]  /*7920*/  LDS R0, [R4+0x600] ;  /* 0x0006000004007984 */ /* 0x000ee20000000800 */
[----:B------:R-:W4:Y:S01]  /*7930*/  LDCU UR4, c[0x0][0x3c4] ;  /* 0x00007880ff0477ac */ /* 0x000f220008000800 */
[----:B---3--:R-:W-:-:S04]  /*7940*/  ISETP.NE.AND P0, PT, R0, 0x7fffffff, PT ;  /* 0x7fffffff0000780c */ /* 0x008fc80003f05270 */
[C---:B--2---:R-:W-:Y:S02]  /*7950*/  SEL R5, R0.reuse, 0x80000000, P0 ;  /* 0x8000000000057807 */ /* 0x044fe40000000000 */
[----:B------:R-:W-:Y:S02]  /*7960*/  ISETP.GT.AND P0, PT, R0, -0x1, PT ;  /* 0xffffffff0000780c */ /* 0x000fe40003f04270 */
[----:B----4-:R-:W-:Y:S01]  /*7970*/  SHF.R.U32.HI R6, RZ, UR4, R5 ;  /* 0x00000004ff067c19 */ /* 0x010fe20008011605 */
        /* <DEDUP_REMOVED lines=12> */
.L_x_974:
[----:B------:R-:W-:Y:S05]  /*7a40*/  BSYNC.RECONVERGENT B0 ;  /* 0x0000000000007941 */ /* 0x000fea0003800200 */
.L_x_973:
[----:B------:R-:W-:Y:S01]  /*7a50*/  NOP ;  /* 0x0000000000007918 */ /* 0x000fe20000000000 */
[----:B------:R-:W-:Y:S01]  /*7a60*/  BSSY.RECONVERGENT B0, `(.L_x_975) ;  /* 0x0000016000007945 */ /* 0x000fe20003800200 */
[----:B------:R-:W-:Y:S02]  /*7a70*/  ISETP.GE.AND P0, PT, R10, R27, PT ;  /* 0x0000001b0a00720c */ /* 0x000fe40003f06270 */
[----:B------:R-:W-:Y:S01]  /*7a80*/  LOP3.LUT R10, R3, 0xc00, RZ, 0xfc, !PT ;  /* 0x00000c00030a7812 */ /* 0x000fe200078efcff */
[----:B------:R-:W-:Y:S10]  /*7a90*/  @P1 BRA `(.L_x_976) ;  /* 0x0000000000481947 */ /* 0x000ff40003800000 */
[----:B------:R-:W4:Y:S01]  /*7aa0*/  LDS R0, [R4+0xc00] ;  /* 0x000c000004007984 */ /* 0x000f220000000800 */
[----:B------:R-:W5:Y:S01]  /*7ab0*/  LDCU UR4, c[0x0][0x3c4] ;  /* 0x00007880ff0477ac */ /* 0x000f620008000800 */
[----:B----4-:R-:W-:-:S04]  /*7ac0*/  ISETP.NE.AND P1, PT, R0, 0x7fffffff, PT ;  /* 0x7fffffff0000780c */ /* 0x010fc80003f25270 */
[C---:B--23--:R-:W-:Y:S02]  /*7ad0*/  SEL R5, R0.reuse, 0x80000000, P1 ;  /* 0x8000000000057807 */ /* 0x04cfe40000800000 */
[----:B------:R-:W-:Y:S02]  /*7ae0*/  ISETP.GT.AND P1, PT, R0, -0x1, PT ;  /* 0xffffffff0000780c */ /* 0x000fe40003f24270 */
[----:B-----5:R-:W-:Y:S01]  /*7af0*/  SHF.R.U32.HI R6, RZ, UR4, R5 ;  /* 0x00000004ff067c19 */ /* 0x020fe20008011605 */
        /* <DEDUP_REMOVED lines=12> */
.L_x_976:
[----:B------:R-:W-:Y:S05]  /*7bc0*/  BSYNC.RECONVERGENT B0 ;  /* 0x0000000000007941 */ /* 0x000fea0003800200 */
.L_x_975:
[----:B------:R-:W-:Y:S01]  /*7bd0*/  NOP ;  /* 0x0000000000007918 */ /* 0x000fe20000000000 */
[----:B------:R-:W-:Y:S01]  /*7be0*/  BSSY.RECONVERGENT B0, `(.L_x_977) ;  /* 0x0000016000007945 */ /* 0x000fe20003800200 */
[----:B------:R-:W-:Y:S01]  /*7bf0*/  ISETP.GE.AND P1, PT, R10, R27, PT ;  /* 0x0000001b0a00720c */ /* 0x000fe20003f26270 */
[----:B------:R-:W-:Y:S02]  /*7c00*/  VIADD R10, R3, 0xd80 ;  /* 0x00000d80030a7836 */ /* 0x000fe40000000000 */
[----:B------:R-:W-:Y:S10]  /*7c10*/  @P2 BRA `(.L_x_978) ;  /* 0x0000000000482947 */ /* 0x000ff40003800000 */
[----:B------:R-:W5:Y:S01]  /*7c20*/  LDS R0, [R4+0x1200] ;  /* 0x0012000004007984 */ /* 0x000f620000000800 */
[----:B------:R-:W0:Y:S01]  /*7c30*/  LDCU UR4, c[0x0][0x3c4] ;  /* 0x00007880ff0477ac */ /* 0x000e220008000800 */
[----:B-----5:R-:W-:-:S04]  /*7c40*/  ISETP.NE.AND P2, PT, R0, 0x7fffffff, PT ;  /* 0x7fffffff0000780c */ /* 0x020fc80003f45270 */
[C---:B--234-:R-:W-:Y:S02]  /*7c50*/  SEL R5, R0.reuse, 0x80000000, P2 ;  /* 0x8000000000057807 */ /* 0x05cfe40001000000 */
[----:B------:R-:W-:Y:S02]  /*7c60*/  ISETP.GT.AND P2, PT, R0, -0x1, PT ;  /* 0xffffffff0000780c */ /* 0x000fe40003f44270 */
[----:B0-----:R-:W-:Y:S01]  /*7c70*/  SHF.R.U32.HI R6, RZ, UR4, R5 ;  /* 0x00000004ff067c19 */ /* 0x001fe20008011605 */
[----:B------:R-:W0:Y:S01]  /*7c80*/  LDCU.64 UR4, c[0x0][0x3a0] ;  /* 0x00007400ff0477ac */ /* 0x000e220008000a00 */
[----:B------:R-:W-:Y:S02]  /*7c90*/  IMAD.MOV.U32 R5, RZ, RZ, -0x1 ;  /* 0xffffffffff057424 */ /* 0x000fe400078e00ff */
[----:B------:R-:W-:-:S03]  /*7ca0*/  LOP3.LUT R6, R6, R7, RZ, 0x30, !PT ;  /* 0x0000000706067212 */ /* 0x000fc600078e30ff */
[----:B------:R-:W-:Y:S02]  /*7cb0*/  SEL R5, R5, 0x80000000, P2 ;  /* 0x8000000005057807 */ /* 0x000fe40001000000 */
[----:B------:R-:W-:Y:S02]  /*7cc0*/  IMAD R6, R6, 0x8, R29 ;  /* 0x0000000806067824 */ /* 0x000fe400078e021d */
[----:B------:R-:W-:-:S03]  /*7cd0*/  LOP3.LUT R5, R5, R0, RZ, 0x3c, !PT ;  /* 0x0000000005057212 */ /* 0x000fc600078e3cff */
[----:B------:R-:W2:Y:S02]  /*7ce0*/  LDS.64 R8, [R6+0x6c00] ;  /* 0x006c000006087984 */ /* 0x000ea40000000a00 */
[----:B--2---:R-:W-:-:S04]  /*7cf0*/  IADD3 R11, P6, PT, R8, R3, RZ ;  /* 0x00000003080b7210 */ /* 0x004fc80007fde0ff */
[----:B0-----:R-:W-:Y:S01]  /*7d00*/  LEA R8, P2, R11, UR4, 0x2 ;  /* 0x000000040b087c11 */ /* 0x001fe2000f8410ff */
[----:B------:R-:W-:-:S05]  /*7d10*/  IMAD.X R12, RZ, RZ, R9, P6 ;  /* 0x000000ffff0c7224 */ /* 0x000fca00030e0609 */
[----:B------:R-:W-:-:S05]  /*7d20*/  LEA.HI.X R9, R11, UR5, R12, 0x2, P2 ;  /* 0x000000050b097c11 */ /* 0x000fca00090f140c */
[----:B------:R0:W-:Y:S02]  /*7d30*/  STG.E desc[UR6][R8.64+0x1200], R5 ;  /* 0x0012000508007986 */ /* 0x0001e4000c101906 */
.L_x_978:
[----:B------:R-:W-:Y:S05]  /*7d40*/  BSYNC.RECONVERGENT B0 ;  /* 0x0000000000007941 */ /* 0x000fea0003800200 */
.L_x_977:
[----:B------:R-:W-:Y:S01]  /*7d50*/  NOP ;  /* 0x0000000000007918 */ /* 0x000fe20000000000 */
[----:B------:R-:W-:Y:S01]  /*7d60*/  BSSY.RECONVERGENT B0, `(.L_x_979) ;  /* 0x0000016000007945 */ /* 0x000fe20003800200 */
[----:B------:R-:W-:Y:S01]  /*7d70*/  ISETP.GE.AND P2, PT, R10, R27, PT ;  /* 0x0000001b0a00720c */ /* 0x000fe20003f46270 */
[----:B------:R-:W-:Y:S02]  /*7d80*/  VIADD R10, R3, 0xf00 ;  /* 0x00000f00030a7836 */ /* 0x000fe40000000000 */
[----:B------:R-:W-:Y:S10]  /*7d90*/  @P3 BRA `(.L_x_980) ;  /* 0x0000000000483947 */ /* 0x000ff40003800000 */
[----:B------:R-:W5:Y:S01]  /*7da0*/  LDS R0, [R4+0x1800] ;  /* 0x0018000004007984 */ /* 0x000f620000000800 */
[----:B------:R-:W1:Y:S01]  /*7db0*/  LDCU UR4, c[0x0][0x3c4] ;  /* 0x00007880ff0477ac */ /* 0x000e620008000800 */
[----:B-----5:R-:W-:-:S04]  /*7dc0*/  ISETP.NE.AND P3, PT, R0, 0x7fffffff, PT ;  /* 0x7fffffff0000780c */ /* 0x020fc80003f65270 */
[C---:B0-234-:R-:W-:Y:S02]  /*7dd0*/  SEL R5, R0.reuse, 0x80000000, P3 ;  /* 0x8000000000057807 */ /* 0x05dfe40001800000 */
[----:B------:R-:W-:Y:S02]  /*7de0*/  ISETP.GT.AND P3, PT, R0, -0x1, PT ;  /* 0xffffffff0000780c */ /* 0x000fe40003f64270 */
[----:B-1----:R-:W-:Y:S01]  /*7df0*/  SHF.R.U32.HI R6, RZ, UR4, R5 ;  /* 0x00000004ff067c19 */ /* 0x002fe20008011605 */
[----:B------:R-:W0:Y:S01]  /*7e00*/  LDCU.64 UR4, c[0x0][0x3a0] ;  /* 0x00007400ff0477ac */ /* 0x000e220008000a00 */
[----:B------:R-:W-:Y:S02]  /*7e10*/  IMAD.MOV.U32 R5, RZ, RZ, -0x1 ;  /* 0xffffffffff057424 */ /* 0x000fe400078e00ff */
[----:B------:R-:W-:-:S03]  /*7e20*/  LOP3.LUT R6, R6, R7, RZ, 0x30, !PT ;  /* 0x0000000706067212 */ /* 0x000fc600078e30ff */
[----:B------:R-:W-:Y:S02]  /*7e30*/  SEL R5, R5, 0x80000000, P3 ;  /* 0x8000000005057807 */ /* 0x000fe40001800000 */
[----:B------:R-:W-:Y:S02]  /*7e40*/  IMAD R6, R6, 0x8, R29 ;  /* 0x0000000806067824 */ /* 0x000fe400078e021d */
[----:B------:R-:W-:-:S03]  /*7e50*/  LOP3.LUT R5, R5, R0, RZ, 0x3c, !PT ;  /* 0x0000000005057212 */ /* 0x000fc600078e3cff */
[----:B------:R-:W1:Y:S02]  /*7e60*/  LDS.64 R8, [R6+0x6c00] ;  /* 0x006c000006087984 */ /* 0x000e640000000a00 */
[----:B-1----:R-:W-:-:S04]  /*7e70*/  IADD3 R11, P6, PT, R8, R3, RZ ;  /* 0x00000003080b7210 */ /* 0x002fc80007fde0ff */
[----:B0-----:R-:W-:Y:S01]  /*7e80*/  LEA R8, P3, R11, UR4, 0x2 ;  /* 0x000000040b087c11 */ /* 0x001fe2000f8610ff */
[----:B------:R-:W-:-:S05]  /*7e90*/  IMAD.X R12, RZ, RZ, R9, P6 ;  /* 0x000000ffff0c7224 */ /* 0x000fca00030e0609 */
[----:B------:R-:W-:-:S05]  /*7ea0*/  LEA.HI.X R9, R11, UR5, R12, 0x2, P3 ;  /* 0x000000050b097c11 */ /* 0x000fca00098f140c */
[----:B------:R0:W-:Y:S02]  /*7eb0*/  STG.E desc[UR6][R8.64+0x1800], R5 ;  /* 0x0018000508007986 */ /* 0x0001e4000c101906 */
.L_x_980:
[----:B------:R-:W-:Y:S05]  /*7ec0*/  BSYNC.RECONVERGENT B0 ;  /* 0x0000000000007941 */ /* 0x000fea0003800200 */
.L_x_979:
        /* <DEDUP_REMOVED lines=23> */
.L_x_982:
[----:B------:R-:W-:Y:S05]  /*8040*/  BSYNC.RECONVERGENT B0 ;  /* 0x0000000000007941 */ /* 0x000fea0003800200 */
.L_x_981:
        /* <DEDUP_REMOVED lines=23> */
.L_x_984:
[----:B------:R-:W-:Y:S05]  /*81c0*/  BSYNC.RECONVERGENT B0 ;  /* 0x0000000000007941 */ /* 0x000fea0003800200 */
.L_x_983:
        /* <DEDUP_REMOVED lines=23> */
.L_x_986:
[----:B------:R-:W-:Y:S05]  /*8340*/  BSYNC.RECONVERGENT B0 ;  /* 0x0000000000007941 */ /* 0x000fea0003800200 */
.L_x_985:
        /* <DEDUP_REMOVED lines=23> */
.L_x_988:
[----:B------:R-:W-:Y:S05]  /*84c0*/  BSYNC.RECONVERGENT B0 ;  /* 0x0000000000007941 */ /* 0x000fea0003800200 */
.L_x_987:
        /* <DEDUP_REMOVED lines=23> */
.L_x_990:
[----:B------:R-:W-:Y:S05]  /*8640*/  BSYNC.RECONVERGENT B0 ;  /* 0x0000000000007941 */ /* 0x000fea0003800200 */
.L_x_989:
[----:B------:R-:W-:Y:S01]  /*8650*/  NOP ;  /* 0x0000000000007918 */ /* 0x000fe20000000000 */
[----:B------:R-:W-:Y:S01]  /*8660*/  BSSY.RECONVERGENT B0, `(.L_x_991) ;  /* 0x0000016000007945 */ /* 0x000fe20003800200 */
[----:B------:R-:W-:Y:S02]  /*8670*/  ISETP.GE.AND P2, PT, R10, R27, PT ;  /* 0x0000001b0a00720c */ /* 0x000fe40003f46270 */
[----:B------:R-:W-:Y:S01]  /*8680*/  LOP3.LUT R10, R3, 0x1800, RZ, 0xfc, !PT ;  /* 0x00001800030a7812 */ /* 0x000fe200078efcff */
        /* <DEDUP_REMOVED lines=19> */
.L_x_992:
[----:B------:R-:W-:Y:S05]  /*87c0*/  BSYNC.RECONVERGENT B0 ;  /* 0x0000000000007941 */ /* 0x000fea0003800200 */
.L_x_991:
[----:B------:R-:W-:Y:S01]  /*87d0*/  NOP ;  /* 0x0000000000007918 */ /* 0x000fe20000000000 */
[----:B------:R-:W-:Y:S01]  /*87e0*/  BSSY.RECONVERGENT B0, `(.L_x_993) ;  /* 0x0000015000007945 */ /* 0x000fe20003800200 */
[----:B------:R-:W-:-:S03]  /*87f0*/  ISETP.GE.AND P3, PT, R10, R27, PT ;  /* 0x0000001b0a00720c */ /* 0x000fc60003f66270 */
        /* <DEDUP_REMOVED lines=19> */
.L_x_994:
[----:B------:R-:W-:Y:S05]  /*8930*/  BSYNC.RECONVERGENT B0 ;  /* 0x0000000000007941 */ /* 0x000fea0003800200 */
.L_x_993:
[----:B------:R-:W-:Y:S01]  /*8940*/  NOP ;  /* 0x0000000000007918 */ /* 0x000fe20000000000 */
[----:B------:R-:W-:Y:S04]  /*8950*/  BSSY.RECONVERGENT B0, `(.L_x_995) ;  /* 0x0000014000007945 */ /* 0x000fe80003800200 */
[----:B------:R-:W-:Y:S05]  /*8960*/  @P4 BRA `(.L_x_996) ;  /* 0x0000000000484947 */ /* 0x000fea0003800000 */
        /* <DEDUP_REMOVED lines=18> */
.L_x_996:
[----:B------:R-:W-:Y:S05]  /*8a90*/  BSYNC.RECONVERGENT B0 ;  /* 0x0000000000007941 */ /* 0x000fea0003800200 */
.L_x_995:
        /* <DEDUP_REMOVED lines=21> */
.L_x_998:
[----:B------:R-:W-:Y:S05]  /*8bf0*/  BSYNC.RECONVERGENT B0 ;  /* 0x0000000000007941 */ /* 0x000fea0003800200 */
.L_x_997:
        /* <DEDUP_REMOVED lines=21> */
.L_x_1000:
[----:B------:R-:W-:Y:S05]  /*8d50*/  BSYNC.RECONVERGENT B0 ;  /* 0x0000000000007941 */ /* 0x000fea0003800200 */
.L_x_999:
        /* <DEDUP_REMOVED lines=21> */
.L_x_1002:
[----:B------:R-:W-:Y:S05]  /*8eb0*/  BSYNC.RECONVERGENT B0 ;  /* 0x0000000000007941 */ /* 0x000fea0003800200 */
.L_x_1001:
        /* <DEDUP_REMOVED lines=21> */
.L_x_1004:
[----:B------:R-:W-:Y:S05]  /*9010*/  BSYNC.RECONVERGENT B0 ;  /* 0x0000000000007941 */ /* 0x000fea0003800200 */
.L_x_1003:
[----:B------:R-:W-:Y:S01]  /*9020*/  NOP ;  /* 0x0000000000007918 */ /* 0x000fe20000000000 */
[----:B------:R-:W5:Y:S01]  /*9030*/  LDS R4, [R4+0x6600] ;  /* 0x0066000004047984 */ /* 0x000f620000000800 */
[----:B------:R-:W1:Y:S01]  /*9040*/  LDCU UR4, c[0x0][0x3c4] ;  /* 0x00007880ff0477ac */ /* 0x000e620008000800 */
[----:B------:R-:W-:Y:S01]  /*9050*/  BSSY.RECONVERGENT B0, `(.L_x_1005) ;  /* 0x0000014000007945 */ /* 0x000fe20003800200 */
[----:B-----5:R-:W-:-:S04]  /*9060*/  ISETP.NE.AND P0, PT, R4, 0x7fffffff, PT ;  /* 0x7fffffff0400780c */ /* 0x020fc80003f05270 */
[----:B------:R-:W-:-:S04]  /*9070*/  SEL R0, R4, 0x80000000, P0 ;  /* 0x8000000004007807 */ /* 0x000fc80000000000 */
[----:B-1----:R-:W-:-:S04]  /*9080*/  SHF.R.U32.HI R0, RZ, UR4, R0 ;  /* 0x00000004ff007c19 */ /* 0x002fc80008011600 */
[----:B------:R-:W-:-:S05]  /*9090*/  LOP3.LUT R0, R0, R7, RZ, 0x30, !PT ;  /* 0x0000000700007212 */ /* 0x000fca00078e30ff */
[----:B------:R-:W-:Y:S02]  /*90a0*/  IMAD R6, R0, 0x8, R29 ;  /* 0x0000000800067824 */ /* 0x000fe400078e021d */
[----:B------:R-:W-:-:S04]  /*90b0*/  VIADD R0, R3, 0x1980 ;  /* 0x0000198003007836 */ /* 0x000fc80000000000 */
[----:B------:R-:W1:Y:S01]  /*90c0*/  LDS.64 R6, [R6+0x6c00] ;  /* 0x006c000006067984 */ /* 0x000e620000000a00 */
[----:B------:R-:W-:Y:S02]  /*90d0*/  ISETP.GE.AND P0, PT, R0, R27, PT ;  /* 0x0000001b0000720c */ /* 0x000fe40003f06270 */
[----:B-1----:R-:W-:-:S05]  /*90e0*/  IADD3 R3, P1, PT, R6, R3, RZ ;  /* 0x0000000306037210 */ /* 0x002fca0007f3e0ff */
[----:B------:R-:W-:-:S06]  /*90f0*/  IMAD.X R0, RZ, RZ, R7, P1 ;  /* 0x000000ffff007224 */ /* 0x000fcc00008e0607 */
[----:B------:R-:W-:Y:S05]  /*9100*/  @P0 BRA `(.L_x_1006) ;  /* 0x0000000000200947 */ /* 0x000fea0003800000 */
[----:B------:R-:W1:Y:S01]  /*9110*/  LDCU.64 UR4, c[0x0][0x3a0] ;  /* 0x00007400ff0477ac */ /* 0x000e620008000a00 */
[----:B0-234-:R-:W-:Y:S01]  /*9120*/  IMAD.MOV.U32 R5, RZ, RZ, -0x1 ;  /* 0xffffffffff057424 */ /* 0x01dfe200078e00ff */
[----:B------:R-:W-:-:S04]  /*9130*/  ISETP.GT.AND P0, PT, R4, -0x1, PT ;  /* 0xffffffff0400780c */ /* 0x000fc80003f04270 */
[----:B------:R-:W-:-:S04]  /*9140*/  SEL R5, R5, 0x80000000, P0 ;  /* 0x8000000005057807 */ /* 0x000fc80000000000 */
[----:B------:R-:W-:Y:S02]  /*9150*/  LOP3.LUT R5, R5, R4, RZ, 0x3c, !PT ;  /* 0x0000000405057212 */ /* 0x000fe400078e3cff */
[----:B-1----:R-:W-:-:S04]  /*9160*/  LEA R2, P1, R3, UR4, 0x2 ;  /* 0x0000000403027c11 */ /* 0x002fc8000f8210ff */
[----:B------:R-:W-:-:S05]  /*9170*/  LEA.HI.X R3, R3, UR5, R0, 0x2, P1 ;  /* 0x0000000503037c11 */ /* 0x000fca00088f1400 */
[----:B------:R1:W-:Y:S04]  /*9180*/  STG.E desc[UR6][R2.64+0x6600], R5 ;  /* 0x0066000502007986 */ /* 0x0003e8000c101906 */
.L_x_1006:
[----:B------:R-:W-:Y:S05]  /*9190*/  BSYNC.RECONVERGENT B0 ;  /* 0x0000000000007941 */ /* 0x000fea0003800200 */
.L_x_1005:
[----:B------:R-:W-:Y:S01]  /*91a0*/  NOP ;  /* 0x0000000000007918 */ /* 0x000fe20000000000 */
[----:B------:R-:W-:Y:S05]  /*91b0*/  EXIT ;  /* 0x000000000000794d */ /* 0x000fea0003800000 */
.L_x_922:
[----:B------:R-:W-:Y:S02]  /*91c0*/  IMAD.MOV.U32 R49, RZ, RZ, R41 ;  /* 0x000000ffff317224 */ /* 0x000fe400078e0029 */
[----:B------:R-:W-:Y:S02]  /*91d0*/  IMAD.MOV.U32 R48, RZ, RZ, 0x1 ;  /* 0x00000001ff307424 */ /* 0x000fe400078e00ff */
[----:B------:R-:W-:Y:S02]  /*91e0*/  IMAD.MOV.U32 R51, RZ, RZ, RZ ;  /* 0x000000ffff337224 */ /* 0x000fe400078e00ff */
[----:B------:R-:W-:-:S07]  /*91f0*/  IMAD.MOV.U32 R46, RZ, RZ, -0x1 ;  /* 0xffffffffff2e7424 */ /* 0x000fce00078e00ff */
[----:B------:R-:W-:Y:S05]  /*9200*/  WARPSYNC.COLLECTIVE R46, `(.L_x_1007) ;  /* 0x000000002e087348 */ /* 0x000fea0003c00000 */
[----:B------:R0:W1:Y:S02]  /*9210*/  SHFL.UP P0, R44, R49, R48, R51 ;  /* 0x04000030312c7389 */ /* 0x0000640000000033 */
[----:B01----:R-:W-:Y:S05]  /*9220*/  ENDCOLLECTIVE ;  /* 0x000000000000791b */ /* 0x003fea0003800000 */
.L_x_1007:
[----:B------:R-:W-:Y:S02]  /*9230*/  IMAD.MOV.U32 R48, RZ, RZ, 0x2 ;  /* 0x00000002ff307424 */ /* 0x000fe400078e00ff */
[----:B------:R-:W-:-:S04]  /*9240*/  IMAD.MOV.U32 R40, RZ, RZ, R44 ;  /* 0x000000ffff287224 */ /* 0x000fc800078e002c */
[----:B------:R-:W-:-:S04]  /*9250*/  @P0 IMAD.IADD R40, R41, 0x1, R40 ;  /* 0x0000000129280824 */ /* 0x000fc800078e0228 */
[----:B------:R-:W-:-:S07]  /*9260*/  IMAD.MOV.U32 R49, RZ, RZ, R40 ;  /* 0x000000ffff317224 */ /* 0x000fce00078e0028 */
[----:B------:R-:W-:Y:S05]  /*9270*/  WARPSYNC.COLLECTIVE R46, `(.L_x_1008) ;  /* 0x000000002e087348 */ /* 0x000fea0003c00000 */
[----:B------:R0:W1:Y:S02]  /*9280*/  SHFL.UP P0, R44, R49, R48, R51 ;  /* 0x04000030312c7389 */ /* 0x0000640000000033 */
[----:B01----:R-:W-:Y:S05]  /*9290*/  ENDCOLLECTIVE ;  /* 0x000000000000791b */ /* 0x003fea0003800000 */
.L_x_1008:
[----:B------:R-:W-:Y:S02]  /*92a0*/  IMAD.MOV.U32 R48, RZ, RZ, 0x4 ;  /* 0x00000004ff307424 */ /* 0x000fe400078e00ff */
[----:B------:R-:W-:-:S04]  /*92b0*/  IMAD.MOV.U32 R43, RZ, RZ, R44 ;  /* 0x000000ffff2b7224 */ /* 0x000fc800078e002c */
[----:B------:R-:W-:-:S04]  /*92c0*/  @P0 IMAD.IADD R43, R40, 0x1, R43 ;  /* 0x00000001282b0824 */ /* 0x000fc800078e022b */
[----:B------:R-:W-:-:S07]  /*92d0*/  IMAD.MOV.U32 R49, RZ, RZ, R43 ;  /* 0x000000ffff317224 */ /* 0x000fce00078e002b */
[----:B------:R-:W-:Y:S05]  /*92e0*/  WARPSYNC.COLLECTIVE R46, `(.L_x_1009) ;  /* 0x000000002e087348 */ /* 0x000fea0003c00000 */
[----:B------:R0:W1:Y:S02]  /*92f0*/  SHFL.UP P0, R44, R49, R48, R51 ;  /* 0x04000030312c7389 */ /* 0x0000640000000033 */
[----:B01----:R-:W-:Y:S05]  /*9300*/  ENDCOLLECTIVE ;  /* 0x000000000000791b */ /* 0x003fea0003800000 */
.L_x_1009:
[----:B------:R-:W-:Y:S02]  /*9310*/  IMAD.MOV.U32 R48, RZ, RZ, 0x8 ;  /* 0x00000008ff307424 */ /* 0x000fe400078e00ff */
[----:B------:R-:W-:-:S04]  /*9320*/  IMAD.MOV.U32 R42, RZ, RZ, R44 ;  /* 0x000000ffff2a7224 */ /* 0x000fc800078e002c */
[----:B------:R-:W-:-:S04]  /*9330*/  @P0 IMAD.IADD R42, R43, 0x1, R42 ;  /* 0x000000012b2a0824 */ /* 0x000fc800078e022a */
[----:B------:R-:W-:-:S07]  /*9340*/  IMAD.MOV.U32 R49, RZ, RZ, R42 ;  /* 0x000000ffff317224 */ /* 0x000fce00078e002a */
[----:B------:R-:W-:Y:S05]  /*9350*/  WARPSYNC.COLLECTIVE R46, `(.L_x_1010) ;  /* 0x000000002e087348 */ /* 0x000fea0003c00000 */
[----:B------:R0:W1:Y:S02]  /*9360*/  SHFL.UP P0, R44, R49, R48, R51 ;  /* 0x04000030312c7389 */ /* 0x0000640000000033 */
[----:B01----:R-:W-:Y:S05]  /*9370*/  ENDCOLLECTIVE ;  /* 0x000000000000791b */ /* 0x003fea0003800000 */
.L_x_1010:
[----:B------:R-:W-:Y:S02]  /*9380*/  IMAD.MOV.U32 R48, RZ, RZ, 0x10 ;  /* 0x00000010ff307424 */ /* 0x000fe400078e00ff */
[----:B------:R-:W-:-:S04]  /*9390*/  IMAD.MOV.U32 R47, RZ, RZ, R44 ;  /* 0x000000ffff2f7224 */ /* 0x000fc800078e002c */
[----:B------:R-:W-:-:S04]  /*93a0*/  @P0 IMAD.IADD R47, R42, 0x1, R47 ;  /* 0x000000012a2f0824 */ /* 0x000fc800078e022f */
[----:B------:R-:W-:-:S07]  /*93b0*/  IMAD.MOV.U32 R49, RZ, RZ, R47 ;  /* 0x000000ffff317224 */ /* 0x000fce00078e002f */
[----:B------:R-:W-:Y:S05]  /*93c0*/  WARPSYNC.COLLECTIVE R46, `(.L_x_1011) ;  /* 0x000000002e087348 */ /* 0x000fea0003c00000 */
[----:B------:R0:W1:Y:S02]  /*93d0*/  SHFL.UP P0, R44, R49, R48, R51 ;  /* 0x04000030312c7389 */ /* 0x0000640000000033 */
[----:B01----:R-:W-:Y:S05]  /*93e0*/  ENDCOLLECTIVE ;  /* 0x000000000000791b */ /* 0x003fea0003800000 */
.L_x_1011:
[----:B------:R-:W-:Y:S05]  /*93f0*/  BRA `(.L_x_1012) ;  /* 0xffffff9400b87947 */ /* 0x000fea000383ffff */
.L_x_1013:
        /* <DEDUP_REMOVED lines=16> */
.L_x_1769:


//--------------------- .text._ZN3cub18CUB_300001_SM_10006detail10radix_sort33DeviceRadixSortExclusiveSumKernelINS1_5radix10policy_hubIfNS0_8NullTypeEyE10Policy1000EyEEvPT0_ --------------------------
	.section	.text._ZN3cub18CUB_300001_SM_10006detail10radix_sort33DeviceRadixSortExclusiveSumKernelINS1_5radix10policy_hubIfNS0_8NullTypeEyE10Policy1000EyEEvPT0_,"ax",@progbits
	.align	128
        .global         _ZN3cub18CUB_300001_SM_10006detail10radix_sort33DeviceRadixSortExclusiveSumKernelINS1_5radix10policy_hubIfNS0_8NullTypeEyE10Policy1000EyEEvPT0_
        .type           _ZN3cub18CUB_300001_SM_10006detail10radix_sort33DeviceRadixSortExclusiveSumKernelINS1_5radix10policy_hubIfNS0_8NullTypeEyE10Policy1000EyEEvPT0_,@function
        .size           _ZN3cub18CUB_300001_SM_10006detail10radix_sort33DeviceRadixSortExclusiveSumKernelINS1_5radix10policy_hubIfNS0_8NullTypeEyE10Policy1000EyEEvPT0_,(.L_x_1770 - _ZN3cub18CUB_300001_SM_10006detail10radix_sort33DeviceRadixSortExclusiveSumKernelINS1_5radix10policy_hubIfNS0_8NullTypeEyE10Policy1000EyEEvPT0_)
        .other          _ZN3cub18CUB_300001_SM_10006detail10radix_sort33DeviceRadixSortExclusiveSumKernelINS1_5radix10policy_hubIfNS0_8NullTypeEyE10Policy1000EyEEvPT0_,@"STO_CUDA_ENTRY STV_DEFAULT"
_ZN3cub18CUB_300001_SM_10006detail10radix_sort33DeviceRadixSortExclusiveSumKernelINS1_5radix10policy_hubIfNS0_8NullTypeEyE10Policy1000EyEEvPT0_:
.text._ZN3cub18CUB_300001_SM_10006detail10radix_sort33DeviceRadixSortExclusiveSumKernelINS1_5radix10policy_hubIfNS0_8NullTypeEyE10Policy1000EyEEvPT0_:
        /* <DEDUP_REMOVED lines=63> */
.L_x_1026:
        /* <DEDUP_REMOVED lines=28> */
.L_x_1014:
[----:B------:R-:W-:Y:S05]  /*05b0*/  WARPSYNC.ALL ;  /* 0x0000000000007948 */ /* 0x000fea0003800000 */
[----:B------:R-:W-:Y:S06]  /*05c0*/  BAR.SYNC.DEFER_BLOCKING 0x0 ;  /* 0x0000000000007b1d */ /* 0x000fec0000010000 */
[----:B------:R-:W-:Y:S05]  /*05d0*/  @P1 EXIT ;  /* 0x000000000000194d */ /* 0x000fea0003800000 */
[----:B01----:R-:W0:Y:S04]  /*05e0*/  LDS.64 R2, [R0+0x10] ;  /* 0x0000100000027984 */ /* 0x003e280000000a00 */
[----:B0-----:R-:W-:Y:S01]  /*05f0*/  STG.E.64 desc[UR4][R16.64], R2 ;  /* 0x0000000210007986 */ /* 0x001fe2000c101b04 */
[----:B------:R-:W-:Y:S05]  /*0600*/  EXIT ;  /* 0x000000000000794d */ /* 0x000fea0003800000 */
.L_x_1015:
[----:B------:R-:W-:Y:S02]  /*0610*/  IMAD.MOV.U32 R24, RZ, RZ, R20 ;  /* 0x000000ffff187224 */ /* 0x000fe400078e0014 */
[----:B------:R-:W-:Y:S02]  /*0620*/  IMAD.MOV.U32 R23, RZ, RZ, 0x1 ;  /* 0x00000001ff177424 */ /* 0x000fe400078e00ff */
[----:B------:R-:W-:Y:S02]  /*0630*/  IMAD.MOV.U32 R22, RZ, RZ, RZ ;  /* 0x000000ffff167224 */ /* 0x000fe400078e00ff */
[----:B------:R-:W-:-:S07]  /*0640*/  IMAD.MOV.U32 R21, RZ, RZ, -0x1 ;  /* 0xffffffffff157424 */ /* 0x000fce00078e00ff */
[----:B------:R-:W-:Y:S05]  /*0650*/  WARPSYNC.COLLECTIVE R21, `(.L_x_1016) ;  /* 0x0000000015087348 */ /* 0x000fea0003c00000 */
[----:B------:R0:W1:Y:S02]  /*0660*/  SHFL.UP P0, R25, R24, R23, R22 ;  /* 0x0400001718197389 */ /* 0x0000640000000016 */
[----:B01----:R-:W-:Y:S05]  /*0670*/  ENDCOLLECTIVE ;  /* 0x000000000000791b */ /* 0x003fea0003800000 */
.L_x_1016:
[----:B------:R-:W-:Y:S02]  /*0680*/  IMAD.MOV.U32 R24, RZ, RZ, R19 ;  /* 0x000000ffff187224 */ /* 0x000fe400078e0013 */
[----:B------:R-:W-:-:S07]  /*0690*/  IMAD.MOV.U32 R27, RZ, RZ, R25 ;  /* 0x000000ffff1b7224 */ /* 0x000fce00078e0019 */
[----:B------:R-:W-:Y:S05]  /*06a0*/  WARPSYNC.COLLECTIVE R21, `(.L_x_1017) ;  /* 0x0000000015087348 */ /* 0x000fea0003c00000 */
[----:B------:R0:W1:Y:S02]  /*06b0*/  SHFL.UP P0, R25, R24, R23, R22 ;  /* 0x0400001718197389 */ /* 0x0000640000000016 */
[----:B01----:R-:W-:Y:S05]  /*06c0*/  ENDCOLLECTIVE ;  /* 0x000000000000791b */ /* 0x003fea0003800000 */
.L_x_1017:
        /* <DEDUP_REMOVED lines=9> */
.L_x_1018:
[----:B------:R-:W-:Y:S02]  /*0760*/  IMAD.MOV.U32 R24, RZ, RZ, R26 ;  /* 0x000000ffff187224 */ /* 0x000fe400078e001a */
[----:B------:R-:W-:-:S07]  /*0770*/  IMAD.MOV.U32 R28, RZ, RZ, R25 ;  /* 0x000000ffff1c7224 */ /* 0x000fce00078e0019 */
[----:B------:R-:W-:Y:S05]  /*0780*/  WARPSYNC.COLLECTIVE R21, `(.L_x_1019) ;  /* 0x0000000015087348 */ /* 0x000fea0003c00000 */
[----:B------:R0:W1:Y:S02]  /*0790*/  SHFL.UP P0, R25, R24, R23, R22 ;  /* 0x0400001718197389 */ /* 0x0000640000000016 */
[----:B01----:R-:W-:Y:S05]  /*07a0*/  ENDCOLLECTIVE ;  /* 0x000000000000791b */ /* 0x003fea0003800000 */
.L_x_1019:
        /* <DEDUP_REMOVED lines=9> */
.L_x_1020:
[----:B------:R-:W-:Y:S02]  /*0840*/  IMAD.MOV.U32 R24, RZ, RZ, R29 ;  /* 0x000000ffff187224 */ /* 0x000fe400078e001d */
[----:B------:R-:W-:-:S07]  /*0850*/  IMAD.MOV.U32 R27, RZ, RZ, R25 ;  /* 0x000000ffff1b7224 */ /* 0x000fce00078e0019 */
[----:B------:R-:W-:Y:S05]  /*0860*/  WARPSYNC.COLLECTIVE R21, `(.L_x_1021) ;  /* 0x0000000015087348 */ /* 0x000fea0003c00000 */
[----:B------:R0:W1:Y:S02]  /*0870*/  SHFL.UP P0, R25, R24, R23, R22 ;  /* 0x0400001718197389 */ /* 0x0000640000000016 */
[----:B01----:R-:W-:Y:S05]  /*0880*/  ENDCOLLECTIVE ;  /* 0x000000000000791b */ /* 0x003fea0003800000 */
.L_x_1021:
        /* <DEDUP_REMOVED lines=9> */
.L_x_1022:
[----:B------:R-:W-:Y:S02]  /*0920*/  IMAD.MOV.U32 R24, RZ, RZ, R29 ;  /* 0x000000ffff187224 */ /* 0x000fe400078e001d */
[----:B------:R-:W-:-:S07]  /*0930*/  IMAD.MOV.U32 R27, RZ, RZ, R25 ;  /* 0x000000ffff1b7224 */ /* 0x000fce00078e0019 */
[----:B------:R-:W-:Y:S05]  /*0940*/  WARPSYNC.COLLECTIVE R21, `(.L_x_1023) ;  /* 0x0000000015087348 */ /* 0x000fea0003c00000 */
[----:B------:R0:W1:Y:S02]  /*0950*/  SHFL.UP P0, R25, R24, R23, R22 ;  /* 0x0400001718197389 */ /* 0x0000640000000016 */
[----:B01----:R-:W-:Y:S05]  /*0960*/  ENDCOLLECTIVE ;  /* 0x000000000000791b */ /* 0x003fea0003800000 */
.L_x_1023:
        /* <DEDUP_REMOVED lines=9> */
.L_x_1024:
[----:B------:R-:W-:Y:S02]  /*0a00*/  IMAD.MOV.U32 R24, RZ, RZ, R26 ;  /* 0x000000ffff187224 */ /* 0x000fe400078e001a */
[----:B------:R-:W-:-:S07]  /*0a10*/  IMAD.MOV.U32 R28, RZ, RZ, R25 ;  /* 0x000000ffff1c7224 */ /* 0x000fce00078e0019 */
[----:B------:R-:W-:Y:S05]  /*0a20*/  WARPSYNC.COLLECTIVE R21, `(.L_x_1025) ;  /* 0x0000000015087348 */ /* 0x000fea0003c00000 */
[----:B------:R0:W1:Y:S02]  /*0a30*/  SHFL.UP P0, R25, R24, R23, R22 ;  /* 0x0400001718197389 */ /* 0x0000640000000016 */
[----:B01----:R-:W-:Y:S05]  /*0a40*/  ENDCOLLECTIVE ;  /* 0x000000000000791b */ /* 0x003fea0003800000 */
.L_x_1025:
[----:B------:R-:W-:Y:S05]  /*0a50*/  BRA `(.L_x_1026) ;  /* 0xfffffff800647947 */ /* 0x000fea000383ffff */
.L_x_1027:
        /* <DEDUP_REMOVED lines=10> */
.L_x_1770:


//--------------------- .text._ZN3cub18CUB_300001_SM_10006detail10radix_sort30DeviceRadixSortHistogramKernelINS1_5radix10policy_hubIfNS0_8NullTypeEyE10Policy1000ELNS0_9SortOrderE0EfyNS1_21identity_decomposer_tEEEvPT2_PKT1_SB_iiT3_ --------------------------
	.section	.text._ZN3cub18CUB_300001_SM_10006detail10radix_sort30DeviceRadixSortHistogramKernelINS1_5radix10policy_hubIfNS0_8NullTypeEyE10Policy1000ELNS0_9SortOrderE0EfyNS1_21identity_decomposer_tEEEvPT2_PKT1_SB_iiT3_,"ax",@progbits
	.align	128
        .global         _ZN3cub18CUB_300001_SM_10006detail10radix_sort30DeviceRadixSortHistogramKernelINS1_5radix10policy_hubIfNS0_8NullTypeEyE10Policy1000ELNS0_9SortOrderE0EfyNS1_21identity_decomposer_tEEEvPT2_PKT1_SB_iiT3_
        .type           _ZN3cub18CUB_300001_SM_10006detail10radix_sort30DeviceRadixSortHistogramKernelINS1_5radix10policy_hubIfNS0_8NullTypeEyE10Policy1000ELNS0_9SortOrderE0EfyNS1_21identity_decomposer_tEEEvPT2_PKT1_SB_iiT3_,@function
        .size           _ZN3cub18CUB_300001_SM_10006detail10radix_sort30DeviceRadixSortHistogramKernelINS1_5radix10policy_hubIfNS0_8NullTypeEyE10Policy1000ELNS0_9SortOrderE0EfyNS1_21identity_decomposer_tEEEvPT2_PKT1_SB_iiT3_,(.L_x_1771 - _ZN3cub18CUB_300001_SM_10006detail10radix_sort30DeviceRadixSortHistogramKernelINS1_5radix10policy_hubIfNS0_8NullTypeEyE10Policy1000ELNS0_9SortOrderE0EfyNS1_21identity_decomposer_tEEEvPT2_PKT1_SB_iiT3_)
        .other          _ZN3cub18CUB_300001_SM_10006detail10radix_sort30DeviceRadixSortHistogramKernelINS1_5radix10policy_hubIfNS0_8NullTypeEyE10Policy1000ELNS0_9SortOrderE0EfyNS1_21identity_decomposer_tEEEvPT2_PKT1_SB_iiT3_,@"STO_CUDA_ENTRY STV_DEFAULT"
_ZN3cub18CUB_300001_SM_10006detail10radix_sort30DeviceRadixSortHistogramKernelINS1_5radix10policy_hubIfNS0_8NullTypeEyE10Policy1000ELNS0_9SortOrderE0EfyNS1_21identity_decomposer_tEEEvPT2_PKT1_SB_iiT3_:
.text._ZN3cub18CUB_300001_SM_10006detail10radix_sort30DeviceRadixSortHistogramKernelINS1_5radix10policy_hubIfNS0_8NullTypeEyE10Policy1000ELNS0_9SortOrderE0EfyNS1_21identity_decomposer_tEEEvPT2_PKT1_SB_iiT3_:
        /* <DEDUP_REMOVED lines=38> */
.L_x_1111:
        /* <DEDUP_REMOVED lines=13> */
.L_x_1031:
        /* <DEDUP_REMOVED lines=21> */
.L_x_1030:
        /* <DEDUP_REMOVED lines=19> */
.L_x_1033:
        /* <DEDUP_REMOVED lines=18> */
.L_x_1032:
[----:B------:R-:W-:-:S13]  /*06d0*/  ISETP.GT.U32.AND P2, PT, R0, 0x7f, PT ;  /* 0x0000007f0000780c */ /* 0x000fda0003f44070 */
[----:B------:R-:W-:Y:S05]  /*06e0*/  @P2 BRA `(.L_x_1029) ;  /* 0x0000000000e02947 */ /* 0x000fea0003800000 */
[----:B--23--:R-:W-:Y:S01]  /*06f0*/  IMAD.MOV.U32 R2, RZ, RZ, RZ ;  /* 0x000000ffff027224 */ /* 0x00cfe200078e00ff */
[----:B------:R-:W-:Y:S06]  /*0700*/  @!P1 BRA `(.L_x_1034) ;  /* 0x0000000000589947 */ /* 0x000fec0003800000 */
[----:B------:R-:W-:-:S07]  /*0710*/  IMAD.MOV.U32 R2, RZ, RZ, RZ ;  /* 0x000000ffff027224 */ /* 0x000fce00078e00ff */
.L_x_1035:
        /* <DEDUP_REMOVED lines=21> */
.L_x_1034:
        /* <DEDUP_REMOVED lines=14> */
.L_x_1036:
        /* <DEDUP_REMOVED lines=18> */
.L_x_1029:
[----:B------:R-:W-:Y:S05]  /*0a70*/  BSYNC.RECONVERGENT B0 ;  /* 0x0000000000007941 */ /* 0x000fea0003800200 */
.L_x_1028:
        /* <DEDUP_REMOVED lines=16> */
.L_x_1042:
        /* <DEDUP_REMOVED lines=36> */
.L_x_1038:
        /* <DEDUP_REMOVED lines=67> */
.L_x_1039:
        /* <DEDUP_REMOVED lines=89> */
.L_x_1041:
        /* <DEDUP_REMOVED lines=72> */
.L_x_1040:
[----:B------:R-:W-:Y:S05]  /*1c00*/  BRA.U !UP0, `(.L_x_1042) ;  /* 0xffffffed08dc7547 */ /* 0x000fea000b83ffff */
.L_x_1037:
        /* <DEDUP_REMOVED lines=13> */
.L_x_1062:
        /* <DEDUP_REMOVED lines=16> */
.L_x_1047:
[----:B------:R-:W-:Y:S05]  /*1de0*/  BSYNC.RECONVERGENT B1 ;  /* 0x0000000000017941 */ /* 0x000fea0003800200 */
.L_x_1046:
        /* <DEDUP_REMOVED lines=15> */
.L_x_1049:
[----:B------:R-:W-:Y:S05]  /*1ee0*/  BSYNC.RECONVERGENT B1 ;  /* 0x0000000000017941 */ /* 0x000fea0003800200 */
.L_x_1048:
[----:B------:R-:W-:Y:S04]  /*1ef0*/  BSSY.RECONVERGENT B1, `(.L_x_1050) ;  /* 0x0000007000017945 */ /* 0x000fe80003800200 */
[----:B------:R-:W-:Y:S05]  /*1f00*/  @!P0 BRA `(.L_x_1051) ;  /* 0x0000000000148947 */ /* 0x000fea0003800000 */
[----:B01----:R-:W-:Y:S02]  /*1f10*/  IMAD R17, R3, 0x100, R0 ;  /* 0x0000010003117824 */ /* 0x003fe400078e0200 */
[----:B------:R-:W-:Y:S02]  /*1f20*/  IMAD.MOV.U32 R23, RZ, RZ, RZ ;  /* 0x000000ffff177224 */ /* 0x000fe400078e00ff */
[----:B------:R-:W-:-:S04]  /*1f30*/  VIADD R17, R17, 0x200 ;  /* 0x0000020011117836 */ /* 0x000fc80000000000 */
[----:B------:R-:W-:-:S05]  /*1f40*/  IMAD.WIDE.U32 R16, R17, 0x8, R4 ;  /* 0x0000000811107825 */ /* 0x000fca00078e0004 */
[----:B------:R2:W-:Y:S02]  /*1f50*/  REDG.E.ADD.64.STRONG.GPU desc[UR20][R16.64], R22 ;  /* 0x000000161000798e */ /* 0x0005e4000c12e514 */
.L_x_1051:
[----:B------:R-:W-:Y:S05]  /*1f60*/  BSYNC.RECONVERGENT B1 ;  /* 0x0000000000017941 */ /* 0x000fea0003800200 */
.L_x_1050:
[----:B------:R-:W-:Y:S04]  /*1f70*/  BSSY.RECONVERGENT B1, `(.L_x_1052) ;  /* 0x0000007000017945 */ /* 0x000fe80003800200 */
[----:B------:R-:W-:Y:S05]  /*1f80*/  @!P1 BRA `(.L_x_1053) ;  /* 0x0000000000149947 */ /* 0x000fea0003800000 */
[----:B012---:R-:W-:Y:S02]  /*1f90*/  IMAD R17, R3, 0x100, R0 ;  /* 0x0000010003117824 */ /* 0x007fe400078e0200 */
[----:B------:R-:W-:Y:S02]  /*1fa0*/  IMAD.MOV.U32 R15, RZ, RZ, RZ ;  /* 0x000000ffff0f7224 */ /* 0x000fe400078e00ff */
[----:B------:R-:W-:-:S04]  /*1fb0*/  VIADD R17, R17, 0x300 ;  /* 0x0000030011117836 */ /* 0x000fc80000000000 */
[----:B------:R-:W-:-:S05]  /*1fc0*/  IMAD.WIDE.U32 R16, R17, 0x8, R4 ;  /* 0x0000000811107825 */ /* 0x000fca00078e0004 */
[----:B------:R3:W-:Y:S02]  /*1fd0*/  REDG.E.ADD.64.STRONG.GPU desc[UR20][R16.64], R14 ;  /* 0x0000000e1000798e */ /* 0x0007e4000c12e514 */
.L_x_1053:
[----:B------:R-:W-:Y:S05]  /*1fe0*/  BSYNC.RECONVERGENT B1 ;  /* 0x0000000000017941 */ /* 0x000fea0003800200 */
.L_x_1052:
[----:B------:R-:W-:Y:S04]  /*1ff0*/  BSSY.RECONVERGENT B1, `(.L_x_1054) ;  /* 0x0000007000017945 */ /* 0x000fe80003800200 */
[----:B------:R-:W-:Y:S05]  /*2000*/  @!P2 BRA `(.L_x_1055) ;  /* 0x000000000014a947 */ /* 0x000fea0003800000 */
[----:B---3--:R-:W-:Y:S02]  /*2010*/  IMAD R15, R3, 0x100, R0 ;  /* 0x00000100030f7824 */ /* 0x008fe400078e0200 */
[----:B------:R-:W-:Y:S02]  /*2020*/  IMAD.MOV.U32 R13, RZ, RZ, RZ ;  /* 0x000000ffff0d7224 */ /* 0x000fe400078e00ff */
[----:B------:R-:W-:-:S04]  /*2030*/  VIADD R15, R15, 0x400 ;  /* 0x000004000f0f7836 */ /* 0x000fc80000000000 */
[----:B------:R-:W-:-:S05]  /*2040*/  IMAD.WIDE.U32 R14, R15, 0x8, R4 ;  /* 0x000000080f0e7825 */ /* 0x000fca00078e0004 */
[----:B------:R4:W-:Y:S02]  /*2050*/  REDG.E.ADD.64.STRONG.GPU desc[UR20][R14.64], R12 ;  /* 0x0000000c0e00798e */ /* 0x0009e4000c12e514 */
.L_x_1055:
[----:B------:R-:W-:Y:S05]  /*2060*/  BSYNC.RECONVERGENT B1 ;  /* 0x0000000000017941 */ /* 0x000fea0003800200 */
.L_x_1054:
[----:B------:R-:W-:Y:S04]  /*2070*/  BSSY.RECONVERGENT B1, `(.L_x_1056) ;  /* 0x0000007000017945 */ /* 0x000fe80003800200 */
[----:B------:R-:W-:Y:S05]  /*2080*/  @!P3 BRA `(.L_x_1057) ;  /* 0x000000000014b947 */ /* 0x000fea0003800000 */
[----:B----4-:R-:W-:Y:S02]  /*2090*/  IMAD R13, R3, 0x100, R0 ;  /* 0x00000100030d7824 */ /* 0x010fe400078e0200 */
[----:B------:R-:W-:Y:S02]  /*20a0*/  IMAD.MOV.U32 R7, RZ, RZ, RZ ;  /* 0x000000ffff077224 */ /* 0x000fe400078e00ff */
[----:B------:R-:W-:-:S04]  /*20b0*/  VIADD R13, R13, 0x500 ;  /* 0x000005000d0d7836 */ /* 0x000fc80000000000 */
[----:B------:R-:W-:-:S05]  /*20c0*/  IMAD.WIDE.U32 R12, R13, 0x8, R4 ;  /* 0x000000080d0c7825 */ /* 0x000fca00078e0004 */
[----:B------:R4:W-:Y:S02]  /*20d0*/  REDG.E.ADD.64.STRONG.GPU desc[UR20][R12.64], R6 ;  /* 0x000000060c00798e */ /* 0x0009e4000c12e514 */
.L_x_1057:
[----:B------:R-:W-:Y:S05]  /*20e0*/  BSYNC.RECONVERGENT B1 ;  /* 0x0000000000017941 */ /* 0x000fea0003800200 */
.L_x_1056:
[----:B------:R-:W-:Y:S04]  /*20f0*/  BSSY.RECONVERGENT B1, `(.L_x_1058) ;  /* 0x0000007000017945 */ /* 0x000fe80003800200 */
[----:B------:R-:W-:Y:S05]  /*2100*/  @!P4 BRA `(.L_x_1059) ;  /* 0x000000000014c947 */ /* 0x000fea0003800000 */
[----:B----4-:R-:W-:Y:S02]  /*2110*/  IMAD R7, R3, 0x100, R0 ;  /* 0x0000010003077824 */ /* 0x010fe400078e0200 */
[----:B------:R-:W-:Y:S02]  /*2120*/  IMAD.MOV.U32 R9, RZ, RZ, RZ ;  /* 0x000000ffff097224 */ /* 0x000fe400078e00ff */
[----:B------:R-:W-:-:S04]  /*2130*/  VIADD R7, R7, 0x600 ;  /* 0x0000060007077836 */ /* 0x000fc80000000000 */
[----:B------:R-:W-:-:S05]  /*2140*/  IMAD.WIDE.U32 R6, R7, 0x8, R4 ;  /* 0x0000000807067825 */ /* 0x000fca00078e0004 */
[----:B------:R4:W-:Y:S02]  /*2150*/  REDG.E.ADD.64.STRONG.GPU desc[UR20][R6.64], R8 ;  /* 0x000000080600798e */ /* 0x0009e4000c12e514 */
.L_x_1059:
[----:B------:R-:W-:Y:S05]  /*2160*/  BSYNC.RECONVERGENT B1 ;  /* 0x0000000000017941 */ /* 0x000fea0003800200 */
.L_x_1058:
[----:B------:R-:W-:Y:S04]  /*2170*/  BSSY.RECONVERGENT B1, `(.L_x_1060) ;  /* 0x0000007000017945 */ /* 0x000fe80003800200 */
[----:B------:R-:W-:Y:S05]  /*2180*/  @!P5 BRA `(.L_x_1061) ;  /* 0x000000000014d947 */ /* 0x000fea0003800000 */
[----:B----4-:R-:W-:Y:S02]  /*2190*/  IMAD R7, R3, 0x100, R0 ;  /* 0x0000010003077824 */ /* 0x010fe400078e0200 */
[----:B------:R-:W-:Y:S02]  /*21a0*/  IMAD.MOV.U32 R11, RZ, RZ, RZ ;  /* 0x000000ffff0b7224 */ /* 0x000fe400078e00ff */
[----:B------:R-:W-:-:S04]  /*21b0*/  VIADD R7, R7, 0x700 ;  /* 0x0000070007077836 */ /* 0x000fc80000000000 */
[----:B------:R-:W-:-:S05]  /*21c0*/  IMAD.WIDE.U32 R6, R7, 0x8, R4 ;  /* 0x0000000807067825 */ /* 0x000fca00078e0004 */
[----:B------:R4:W-:Y:S02]  /*21d0*/  REDG.E.ADD.64.STRONG.GPU desc[UR20][R6.64], R10 ;  /* 0x0000000a0600798e */ /* 0x0009e4000c12e514 */
.L_x_1061:
[----:B------:R-:W-:Y:S05]  /*21e0*/  BSYNC.RECONVERGENT B1 ;  /* 0x0000000000017941 */ /* 0x000fea0003800200 */
.L_x_1060:
[----:B------:R-:W-:-:S05]  /*21f0*/  VIADD R3, R3, 0x8 ;  /* 0x0000000803037836 */ /* 0x000fca0000000000 */
[----:B------:R-:W-:-:S13]  /*2200*/  ISETP.NE.AND P0, PT, R3, UR27, PT ;  /* 0x0000001b03007c0c */ /* 0x000fda000bf05270 */
[----:B------:R-:W-:Y:S05]  /*2210*/  @P0 BRA `(.L_x_1062) ;  /* 0xfffffff800b00947 */ /* 0x000fea000383ffff */
[----:B------:R-:W-:-:S07]  /*2220*/  IMAD.U32 R5, RZ, RZ, UR27 ;  /* 0x0000001bff057e24 */ /* 0x000fce000f8e00ff */
.L_x_1045:
        /* <DEDUP_REMOVED lines=24> */
.L_x_1066:
[----:B------:R-:W-:Y:S05]  /*23b0*/  BSYNC.RECONVERGENT B1 ;  /* 0x0000000000017941 */ /* 0x000fea0003800200 */
.L_x_1065:
        /* <DEDUP_REMOVED lines=9> */
.L_x_1068:
[----:B------:R-:W-:Y:S05]  /*2450*/  BSYNC.RECONVERGENT B1 ;  /* 0x0000000000017941 */ /* 0x000fea0003800200 */
.L_x_1067:
        /* <DEDUP_REMOVED lines=8> */
.L_x_1070:
[----:B------:R-:W-:Y:S05]  /*24e0*/  BSYNC.RECONVERGENT B1 ;  /* 0x0000000000017941 */ /* 0x000fea0003800200 */
.L_x_1069:
        /* <DEDUP_REMOVED lines=9> */
.L_x_1072:
[----:B------:R-:W-:Y:S05]  /*2580*/  BSYNC.RECONVERGENT B1 ;  /* 0x0000000000017941 */ /* 0x000fea0003800200 */
.L_x_1071:
[----:B------:R-:W-:-:S07]  /*2590*/  VIADD R5, R5, 0x4 ;  /* 0x0000000405057836 */ /* 0x000fce0000000000 */
.L_x_1064:
        /* <DEDUP_REMOVED lines=18> */
.L_x_1076:
[----:B------:R-:W-:Y:S05]  /*26c0*/  BSYNC.RECONVERGENT B2 ;  /* 0x0000000000027941 */ /* 0x000fea0003800200 */
.L_x_1075:
        /* <DEDUP_REMOVED lines=9> */
.L_x_1078:
[----:B------:R-:W-:Y:S05]  /*2760*/  BSYNC.RECONVERGENT B2 ;  /* 0x0000000000027941 */ /* 0x000fea0003800200 */
.L_x_1077:
[----:B------:R-:W-:-:S07]  /*2770*/  VIADD R5, R5, 0x2 ;  /* 0x0000000205057836 */ /* 0x000fce0000000000 */
.L_x_1074:
        /* <DEDUP_REMOVED lines=12> */
.L_x_1073:
[----:B------:R-:W-:Y:S05]  /*2840*/  BSYNC.RECONVERGENT B1 ;  /* 0x0000000000017941 */ /* 0x000fea0003800200 */
.L_x_1063:
[----:B------:R-:W-:-:S13]  /*2850*/  ISETP.GT.U32.AND P0, PT, R0, 0x7f, PT ;  /* 0x0000007f0000780c */ /* 0x000fda0003f04070 */
[----:B------:R-:W-:Y:S05]  /*2860*/  @P0 BRA `(.L_x_1044) ;  /* 0x00000008008c0947 */ /* 0x000fea0003800000 */
[----:B------:R-:W-:Y:S01]  /*2870*/  UISETP.GE.U32.AND UP0, UPT, UR22, 0x7, UPT ;  /* 0x000000071600788c */ /* 0x000fe2000bf06070 */
[----:B0-----:R-:W-:-:S08]  /*2880*/  IMAD.MOV.U32 R5, RZ, RZ, RZ ;  /* 0x000000ffff057224 */ /* 0x001fd000078e00ff */
[----:B------:R-:W-:Y:S05]  /*2890*/  BRA.U !UP0, `(.L_x_1079) ;  /* 0x0000000508147547 */ /* 0x000fea000b800000 */
[----:B-1----:R-:W0:Y:S01]  /*28a0*/  LDC.64 R4, c[0x0][0x380] ;  /* 0x0000e000ff047b82 */ /* 0x002e220000000a00 */
[----:B------:R-:W-:-:S07]  /*28b0*/  IMAD.MOV.U32 R9, RZ, RZ, RZ ;  /* 0x000000ffff097224 */ /* 0x000fce00078e00ff */
.L_x_1096:
        /* <DEDUP_REMOVED lines=18> */
.L_x_1081:
[----:B------:R-:W-:Y:S05]  /*29e0*/  BSYNC.RECONVERGENT B1 ;  /* 0x0000000000017941 */ /* 0x000fea0003800200 */
.L_x_1080:
[----:B------:R-:W-:Y:S04]  /*29f0*/  BSSY.RECONVERGENT B1, `(.L_x_1082) ;  /* 0x0000005000017945 */ /* 0x000fe80003800200 */
[----:B------:R-:W-:Y:S05]  /*2a00*/  @!P1 BRA `(.L_x_1083) ;  /* 0x00000000000c9947 */ /* 0x000fea0003800000 */
[----:B0-----:R-:W-:Y:S02]  /*2a10*/  IMAD.MOV.U32 R14, RZ, RZ, R13 ;  /* 0x000000ffff0e7224 */ /* 0x001fe400078e000d */
[----:B------:R-:W-:-:S05]  /*2a20*/  IMAD.MOV.U32 R15, RZ, RZ, RZ ;  /* 0x000000ffff0f7224 */ /* 0x000fca00078e00ff */
[----:B------:R1:W-:Y:S02]  /*2a30*/  REDG.E.ADD.64.STRONG.GPU desc[UR20][R6.64+0xc00], R14 ;  /* 0x000c000e0600798e */ /* 0x0003e4000c12e514 */
.L_x_1083:
[----:B------:R-:W-:Y:S05]  /*2a40*/  BSYNC.RECONVERGENT B1 ;  /* 0x0000000000017941 */ /* 0x000fea0003800200 */
.L_x_1082:
        /* <DEDUP_REMOVED lines=12> */
.L_x_1085:
[----:B------:R-:W-:Y:S05]  /*2b10*/  BSYNC.RECONVERGENT B1 ;  /* 0x0000000000017941 */ /* 0x000fea0003800200 */
.L_x_1084:
[----:B------:R-:W-:Y:S04]  /*2b20*/  BSSY.RECONVERGENT B1, `(.L_x_1086) ;  /* 0x0000005000017945 */ /* 0x000fe80003800200 */
[----:B------:R-:W-:Y:S05]  /*2b30*/  @!P1 BRA `(.L_x_1087) ;  /* 0x00000000000c9947 */ /* 0x000fea0003800000 */
[----:B012---:R-:W-:Y:S02]  /*2b40*/  IMAD.MOV.U32 R14, RZ, RZ, R18 ;  /* 0x000000ffff0e7224 */ /* 0x007fe400078e0012 */
[----:B------:R-:W-:-:S05]  /*2b50*/  IMAD.MOV.U32 R15, RZ, RZ, RZ ;  /* 0x000000ffff0f7224 */ /* 0x000fca00078e00ff */
[----:B------:R3:W-:Y:S02]  /*2b60*/  REDG.E.ADD.64.STRONG.GPU desc[UR20][R6.64+0x1c00], R14 ;  /* 0x001c000e0600798e */ /* 0x0007e4000c12e514 */
.L_x_1087:
[----:B------:R-:W-:Y:S05]  /*2b70*/  BSYNC.RECONVERGENT B1 ;  /* 0x0000000000017941 */ /* 0x000fea0003800200 */
.L_x_1086:
[----:B------:R-:W-:Y:S04]  /*2b80*/  BSSY.RECONVERGENT B1, `(.L_x_1088) ;  /* 0x0000005000017945 */ /* 0x000fe80003800200 */
[----:B------:R-:W-:Y:S05]  /*2b90*/  @!P2 BRA `(.L_x_1089) ;  /* 0x00000000000ca947 */ /* 0x000fea0003800000 */
[----:B0123--:R-:W-:Y:S02]  /*2ba0*/  IMAD.MOV.U32 R14, RZ, RZ, R19 ;  /* 0x000000ffff0e7224 */ /* 0x00ffe400078e0013 */
[----:B------:R-:W-:-:S05]  /*2bb0*/  IMAD.MOV.U32 R15, RZ, RZ, RZ ;  /* 0x000000ffff0f7224 */ /* 0x000fca00078e00ff */
[----:B------:R4:W-:Y:S02]  /*2bc0*/  REDG.E.ADD.64.STRONG.GPU desc[UR20][R6.64+0x2400], R14 ;  /* 0x0024000e0600798e */ /* 0x0009e4000c12e514 */
.L_x_1089:
[----:B------:R-:W-:Y:S05]  /*2bd0*/  BSYNC.RECONVERGENT B1 ;  /* 0x0000000000017941 */ /* 0x000fea0003800200 */
.L_x_1088:
[----:B------:R-:W-:Y:S04]  /*2be0*/  BSSY.RECONVERGENT B1, `(.L_x_1090) ;  /* 0x0000004000017945 */ /* 0x000fe80003800200 */
[----:B------:R-:W-:Y:S05]  /*2bf0*/  @!P3 BRA `(.L_x_1091) ;  /* 0x000000000008b947 */ /* 0x000fea0003800000 */
[----:B------:R-:W-:-:S05]  /*2c00*/  IMAD.MOV.U32 R17, RZ, RZ, RZ ;  /* 0x000000ffff117224 */ /* 0x000fca00078e00ff */
[----:B------:R0:W-:Y:S02]  /*2c10*/  REDG.E.ADD.64.STRONG.GPU desc[UR20][R6.64+0x2c00], R16 ;  /* 0x002c00100600798e */ /* 0x0001e4000c12e514 */
.L_x_1091:
[----:B------:R-:W-:Y:S05]  /*2c20*/  BSYNC.RECONVERGENT B1 ;  /* 0x0000000000017941 */ /* 0x000fea0003800200 */
.L_x_1090:
[----:B------:R-:W-:Y:S04]  /*2c30*/  BSSY.RECONVERGENT B1, `(.L_x_1092) ;  /* 0x0000004000017945 */ /* 0x000fe80003800200 */
[----:B------:R-:W-:Y:S05]  /*2c40*/  @!P4 BRA `(.L_x_1093) ;  /* 0x000000000008c947 */ /* 0x000fea0003800000 */
[----:B------:R-:W-:-:S05]  /*2c50*/  IMAD.MOV.U32 R13, RZ, RZ, RZ ;  /* 0x000000ffff0d7224 */ /* 0x000fca00078e00ff */
[----:B------:R0:W-:Y:S02]  /*2c60*/  REDG.E.ADD.64.STRONG.GPU desc[UR20][R6.64+0x3400], R12 ;  /* 0x0034000c0600798e */ /* 0x0001e4000c12e514 */
.L_x_1093:
[----:B------:R-:W-:Y:S05]  /*2c70*/  BSYNC.RECONVERGENT B1 ;  /* 0x0000000000017941 */ /* 0x000fea0003800200 */
.L_x_1092:
[----:B------:R-:W-:Y:S04]  /*2c80*/  BSSY.RECONVERGENT B1, `(.L_x_1094) ;  /* 0x0000004000017945 */ /* 0x000fe80003800200 */
[----:B------:R-:W-:Y:S05]  /*2c90*/  @!P5 BRA `(.L_x_1095) ;  /* 0x000000000008d947 */ /* 0x000fea0003800000 */
[----:B------:R-:W-:-:S05]  /*2ca0*/  IMAD.MOV.U32 R11, RZ, RZ, RZ ;  /* 0x000000ffff0b7224 */ /* 0x000fca00078e00ff */
[----:B------:R0:W-:Y:S02]  /*2cb0*/  REDG.E.ADD.64.STRONG.GPU desc[UR20][R6.64+0x3c00], R10 ;  /* 0x003c000a0600798e */ /* 0x0001e4000c12e514 */
.L_x_1095:
[----:B------:R-:W-:Y:S05]  /*2cc0*/  BSYNC.RECONVERGENT B1 ;  /* 0x0000000000017941 */ /* 0x000fea0003800200 */
.L_x_1094:
[----:B------:R-:W-:Y:S05]  /*2cd0*/  @P0 BRA `(.L_x_1096) ;  /* 0xfffffff800f80947 */ /* 0x000fea000383ffff */
[----:B------:R-:W-:-:S07]  /*2ce0*/  IMAD.U32 R5, RZ, RZ, UR27 ;  /* 0x0000001bff057e24 */ /* 0x000fce000f8e00ff */
.L_x_1079:
        /* <DEDUP_REMOVED lines=20> */
.L_x_1099:
[----:B------:R-:W-:Y:S05]  /*2e30*/  BSYNC.RECONVERGENT B1 ;  /* 0x0000000000017941 */ /* 0x000fea0003800200 */
.L_x_1098:
        /* <DEDUP_REMOVED lines=9> */
.L_x_1101:
[----:B------:R-:W-:Y:S05]  /*2ed0*/  BSYNC.RECONVERGENT B1 ;  /* 0x0000000000017941 */ /* 0x000fea0003800200 */
.L_x_1100:
        /* <DEDUP_REMOVED lines=8> */
.L_x_1103:
[----:B------:R-:W-:Y:S05]  /*2f60*/  BSYNC.RECONVERGENT B1 ;  /* 0x0000000000017941 */ /* 0x000fea0003800200 */
.L_x_1102:
        /* <DEDUP_REMOVED lines=9> */
.L_x_1105:
[----:B------:R-:W-:Y:S05]  /*3000*/  BSYNC.RECONVERGENT B1 ;  /* 0x0000000000017941 */ /* 0x000fea0003800200 */
.L_x_1104:
[----:B------:R-:W-:-:S07]  /*3010*/  VIADD R5, R5, 0x4 ;  /* 0x0000000405057836 */ /* 0x000fce0000000000 */
.L_x_1097:
        /* <DEDUP_REMOVED lines=17> */
.L_x_1108:
[----:B------:R-:W-:Y:S05]  /*3130*/  BSYNC.RECONVERGENT B1 ;  /* 0x0000000000017941 */ /* 0x000fea0003800200 */
.L_x_1107:
        /* <DEDUP_REMOVED lines=9> */
.L_x_1110:
[----:B------:R-:W-:Y:S05]  /*31d0*/  BSYNC.RECONVERGENT B1 ;  /* 0x0000000000017941 */ /* 0x000fea0003800200 */
.L_x_1109:
[----:B------:R-:W-:-:S07]  /*31e0*/  VIADD R5, R5, 0x2 ;  /* 0x0000000205057836 */ /* 0x000fce0000000000 */
.L_x_1106:
        /* <DEDUP_REMOVED lines=11> */
.L_x_1044:
[----:B------:R-:W-:Y:S05]  /*32a0*/  BSYNC.RECONVERGENT B0 ;  /* 0x0000000000007941 */ /* 0x000fea0003800200 */
.L_x_1043:
[----:B------:R-:W-:Y:S01]  /*32b0*/  BAR.SYNC.DEFER_BLOCKING 0x0 ;  /* 0x0000000000007b1d */ /* 0x000fe20000010000 */
[----:B------:R-:W-:-:S04]  /*32c0*/  UIADD3 UR6, UP0, UPT, UR6, 0x1, URZ ;  /* 0x0000000106067890 */ /* 0x000fc8000ff1e0ff */
[----:B------:R-:W-:Y:S02]  /*32d0*/  UIADD3.X UR7, UPT, UPT, URZ, UR7, URZ, UP0, !UPT ;  /* 0x00000007ff077290 */ /* 0x000fe400087fe4ff */
[----:B------:R-:W-:-:S04]  /*32e0*/  UISETP.NE.U32.AND UP0, UPT, UR6, UR11, UPT ;  /* 0x0000000b0600728c */ /* 0x000fc8000bf05070 */
[----:B------:R-:W-:-:S09]  /*32f0*/  UISETP.NE.AND.EX UP0, UPT, UR7, UR12, UPT, UP0 ;  /* 0x0000000c0700728c */ /* 0x000fd2000bf05300 */
[----:B------:R-:W-:Y:S05]  /*3300*/  BRA.U UP0, `(.L_x_1111) ;  /* 0xffffffcd00d47547 */ /* 0x000fea000b83ffff */
[----:B------:R-:W-:Y:S05]  /*3310*/  EXIT ;  /* 0x000000000000794d */ /* 0x000fea0003800000 */
.L_x_1112:
        /* <DEDUP_REMOVED lines=14> */
.L_x_1771:


//--------------------- .text._ZN3cub18CUB_300001_SM_10006detail10radix_sort31DeviceRadixSortSingleTileKernelINS1_5radix10policy_hubIfNS0_8NullTypeEyE10Policy1000ELNS0_9SortOrderE0EfS6_yNS1_21identity_decomposer_tEEEvPKT1_PSB_PKT2_PSF_T3_iiT4_ --------------------------
	.section	.text._ZN3cub18CUB_300001_SM_10006detail10radix_sort31DeviceRadixSortSingleTileKernelINS1_5radix10policy_hubIfNS0_8NullTypeEyE10Policy1000ELNS0_9SortOrderE0EfS6_yNS1_21identity_decomposer_tEEEvPKT1_PSB_PKT2_PSF_T3_iiT4_,"ax",@progbits
	.align	128
        .global         _ZN3cub18CUB_300001_SM_10006detail10radix_sort31DeviceRadixSortSingleTileKernelINS1_5radix10policy_hubIfNS0_8NullTypeEyE10Policy1000ELNS0_9SortOrderE0EfS6_yNS1_21identity_decomposer_tEEEvPKT1_PSB_PKT2_PSF_T3_iiT4_
        .type           _ZN3cub18CUB_300001_SM_10006detail10radix_sort31DeviceRadixSortSingleTileKernelINS1_5radix10policy_hubIfNS0_8NullTypeEyE10Policy1000ELNS0_9SortOrderE0EfS6_yNS1_21identity_decomposer_tEEEvPKT1_PSB_PKT2_PSF_T3_iiT4_,@function
        .size           _ZN3cub18CUB_300001_SM_10006detail10radix_sort31DeviceRadixSortSingleTileKernelINS1_5radix10policy_hubIfNS0_8NullTypeEyE10Policy1000ELNS0_9SortOrderE0EfS6_yNS1_21identity_decomposer_tEEEvPKT1_PSB_PKT2_PSF_T3_iiT4_,(.L_x_1772 - _ZN3cub18CUB_300001_SM_10006detail10radix_sort31DeviceRadixSortSingleTileKernelINS1_5radix10policy_hubIfNS0_8NullTypeEyE10Policy1000ELNS0_9SortOrderE0EfS6_yNS1_21identity_decomposer_tEEEvPKT1_PSB_PKT2_PSF_T3_iiT4_)
        .other          _ZN3cub18CUB_300001_SM_10006detail10radix_sort31DeviceRadixSortSingleTileKernelINS1_5radix10policy_hubIfNS0_8NullTypeEyE10Policy1000ELNS0_9SortOrderE0EfS6_yNS1_21identity_decomposer_tEEEvPKT1_PSB_PKT2_PSF_T3_iiT4_,@"STO_CUDA_ENTRY STV_DEFAULT"
_ZN3cub18CUB_300001_SM_10006detail10radix_sort31DeviceRadixSortSingleTileKernelINS1_5radix10policy_hubIfNS0_8NullTypeEyE10Policy1000ELNS0_9SortOrderE0EfS6_yNS1_21identity_decomposer_tEEEvPKT1_PSB_PKT2_PSF_T3_iiT4_:
.text._ZN3cub18CUB_300001_SM_10006detail10radix_sort31DeviceRadixSortSingleTileKernelINS1_5radix10policy_hubIfNS0_8NullTypeEyE10Policy1000ELNS0_9SortOrderE0EfS6_yNS1_21identity_decomposer_tEEEvPKT1_PSB_PKT2_PSF_T3_iiT4_:
[----:B------:R-:W-:Y:S01]  /*0000*/  LDC R1, c[0x0][0x37c] ;  /* 0x0000df00ff017b82 */ /* 0x000fe20000000800 */
[----:B------:R-:W0:Y:S01]  /*0010*/  S2R R0, SR_TID.X ;  /* 0x0000000000007919 */ /* 0x000e220000002100 */
[----:B------:R-:W1:Y:S06]  /*0020*/  LDCU UR4, c[0x0][0x3a0] ;  /* 0x00007400ff0477ac */ /* 0x000e6c0008000800 */
[----:B------:R-:W2:Y:S01]  /*0030*/  LDC.64 R4, c[0x0][0x380] ;  /* 0x0000e000ff047b82 */ /* 0x000ea20000000a00 */
[----:B------:R-:W3:Y:S01]  /*0040*/  LDCU.64 UR8, c[0x0][0x358] ;  /* 0x00006b00ff0877ac */ /* 0x000ee20008000a00 */
        /* <DEDUP_REMOVED lines=16> */
[----:B------:R-:W-:Y:S01]  /*0150*/  IMAD.MOV.U32 R30, RZ, RZ, 0x7fffffff ;  /* 0x7fffffffff1e7424 */ /* 0x000fe200078e00ff */
[----:B------:R-:W4:Y:S01]  /*0160*/  S2UR UR6, SR_CgaCtaId ;  /* 0x00000000000679c3 */ /* 0x000f220000008800 */
[----:B0-----:R-:W-:Y:S01]  /*0170*/  IMAD R3, R0, 0x13, RZ ;  /* 0x0000001300037824 */ /* 0x001fe200078e02ff */
[----:B------:R-:W0:Y:S01]  /*0180*/  S2R R104, SR_LANEID ;  /* 0x0000000000687919 */ /* 0x000e220000000000 */
[----:B------:R-:W0:Y:S02]  /*0190*/  LDCU UR10, c[0x0][0x3ac] ;  /* 0x00007580ff0a77ac */ /* 0x000e240008000800 */
[C---:B------:R-:W-:Y:S01]  /*01a0*/  VIADD R6, R3.reuse, 0x2 ;  /* 0x0000000203067836 */ /* 0x040fe20000000000 */
[C---:B-1----:R-:W-:Y:S01]  /*01b0*/  ISETP.GE.AND P3, PT, R3.reuse, UR4, PT ;  /* 0x0000000403007c0c */ /* 0x042fe2000bf66270 */
[----:B------:R-:W-:-:S02]  /*01c0*/  VIADD R2, R3, 0x1 ;  /* 0x0000000103027836 */ /* 0x000fc40000000000 */
[C---:B------:R-:W-:Y:S01]  /*01d0*/  VIADD R7, R3.reuse, 0x3 ;  /* 0x0000000303077836 */ /* 0x040fe20000000000 */
[----:B------:R-:W-:Y:S01]  /*01e0*/  ISETP.GE.AND P5, PT, R6, UR4, PT ;  /* 0x0000000406007c0c */ /* 0x000fe2000bfa6270 */
[----:B------:R-:W-:Y:S01]  /*01f0*/  VIADD R6, R3, 0x4 ;  /* 0x0000000403067836 */ /* 0x000fe20000000000 */
[----:B------:R-:W-:Y:S01]  /*0200*/  ISETP.GE.AND P4, PT, R2, UR4, PT ;  /* 0x0000000402007c0c */ /* 0x000fe2000bf86270 */
[----:B------:R-:W-:Y:S01]  /*0210*/  IMAD.MOV.U32 R2, RZ, RZ, 0x7fffffff ;  /* 0x7fffffffff027424 */ /* 0x000fe200078e00ff */
[----:B------:R-:W-:Y:S01]  /*0220*/  ISETP.GE.AND P6, PT, R7, UR4, PT ;  /* 0x0000000407007c0c */ /* 0x000fe2000bfc6270 */
[----:B--2---:R-:W-:Y:S01]  /*0230*/  IMAD.WIDE.U32 R4, R3, 0x4, R4 ;  /* 0x0000000403047825 */ /* 0x004fe200078e0004 */
[----:B------:R-:W-:-:S03]  /*0240*/  ISETP.GE.AND P0, PT, R6, UR4, PT ;  /* 0x0000000406007c0c */ /* 0x000fc6000bf06270 */
[C---:B------:R-:W-:Y:S01]  /*0250*/  VIADD R8, R3.reuse, 0x6 ;  /* 0x0000000603087836 */ /* 0x040fe20000000000 */
[----:B---3--:R-:W2:Y:S01]  /*0260*/  @!P3 LDG.E R2, desc[UR8][R4.64] ;  /* 0x000000080402b981 */ /* 0x008ea2000c1e1900 */
[C---:B------:R-:W-:Y:S02]  /*0270*/  VIADD R6, R3.reuse, 0x7 ;  /* 0x0000000703067836 */ /* 0x040fe40000000000 */
[----:B------:R-:W-:Y:S01]  /*0280*/  VIADD R7, R3, 0x5 ;  /* 0x0000000503077836 */ /* 0x000fe20000000000 */
[----:B------:R-:W-:Y:S01]  /*0290*/  ISETP.GE.AND P2, PT, R8, UR4, PT ;  /* 0x0000000408007c0c */ /* 0x000fe2000bf46270 */
[----:B------:R-:W3:Y:S01]  /*02a0*/  @!P5 LDG.E R12, desc[UR8][R4.64+0x8] ;  /* 0x00000808040cd981 */ /* 0x000ee2000c1e1900 */
[----:B------:R-:W-:Y:S01]  /*02b0*/  ISETP.GE.AND P3, PT, R6, UR4, PT ;  /* 0x0000000406007c0c */ /* 0x000fe2000bf66270 */
[----:B------:R-:W-:Y:S01]  /*02c0*/  IMAD.MOV.U32 R6, RZ, RZ, 0x7fffffff ;  /* 0x7fffffffff067424 */ /* 0x000fe200078e00ff */
[----:B------:R-:W-:Y:S01]  /*02d0*/  ISETP.GE.AND P1, PT, R7, UR4, PT ;  /* 0x0000000407007c0c */ /* 0x000fe2000bf26270 */
[----:B------:R-:W-:Y:S01]  /*02e0*/  VIADD R7, R3, 0x8 ;  /* 0x0000000803077836 */ /* 0x000fe20000000000 */
[----:B------:R-:W5:Y:S04]  /*02f0*/  @!P0 LDG.E R14, desc[UR8][R4.64+0x10] ;  /* 0x00001008040e8981 */ /* 0x000f68000c1e1900 */
[----:B------:R-:W5:Y:S01]  /*0300*/  @!P4 LDG.E R6, desc[UR8][R4.64+0x4] ;  /* 0x000004080406c981 */ /* 0x000f62000c1e1900 */
[----:B------:R-:W-:Y:S01]  /*0310*/  ISETP.GE.AND P4, PT, R7, UR4, PT ;  /* 0x0000000407007c0c */ /* 0x000fe2000bf86270 */
[----:B------:R-:W-:-:S02]  /*0320*/  VIADD R7, R3, 0xb ;  /* 0x0000000b03077836 */ /* 0x000fc40000000000 */
[----:B------:R-:W5:Y:S01]  /*0330*/  @!P2 LDG.E R16, desc[UR8][R4.64+0x18] ;  /* 0x000018080410a981 */ /* 0x000f62000c1e1900 */
[----:B------:R-:W-:Y:S02]  /*0340*/  VIADD R8, R3, 0x9 ;  /* 0x0000000903087836 */ /* 0x000fe40000000000 */
[----:B------:R-:W-:Y:S01]  /*0350*/  ISETP.GE.AND P2, PT, R7, UR4, PT ;  /* 0x0000000407007c0c */ /* 0x000fe2000bf46270 */
[C---:B------:R-:W-:Y:S01]  /*0360*/  VIADD R7, R3.reuse, 0xd ;  /* 0x0000000d03077836 */ /* 0x040fe20000000000 */
[----:B------:R-:W5:Y:S01]  /*0370*/  @!P1 LDG.E R15, desc[UR8][R4.64+0x14] ;  /* 0x00001408040f9981 */ /* 0x000f62000c1e1900 */
[----:B------:R-:W-:Y:S01]  /*0380*/  ISETP.GE.AND P5, PT, R8, UR4, PT ;  /* 0x0000000408007c0c */ /* 0x000fe2000bfa6270 */
[----:B------:R-:W-:Y:S02]  /*0390*/  VIADD R8, R3, 0xc ;  /* 0x0000000c03087836 */ /* 0x000fe40000000000 */
[----:B------:R-:W-:Y:S01]  /*03a0*/  ISETP.GE.AND P0, PT, R7, UR4, PT ;  /* 0x0000000407007c0c */ /* 0x000fe2000bf06270 */
[C---:B------:R-:W-:Y:S01]  /*03b0*/  VIADD R7, R3.reuse, 0xe ;  /* 0x0000000e03077836 */ /* 0x040fe20000000000 */
[----:B------:R-:W5:Y:S01]  /*03c0*/  @!P3 LDG.E R17, desc[UR8][R4.64+0x1c] ;  /* 0x00001c080411b981 */ /* 0x000f62000c1e1900 */
[----:B------:R-:W-:Y:S01]  /*03d0*/  VIADD R9, R3, 0xa ;  /* 0x0000000a03097836 */ /* 0x000fe20000000000 */
[----:B------:R-:W-:-:S02]  /*03e0*/  ISETP.GE.AND P1, PT, R8, UR4, PT ;  /* 0x0000000408007c0c */ /* 0x000fc4000bf26270 */
[----:B------:R-:W-:Y:S01]  /*03f0*/  ISETP.GE.AND P3, PT, R7, UR4, PT ;  /* 0x0000000407007c0c */ /* 0x000fe2000bf66270 */
[----:B------:R-:W-:Y:S01]  /*0400*/  VIADD R7, R3, 0xf ;  /* 0x0000000f03077836 */ /* 0x000fe20000000000 */
[----:B------:R-:W5:Y:S01]  /*0410*/  @!P6 LDG.E R13, desc[UR8][R4.64+0xc] ;  /* 0x00000c08040de981 */ /* 0x000f62000c1e1900 */
[----:B------:R-:W-:Y:S01]  /*0420*/  ISETP.GE.AND P6, PT, R9, UR4, PT ;  /* 0x0000000409007c0c */ /* 0x000fe2000bfc6270 */
[----:B------:R-:W-:Y:S02]  /*0430*/  VIADD R8, R3, 0x11 ;  /* 0x0000001103087836 */ /* 0x000fe40000000000 */
[----:B------:R-:W5:Y:S01]  /*0440*/  @!P4 LDG.E R18, desc[UR8][R4.64+0x20] ;  /* 0x000020080412c981 */ /* 0x000f62000c1e1900 */
[----:B------:R-:W-:Y:S01]  /*0450*/  ISETP.GE.AND P4, PT, R7, UR4, PT ;  /* 0x0000000407007c0c */ /* 0x000fe2000bf86270 */
[C---:B------:R-:W-:Y:S02]  /*0460*/  VIADD R7, R3.reuse, 0x10 ;  /* 0x0000001003077836 */ /* 0x040fe40000000000 */
[----:B------:R-:W-:Y:S01]  /*0470*/  VIADD R3, R3, 0x12 ;  /* 0x0000001203037836 */ /* 0x000fe20000000000 */
[----:B------:R-:W5:Y:S04]  /*0480*/  @!P2 LDG.E R21, desc[UR8][R4.64+0x2c] ;  /* 0x00002c080415a981 */ /* 0x000f68000c1e1900 */
[----:B------:R-:W5:Y:S01]  /*0490*/  @!P1 LDG.E R22, desc[UR8][R4.64+0x30] ;  /* 0x0000300804169981 */ /* 0x000f62000c1e1900 */
[----:B------:R-:W-:-:S02]  /*04a0*/  ISETP.GE.AND P1, PT, R8, UR4, PT ;  /* 0x0000000408007c0c */ /* 0x000fc4000bf26270 */
[----:B------:R-:W-:Y:S01]  /*04b0*/  ISETP.GE.AND P2, PT, R3, UR4, PT ;  /* 0x0000000403007c0c */ /* 0x000fe2000bf46270 */
[----:B------:R-:W5:Y:S01]  /*04c0*/  @!P0 LDG.E R23, desc[UR8][R4.64+0x34] ;  /* 0x0000340804178981 */ /* 0x000f62000c1e1900 */
[----:B------:R-:W-:Y:S01]  /*04d0*/  ISETP.GE.AND P0, PT, R7, UR4, PT ;  /* 0x0000000407007c0c */ /* 0x000fe2000bf06270 */
[----:B------:R-:W1:Y:S02]  /*04e0*/  LDCU.64 UR4, c[0x0][0x3a8] ;  /* 0x00007500ff0477ac */ /* 0x000e640008000a00 */
[----:B------:R-:W5:Y:S04]  /*04f0*/  @!P5 LDG.E R19, desc[UR8][R4.64+0x24] ;  /* 0x000024080413d981 */ /* 0x000f68000c1e1900 */
[----:B------:R-:W5:Y:S04]  /*0500*/  @!P6 LDG.E R20, desc[UR8][R4.64+0x28] ;  /* 0x000028080414e981 */ /* 0x000f68000c1e1900 */
[----:B------:R-:W5:Y:S04]  /*0510*/  @!P3 LDG.E R24, desc[UR8][R4.64+0x38] ;  /* 0x000038080418b981 */ /* 0x000f68000c1e1900 */
[----:B------:R-:W5:Y:S04]  /*0520*/  @!P4 LDG.E R25, desc[UR8][R4.64+0x3c] ;  /* 0x00003c080419c981 */ /* 0x000f68000c1e1900 */
[----:B------:R-:W5:Y:S04]  /*0530*/  @!P0 LDG.E R26, desc[UR8][R4.64+0x40] ;  /* 0x00004008041a8981 */ /* 0x000f68000c1e1900 */
[----:B------:R-:W5:Y:S04]  /*0540*/  @!P1 LDG.E R28, desc[UR8][R4.64+0x44] ;  /* 0x00004408041c9981 */ /* 0x000f68000c1e1900 */
[----:B------:R0:W5:Y:S01]  /*0550*/  @!P2 LDG.E R30, desc[UR8][R4.64+0x48] ;  /* 0x00004808041ea981 */ /* 0x000162000c1e1900 */
[----:B------:R-:W-:Y:S01]  /*0560*/  IMAD.MOV.U32 R8, RZ, RZ, -0x1 ;  /* 0xffffffffff087424 */ /* 0x000fe200078e00ff */
[----:B-1----:R-:W-:-:S02]  /*0570*/  UIADD3 UR7, UPT, UPT, UR4, 0x6, URZ ;  /* 0x0000000604077890 */ /* 0x002fc4000fffe0ff */
[----:B------:R-:W-:-:S03]  /*0580*/  UIADD3 UR5, UPT, UPT, -UR4, UR5, URZ ;  /* 0x0000000504057290 */ /* 0x000fc6000fffe1ff */
[----:B------:R-:W-:Y:S02]  /*0590*/  UMOV UR4, 0x400 ;  /* 0x0000040000047882 */ /* 0x000fe40000000000 */
[----:B----4-:R-:W-:Y:S01]  /*05a0*/  ULEA UR4, UR6, UR4, 0x18 ;  /* 0x0000000406047291 */ /* 0x010fe2000f8ec0ff */
[----:B------:R-:W-:-:S05]  /*05b0*/  SHF.R.U32.HI R105, RZ, 0x5, R0 ;  /* 0x00000005ff697819 */ /* 0x000fca0000011600 */
[----:B------:R-:W-:-:S05]  /*05c0*/  LEA R27, R0, UR4, 0x2 ;  /* 0x00000004001b7c11 */ /* 0x000fca000f8e10ff */
[----:B------:R-:W-:Y:S01]  /*05d0*/  IMAD R29, R0, 0x80, R27 ;  /* 0x00000080001d7824 */ /* 0x000fe200078e021b */
[----:B------:R-:W-:-:S03]  /*05e0*/  LEA R31, R105, UR4, 0x2 ;  /* 0x00000004691f7c11 */ /* 0x000fc6000f8e10ff */
[----:B------:R-:W-:Y:S01]  /*05f0*/  IMAD R33, R0, -0x38, R29 ;  /* 0xffffffc800217824 */ /* 0x000fe200078e021d */
[----:B------:R-:W-:Y:S01]  /*0600*/  BAR.SYNC.DEFER_BLOCKING 0x0 ;  /* 0x0000000000007b1d */ /* 0x000fe20000010000 */
[----:B--2---:R-:W-:-:S04]  /*0610*/  ISETP.GT.AND P0, PT, R2, -0x1, PT ;  /* 0xffffffff0200780c */ /* 0x004fc80003f04270 */
[----:B------:R-:W-:Y:S02]  /*0620*/  SEL R3, R8, 0x80000000, !P0 ;  /* 0x8000000008037807 */ /* 0x000fe40004000000 */
[----:B---3--:R-:W-:Y:S02]  /*0630*/  ISETP.GT.AND P2, PT, R12, -0x1, PT ;  /* 0xffffffff0c00780c */ /* 0x008fe40003f44270 */
[----:B-----5:R-:W-:-:S04]  /*0640*/  ISETP.GT.AND P1, PT, R6, -0x1, PT ;  /* 0xffffffff0600780c */ /* 0x020fc80003f24270 */
[----:B------:R-:W-:Y:S02]  /*0650*/  SEL R7, R8, 0x80000000, !P1 ;  /* 0x8000000008077807 */ /* 0x000fe40004800000 */
[----:B------:R-:W-:Y:S02]  /*0660*/  ISETP.GT.AND P1, PT, R14, -0x1, PT ;  /* 0xffffffff0e00780c */ /* 0x000fe40003f24270 */
[C---:B------:R-:W-:Y:S02]  /*0670*/  SEL R9, R8.reuse, 0x80000000, !P2 ;  /* 0x8000000008097807 */ /* 0x040fe40005000000 */
[----:B0-----:R-:W-:Y:S02]  /*0680*/  SEL R5, R8, 0x80000000, !P1 ;  /* 0x8000000008057807 */ /* 0x001fe40004800000 */
[----:B------:R-:W-:Y:S02]  /*0690*/  ISETP.GT.AND P2, PT, R15, -0x1, PT ;  /* 0xffffffff0f00780c */ /* 0x000fe40003f44270 */
[----:B------:R-:W-:-:S02]  /*06a0*/  LOP3.LUT R2, R3, R2, RZ, 0x3c, !PT ;  /* 0x0000000203027212 */ /* 0x000fc400078e3cff */
[----:B------:R-:W-:-:S04]  /*06b0*/  ISETP.GT.AND P0, PT, R13, -0x1, PT ;  /* 0xffffffff0d00780c */ /* 0x000fc80003f04270 */
[----:B------:R-:W-:Y:S02]  /*06c0*/  SEL R4, R8, 0x80000000, !P0 ;  /* 0x8000000008047807 */ /* 0x000fe40004000000 */
[----:B------:R-:W-:Y:S02]  /*06d0*/  ISETP.GT.AND P0, PT, R17, -0x1, PT ;  /* 0xffffffff1100780c */ /* 0x000fe40003f04270 */
[----:B------:R-:W-:Y:S02]  /*06e0*/  ISETP.GT.AND P1, PT, R18, -0x1, PT ;  /* 0xffffffff1200780c */ /* 0x000fe40003f24270 */
[----:B------:R-:W-:Y:S02]  /*06f0*/  LOP3.LUT R3, R7, R6, RZ, 0x3c, !PT ;  /* 0x0000000607037212 */ /* 0x000fe400078e3cff */
[----:B------:R-:W-:Y:S02]  /*0700*/  LOP3.LUT R13, R4, R13, RZ, 0x3c, !PT ;  /* 0x0000000d040d7212 */ /* 0x000fe400078e3cff */
[----:B------:R-:W-:-:S02]  /*0710*/  LOP3.LUT R14, R5, R14, RZ, 0x3c, !PT ;  /* 0x0000000e050e7212 */ /* 0x000fc400078e3cff */
[C---:B------:R-:W-:Y:S02]  /*0720*/  SEL R6, R8.reuse, 0x80000000, !P2 ;  /* 0x8000000008067807 */ /* 0x040fe40005000000 */
[C---:B------:R-:W-:Y:S02]  /*0730*/  SEL R4, R8.reuse, 0x80000000, !P0 ;  /* 0x8000000008047807 */ /* 0x040fe40004000000 */
[----:B------:R-:W-:Y:S02]  /*0740*/  SEL R5, R8, 0x80000000, !P1 ;  /* 0x8000000008057807 */ /* 0x000fe40004800000 */
[----:B------:R-:W-:Y:S02]  /*0750*/  ISETP.GT.AND P3, PT, R16, -0x1, PT ;  /* 0xffffffff1000780c */ /* 0x000fe40003f64270 */
[----:B------:R-:W-:Y:S02]  /*0760*/  ISETP.GT.AND P2, PT, R19, -0x1, PT ;  /* 0xffffffff1300780c */ /* 0x000fe40003f44270 */
[----:B------:R-:W-:-:S02]  /*0770*/  ISETP.GT.AND P0, PT, R20, -0x1, PT ;  /* 0xffffffff1400780c */ /* 0x000fc40003f04270 */
[----:B------:R-:W-:Y:S02]  /*0780*/  ISETP.GT.AND P1, PT, R21, -0x1, PT ;  /* 0xffffffff1500780c */ /* 0x000fe40003f24270 */
[----:B------:R-:W-:Y:S02]  /*0790*/  LOP3.LUT R15, R6, R15, RZ, 0x3c, !PT ;  /* 0x0000000f060f7212 */ /* 0x000fe400078e3cff */
[----:B------:R-:W-:Y:S02]  /*07a0*/  LOP3.LUT R17, R4, R17, RZ, 0x3c, !PT ;  /* 0x0000001104117212 */ /* 0x000fe400078e3cff */
[----:B------:R-:W-:Y:S02]  /*07b0*/  LOP3.LUT R18, R5, R18, RZ, 0x3c, !PT ;  /* 0x0000001205127212 */ /* 0x000fe400078e3cff */
[C---:B------:R-:W-:Y:S02]  /*07c0*/  SEL R7, R8.reuse, 0x80000000, !P3 ;  /* 0x8000000008077807 */ /* 0x040fe40005800000 */
[----:B------:R-:W-:-:S02]  /*07d0*/  SEL R6, R8, 0x80000000, !P2 ;  /* 0x8000000008067807 */ /* 0x000fc40005000000 */
[C---:B------:R-:W-:Y:S02]  /*07e0*/  SEL R5, R8.reuse, 0x80000000, !P0 ;  /* 0x8000000008057807 */ /* 0x040fe40004000000 */
        /* <DEDUP_REMOVED lines=22> */
[----:B------:R-:W-:-:S02]  /*0950*/  LOP3.LUT R23, R6, R23, RZ, 0x3c, !PT ;  /* 0x0000001706177212 */ /* 0x000fc400078e3cff */
[----:B------:R-:W-:Y:S02]  /*0960*/  LOP3.LUT R25, R4, R25, RZ, 0x3c, !PT ;  /* 0x0000001904197212 */ /* 0x000fe400078e3cff */
[----:B------:R-:W-:Y:S02]  /*0970*/  LOP3.LUT R26, R5, R26, RZ, 0x3c, !PT ;  /* 0x0000001a051a7212 */ /* 0x000fe400078e3cff */
[----:B------:R-:W-:Y:S02]  /*0980*/  LOP3.LUT R28, R7, R28, RZ, 0x3c, !PT ;  /* 0x0000001c071c7212 */ /* 0x000fe400078e3cff */
[----:B------:R-:W-:-:S07]  /*0990*/  LOP3.LUT R30, R9, R30, RZ, 0x3c, !PT ;  /* 0x0000001e091e7212 */ /* 0x000fce00078e3cff */
.L_x_1114:
[----:B------:R-:W-:Y:S01]  /*09a0*/  UISETP.LT.AND UP0, UPT, UR5, 0x6, UPT ;  /* 0x000000060500788c */ /* 0x000fe2000bf01270 */
[C---:B0-----:R-:W-:Y:S01]  /*09b0*/  ISETP.NE.AND P0, PT, R2.reuse, 0x7fffffff, PT ;  /* 0x7fffffff0200780c */ /* 0x041fe20003f05270 */
[----:B------:R-:W-:Y:S01]  /*09c0*/  UIADD3 UR6, UPT, UPT, UR7, -0x6, URZ ;  /* 0xfffffffa07067890 */ /* 0x000fe2000fffe0ff */
[----:B------:R-:W-:Y:S01]  /*09d0*/  STS [R27], RZ ;  /* 0x000000ff1b007388 */ /* 0x000fe20000000800 */
[----:B------:R-:W-:Y:S01]  /*09e0*/  USEL UR4, UR5, 0x6, UP0 ;  /* 0x0000000605047887 */ /* 0x000fe20008000000 */
[----:B--2---:R-:W-:Y:S01]  /*09f0*/  SEL R4, R2, 0x80000000, P0 ;  /* 0x8000000002047807 */ /* 0x004fe20000000000 */
        /* <DEDUP_REMOVED lines=8> */
[----:B------:R-:W-:Y:S02]  /*0a80*/  ISETP.NE.AND P1, PT, R104, 0x1f, PT ;  /* 0x0000001f6800780c */ /* 0x000fe40003f25270 */
[C---:B------:R-:W-:Y:S01]  /*0a90*/  ISETP.NE.AND P2, PT, R105.reuse, 0x6, PT ;  /* 0x000000066900780c */ /* 0x040fe20003f45270 */
[----:B------:R-:W-:Y:S01]  /*0aa0*/  IMAD.SHL.U32 R5, R4, 0x400, RZ ;  /* 0x0000040004057824 */ /* 0x000fe200078e00ff */
[----:B------:R-:W-:Y:S01]  /*0ab0*/  SHF.R.U32.HI R4, RZ, 0x4, R4 ;  /* 0x00000004ff047819 */ /* 0x000fe20000011604 */
[----:B------:R-:W-:Y:S01]  /*0ac0*/  STS [R27+0x1000], RZ ;  /* 0x001000ff1b007388 */ /* 0x000fe20000000800 */
[----:B------:R-:W-:Y:S02]  /*0ad0*/  ISETP.NE.AND P3, PT, R105, 0x7, PT ;  /* 0x000000076900780c */ /* 0x000fe40003f65270 */
        /* <DEDUP_REMOVED lines=62> */
[----:B------:R-:W-:Y:S02]  /*0ec0*/  SEL R4, R14, 0x80000000, P0 ;  /* 0x800000000e047807 */ /* 0x000fe40000000000 */
[----:B------:R-:W-:Y:S02]  /*0ed0*/  ISETP.NE.AND P0, PT, R15, 0x7fffffff, PT ;  /* 0x7fffffff0f00780c */ /* 0x000fe40003f05270 */
[----:B------:R-:W-:-:S04]  /*0ee0*/  SHF.R.U32.HI R4, RZ, UR6, R4 ;  /* 0x00000006ff047c19 */ /* 0x000fc80008011604 */
[----:B------:R-:W-:-:S05]  /*0ef0*/  LOP3.LUT R4, R4, UR4, RZ, 0xc0, !PT ;  /* 0x0000000404047c12 */ /* 0x000fca000f8ec0ff */
[----:B------:R-:W-:Y:S01]  /*0f00*/  IMAD.SHL.U32 R6, R4, 0x400, RZ ;  /* 0x0000040004067824 */ /* 0x000fe200078e00ff */
[----:B------:R-:W-:-:S04]  /*0f10*/  SHF.R.U32.HI R4, RZ, 0x4, R4 ;  /* 0x00000004ff047819 */ /* 0x000fc80000011604 */
[----:B------:R-:W-:Y:S02]  /*0f20*/  LOP3.LUT R6, R6, 0x7c00, RZ, 0xc0, !PT ;  /* 0x00007c0006067812 */ /* 0x000fe400078ec0ff */
[----:B------:R-:W-:Y:S01]  /*0f30*/  LOP3.LUT R4, R4, 0xffffffe, RZ, 0xc0, !PT ;  /* 0x0ffffffe04047812 */ /* 0x000fe200078ec0ff */
[----:B-1----:R-:W-:-:S03]  /*0f40*/  VIADD R7, R37, 0x1 ;  /* 0x0000000125077836 */ /* 0x002fc60000000000 */
[----:B------:R-:W-:Y:S02]  /*0f50*/  IADD3 R42, PT, PT, R4, R27, R6 ;  /* 0x0000001b042a7210 */ /* 0x000fe40007ffe006 */
[----:B------:R-:W-:Y:S01]  /*0f60*/  STS.U16 [R36], R7 ;  /* 0x0000000724007388 */ /* 0x000fe20000000400 */
[----:B------:R-:W-:Y:S02]  /*0f70*/  SEL R4, R15, 0x80000000, P0 ;  /* 0x800000000f047807 */ /* 0x000fe40000000000 */
[----:B------:R-:W-:Y:S01]  /*0f80*/  ISETP.NE.AND P0, PT, R16, 0x7fffffff, PT ;  /* 0x7fffffff1000780c */ /* 0x000fe20003f05270 */
[----:B------:R-:W0:Y:S01]  /*0f90*/  LDS.U16 R39, [R38] ;  /* 0x0000000026277984 */ /* 0x000e220000000400 */
[----:B------:R-:W-:-:S04]  /*0fa0*/  SHF.R.U32.HI R4, RZ, UR6, R4 ;  /* 0x00000006ff047c19 */ /* 0x000fc80008011604 */
[----:B------:R-:W-:Y:S01]  /*0fb0*/  LOP3.LUT R4, R4, UR4, RZ, 0xc0, !PT ;  /* 0x0000000404047c12 */ /* 0x000fe2000f8ec0ff */
        /* <DEDUP_REMOVED lines=152> */
[----:B------:R-:W-:-:S04]  /*1940*/  SEL R4, R30, 0x80000000, P0 ;  /* 0x800000001e047807 */ /* 0x000fc80000000000 */
[----:B------:R-:W-:Y:S01]  /*1950*/  SHF.R.U32.HI R4, RZ, UR6, R4 ;  /* 0x00000006ff047c19 */ /* 0x000fe20008011604 */
[----:B------:R-:W0:Y:S03]  /*1960*/  S2UR UR6, SR_CgaCtaId ;  /* 0x00000000000679c3 */ /* 0x000e260000008800 */
[----:B------:R-:W-:Y:S01]  /*1970*/  LOP3.LUT R4, R4, UR4, RZ, 0xc0, !PT ;  /* 0x0000000404047c12 */ /* 0x000fe2000f8ec0ff */
[----:B------:R-:W-:-:S04]  /*1980*/  UMOV UR4, 0x400 ;  /* 0x0000040000047882 */ /* 0x000fc80000000000 */
[----:B------:R-:W-:Y:S01]  /*1990*/  IMAD.SHL.U32 R6, R4, 0x400, RZ ;  /* 0x0000040004067824 */ /* 0x000fe200078e00ff */
[----:B------:R-:W-:-:S04]  /*19a0*/  SHF.R.U32.HI R4, RZ, 0x4, R4 ;  /* 0x00000004ff047819 */ /* 0x000fc80000011604 */
[----:B------:R-:W-:Y:S02]  /*19b0*/  LOP3.LUT R6, R6, 0x7c00, RZ, 0xc0, !PT ;  /* 0x00007c0006067812 */ /* 0x000fe400078ec0ff */
[----:B------:R-:W-:Y:S01]  /*19c0*/  LOP3.LUT R4, R4, 0xffffffe, RZ, 0xc0, !PT ;  /* 0x0ffffffe04047812 */ /* 0x000fe200078ec0ff */
[----:B-1----:R-:W-:-:S03]  /*19d0*/  VIADD R7, R65, 0x1 ;  /* 0x0000000141077836 */ /* 0x002fc60000000000 */
[----:B------:R-:W-:Y:S02]  /*19e0*/  IADD3 R70, PT, PT, R4, R27, R6 ;  /* 0x0000001b04467210 */ /* 0x000fe40007ffe006 */
[----:B------:R-:W-:Y:S01]  /*19f0*/  STS.U16 [R64], R7 ;  /* 0x0000000740007388 */ /* 0x000fe20000000400 */
[----:B0-----:R-:W-:-:S03]  /*1a00*/  ULEA UR4, UR6, UR4, 0x18 ;  /* 0x0000000406047291 */ /* 0x001fc6000f8ec0ff */
        /* <DEDUP_REMOVED lines=32> */
[----:B-----5:R-:W-:-:S03]  /*1c10*/  IMAD.IADD R78, R78, 0x1, R77 ;  /* 0x000000014e4e7824 */ /* 0x020fc600078e024d */
[----:B------:R-:W5:Y:S01]  /*1c20*/  LDS R89, [R29+0x44] ;  /* 0x000044001d597984 */ /* 0x000f620000000800 */
[----:B------:R-:W-:-:S03]  /*1c30*/  IMAD.IADD R79, R79, 0x1, R78 ;  /* 0x000000014f4f7824 */ /* 0x000fc600078e024e */
        /* <DEDUP_REMOVED lines=29> */
[----:B------:R-:W-:-:S04]  /*1e10*/  IMAD.IADD R94, R94, 0x1, R93 ;  /* 0x000000015e5e7824 */ /* 0x000fc800078e025d */
[----:B0-----:R-:W-:-:S04]  /*1e20*/  IMAD.IADD R95, R95, 0x1, R94 ;  /* 0x000000015f5f7824 */ /* 0x001fc800078e025e */
[----:B-1----:R-:W-:-:S04]  /*1e30*/  IMAD.IADD R96, R96, 0x1, R95 ;  /* 0x0000000160607824 */ /* 0x002fc800078e025f */
[----:B--2---:R-:W-:-:S04]  /*1e40*/  IMAD.IADD R97, R97, 0x1, R96 ;  /* 0x0000000161617824 */ /* 0x004fc800078e0260 */
[----:B---3--:R-:W-:-:S04]  /*1e50*/  IMAD.IADD R98, R98, 0x1, R97 ;  /* 0x0000000162627824 */ /* 0x008fc800078e0261 */
[----:B----4-:R-:W-:-:S04]  /*1e60*/  IMAD.IADD R99, R99, 0x1, R98 ;  /* 0x0000000163637824 */ /* 0x010fc800078e0262 */
[----:B-----5:R-:W-:-:S04]  /*1e70*/  IMAD.IADD R100, R100, 0x1, R99 ;  /* 0x0000000164647824 */ /* 0x020fc800078e0263 */
        /* <DEDUP_REMOVED lines=121> */
[----:B------:R-:W5:Y:S04]  /*2610*/  LDS.U16 R44, [R44] ;  /* 0x000000002c2c7984 */ /* 0x000f680000000400 */
[----:B------:R-:W5:Y:S04]  /*2620*/  LDS.U16 R46, [R46] ;  /* 0x000000002e2e7984 */ /* 0x000f680000000400 */
[----:B------:R-:W5:Y:S04]  /*2630*/  LDS.U16 R48, [R48] ;  /* 0x0000000030307984 */ /* 0x000f680000000400 */
[----:B------:R-:W5:Y:S04]  /*2640*/  LDS.U16 R50, [R50] ;  /* 0x0000000032327984 */ /* 0x000f680000000400 */
[----:B------:R-:W5:Y:S04]  /*2650*/  LDS.U16 R52, [R52] ;  /* 0x0000000034347984 */ /* 0x000f680000000400 */
[----:B------:R-:W5:Y:S01]  /*2660*/  LDS.U16 R54, [R54] ;  /* 0x0000000036367984 */ /* 0x000f620000000400 */
        /* <DEDUP_REMOVED lines=10> */
[----:B-----5:R-:W-:-:S03]  /*2710*/  IMAD.IADD R44, R45, 0x1, R44 ;  /* 0x000000012d2c7824 */ /* 0x020fc600078e022c */
[----:B------:R-:W5:Y:S01]  /*2720*/  LDS.U16 R66, [R66] ;  /* 0x0000000042427984 */ /* 0x000f620000000400 */
[----:B------:R-:W-:-:S03]  /*2730*/  IMAD.IADD R46, R47, 0x1, R46 ;  /* 0x000000012f2e7824 */ /* 0x000fc600078e022e */
[----:B------:R-:W5:Y:S01]  /*2740*/  LDS.U16 R68, [R68] ;  /* 0x0000000044447984 */ /* 0x000f620000000400 */
[----:B------:R-:W-:-:S03]  /*2750*/  IMAD.IADD R48, R49, 0x1, R48 ;  /* 0x0000000131307824 */ /* 0x000fc600078e0230 */
[----:B------:R-:W5:Y:S01]  /*2760*/  LDS.U16 R70, [R70] ;  /* 0x0000000046467984 */ /* 0x000f620000000400 */
        /* <DEDUP_REMOVED lines=8> */
[----:B-----5:R-:W-:Y:S02]  /*27f0*/  IMAD.IADD R66, R67, 0x1, R66 ;  /* 0x0000000143427824 */ /* 0x020fe400078e0242 */
        /* <DEDUP_REMOVED lines=17> */
[----:B0-----:R-:W-:Y:S01]  /*2910*/  LEA R5, R50, UR4, 0x2 ;  /* 0x0000000432057c11 */ /* 0x001fe2000f8e10ff */
[----:B------:R0:W-:Y:S01]  /*2920*/  STS [R6], R13 ;  /* 0x0000000d06007388 */ /* 0x0001e20000000800 */
[----:B------:R-:W-:Y:S02]  /*2930*/  LEA R2, R52, UR4, 0x2 ;  /* 0x0000000434027c11 */ /* 0x000fe4000f8e10ff */
[----:B-1----:R-:W-:Y:S01]  /*2940*/  LEA R3, R54, UR4, 0x2 ;  /* 0x0000000436037c11 */ /* 0x002fe2000f8e10ff */
[----:B------:R1:W-:Y:S01]  /*2950*/  STS [R9], R14 ;  /* 0x0000000e09007388 */ /* 0x0003e20000000800 */
[----:B------:R-:W-:-:S02]  /*2960*/  LEA R4, R56, UR4, 0x2 ;  /* 0x0000000438047c11 */ /* 0x000fc4000f8e10ff */
[----:B--2---:R-:W-:Y:S01]  /*2970*/  LEA R7, R58, UR4, 0x2 ;  /* 0x000000043a077c11 */ /* 0x004fe2000f8e10ff */
[----:B------:R2:W-:Y:S01]  /*2980*/  STS [R8], R15 ;  /* 0x0000000f08007388 */ /* 0x0005e20000000800 */
[----:B0-----:R-:W-:-:S03]  /*2990*/  LEA R6, R60, UR4, 0x2 ;  /* 0x000000043c067c11 */ /* 0x001fc6000f8e10ff */
[----:B------:R0:W-:Y:S01]  /*29a0*/  STS [R11], R16 ;  /* 0x000000100b007388 */ /* 0x0001e20000000800 */
[----:B-1----:R-:W-:-:S03]  /*29b0*/  LEA R9, R62, UR4, 0x2 ;  /* 0x000000043e097c11 */ /* 0x002fc6000f8e10ff */
[----:B------:R-:W-:Y:S01]  /*29c0*/  STS [R10], R17 ;  /* 0x000000110a007388 */ /* 0x000fe20000000800 */
[----:B--2---:R-:W-:-:S03]  /*29d0*/  LEA R8, R64, UR4, 0x2 ;  /* 0x0000000440087c11 */ /* 0x004fc6000f8e10ff */
[----:B------:R1:W-:Y:S01]  /*29e0*/  STS [R5], R18 ;  /* 0x0000001205007388 */ /* 0x0003e20000000800 */
[----:B0-----:R-:W-:-:S03]  /*29f0*/  LEA R11, R68, UR4, 0x2 ;  /* 0x00000004440b7c11 */ /* 0x001fc6000f8e10ff */
[----:B------:R0:W-:Y:S04]  /*2a00*/  STS [R2], R19 ;  /* 0x0000001302007388 */ /* 0x0001e80000000800 */
[----:B------:R2:W-:Y:S01]  /*2a10*/  STS [R3], R20 ;  /* 0x0000001403007388 */ /* 0x0005e20000000800 */
[----:B-1----:R-:W-:-:S03]  /*2a20*/  LEA R5, R66, UR4, 0x2 ;  /* 0x0000000442057c11 */ /* 0x002fc6000f8e10ff */
[----:B------:R2:W-:Y:S01]  /*2a30*/  STS [R4], R21 ;  /* 0x0000001504007388 */ /* 0x0005e20000000800 */
[----:B0-----:R-:W-:-:S03]  /*2a40*/  LEA R19, R70, UR4, 0x2 ;  /* 0x0000000446137c11 */ /* 0x001fc6000f8e10ff */
        /* <DEDUP_REMOVED lines=9> */
[----:B------:R2:W1:Y:S04]  /*2ae0*/  LDS R3, [R33+0x4] ;  /* 0x0000040021037984 */ /* 0x0004680000000800 */
        /* <DEDUP_REMOVED lines=18> */
[----:B-1-34-:R-:W-:Y:S05]  /*2c10*/  BRA `(.L_x_1114) ;  /* 0xffffffdc00607947 */ /* 0x01afea000383ffff */
.L_x_1113:
[----:B------:R-:W-:Y:S01]  /*2c20*/  LEA R5, R5, UR4, 0x2 ;  /* 0x0000000405057c11 */ /* 0x000fe2000f8e10ff */
[----:B------:R-:W-:Y:S01]  /*2c30*/  IMAD R33, R0, -0x48, R33 ;  /* 0xffffffb800217824 */ /* 0x000fe200078e0221 */
[----:B------:R-:W-:Y:S01]  /*2c40*/  LEA R36, R36, UR4, 0x2 ;  /* 0x0000000424247c11 */ /* 0x000fe2000f8e10ff */
[----:B------:R-:W-:Y:S01]  /*2c50*/  VIADD R8, R0, 0x100 ;  /* 0x0000010000087836 */ /* 0x000fe20000000000 */
[----:B------:R-:W-:Y:S01]  /*2c60*/  LEA R7, R38, UR4, 0x2 ;  /* 0x0000000426077c11 */ /* 0x000fe2000f8e10ff */
[----:B------:R0:W-:Y:S01]  /*2c70*/  STS [R5], R2 ;  /* 0x0000000205007388 */ /* 0x0001e20000000800 */
[----:B------:R-:W-:Y:S01]  /*2c80*/  LEA R40, R40, UR4, 0x2 ;  /* 0x0000000428287c11 */ /* 0x000fe2000f8e10ff */
[----:B------:R-:W-:Y:S01]  /*2c90*/  VIADD R10, R0, 0x200 ;  /* 0x00000200000a7836 */ /* 0x000fe20000000000 */
        /* <DEDUP_REMOVED lines=11> */
[----:B------:R-:W-:Y:S01]  /*2d50*/  LEA R56, R56, UR4, 0x2 ;  /* 0x0000000438387c11 */ /* 0x000fe2000f8e10ff */
[----:B--2---:R-:W-:Y:S01]  /*2d60*/  VIADD R12, R0, 0x300 ;  /* 0x00000300000c7836 */ /* 0x004fe20000000000 */
[----:B------:R-:W-:Y:S01]  /*2d70*/  LEA R7, R58, UR4, 0x2 ;  /* 0x000000043a077c11 */ /* 0x000fe2000f8e10ff */
[----:B------:R2:W-:Y:S01]  /*2d80*/  STS [R44], R15 ;  /* 0x0000000f2c007388 */ /* 0x0005e20000000800 */
[----:B------:R-:W-:-:S02]  /*2d90*/  LEA R60, R60, UR4, 0x2 ;  /* 0x000000043c3c7c11 */ /* 0x000fc4000f8e10ff */
[----:B------:R-:W-:Y:S01]  /*2da0*/  LEA R64, R64, UR4, 0x2 ;  /* 0x0000000440407c11 */ /* 0x000fe2000f8e10ff */
[----:B------:R3:W-:Y:S01]  /*2db0*/  STS [R11], R16 ;  /* 0x000000100b007388 */ /* 0x0007e20000000800 */
[----:B0-----:R-:W-:Y:S02]  /*2dc0*/  LEA R13, R68, UR4, 0x2 ;  /* 0x00000004440d7c11 */ /* 0x001fe4000f8e10ff */
[----:B-1----:R-:W-:Y:S01]  /*2dd0*/  LEA R9, R62, UR4, 0x2 ;  /* 0x000000043e097c11 */ /* 0x002fe2000f8e10ff */
[----:B------:R-:W-:Y:S01]  /*2de0*/  STS [R48], R17 ;  /* 0x0000001130007388 */ /* 0x000fe20000000800 */
[----:B--2---:R-:W-:-:S03]  /*2df0*/  LEA R15, R70, UR4, 0x2 ;  /* 0x00000004460f7c11 */ /* 0x004fc6000f8e10ff */
[----:B------:R-:W-:Y:S01]  /*2e00*/  STS [R5], R18 ;  /* 0x0000001205007388 */ /* 0x000fe20000000800 */
[----:B---3--:R-:W-:Y:S01]  /*2e10*/  LEA R11, R66, UR4, 0x2 ;  /* 0x00000004420b7c11 */ /* 0x008fe2000f8e10ff */
[----:B------:R-:W0:Y:S02]  /*2e20*/  LDCU.64 UR4, c[0x0][0x3a0] ;  /* 0x00007400ff0477ac */ /* 0x000e240008000a00 */
[----:B------:R-:W-:Y:S04]  /*2e30*/  STS [R52], R19 ;  /* 0x0000001334007388 */ /* 0x000fe80000000800 */
[----:B------:R1:W-:Y:S04]  /*2e40*/  STS [R3], R20 ;  /* 0x0000001403007388 */ /* 0x0003e80000000800 */
[----:B------:R-:W-:Y:S04]  /*2e50*/  STS [R56], R21 ;  /* 0x0000001538007388 */ /* 0x000fe80000000800 */
[----:B------:R-:W-:Y:S01]  /*2e60*/  STS [R7], R22 ;  /* 0x0000001607007388 */ /* 0x000fe20000000800 */
[----:B-1----:R-:W1:Y:S03]  /*2e70*/  LDC.64 R2, c[0x0][0x388] ;  /* 0x0000e200ff027b82 */ /* 0x002e660000000a00 */
[----:B------:R-:W-:Y:S01]  /*2e80*/  STS [R60], R23 ;  /* 0x000000173c007388 */ /* 0x000fe20000000800 */
[----:B0-----:R-:W-:-:S02]  /*2e90*/  ISETP.GE.U32.AND P4, PT, R0, UR4, PT ;  /* 0x0000000400007c0c */ /* 0x001fc4000bf86070 */
[----:B------:R-:W-:Y:S01]  /*2ea0*/  ISETP.GE.U32.AND P1, PT, R8, UR4, PT ;  /* 0x0000000408007c0c */ /* 0x000fe2000bf26070 */
[----:B------:R-:W-:Y:S01]  /*2eb0*/  STS [R9], R24 ;  /* 0x0000001809007388 */ /* 0x000fe20000000800 */
[----:B------:R-:W-:Y:S02]  /*2ec0*/  ISETP.GE.U32.AND.EX P4, PT, RZ, UR5, PT, P4 ;  /* 0x00000005ff007c0c */ /* 0x000fe4000bf86140 */
[----:B------:R-:W-:Y:S01]  /*2ed0*/  ISETP.GE.U32.AND.EX P1, PT, RZ, UR5, PT, P1 ;  /* 0x00000005ff007c0c */ /* 0x000fe2000bf26110 */
[----:B------:R-:W-:Y:S01]  /*2ee0*/  STS [R64], R25 ;  /* 0x0000001940007388 */ /* 0x000fe20000000800 */
[----:B------:R-:W-:-:S03]  /*2ef0*/  ISETP.GE.U32.AND P2, PT, R10, UR4, PT ;  /* 0x000000040a007c0c */ /* 0x000fc6000bf46070 */
[----:B------:R0:W-:Y:S01]  /*2f00*/  STS [R11], R26 ;  /* 0x0000001a0b007388 */ /* 0x0001e20000000800 */
[----:B------:R-:W-:-:S03]  /*2f10*/  ISETP.GE.U32.AND.EX P2, PT, RZ, UR5, PT, P2 ;  /* 0x00000005ff007c0c */ /* 0x000fc6000bf46120 */
[----:B------:R-:W-:Y:S04]  /*2f20*/  STS [R13], R28 ;  /* 0x0000001c0d007388 */ /* 0x000fe80000000800 */
[----:B------:R2:W-:Y:S01]  /*2f30*/  STS [R15], R30 ;  /* 0x0000001e0f007388 */ /* 0x0005e20000000800 */
[----:B------:R-:W-:Y:S02]  /*2f40*/  @!P1 IMAD.MOV.U32 R10, RZ, RZ, -0x1 ;  /* 0xffffffffff0a9424 */ /* 0x000fe400078e00ff */
[----:B0-----:R-:W-:Y:S01]  /*2f50*/  @!P4 IMAD.MOV.U32 R11, RZ, RZ, -0x1 ;  /* 0xffffffffff0bc424 */ /* 0x001fe200078e00ff */
[----:B------:R-:W-:Y:S01]  /*2f60*/  BAR.SYNC.DEFER_BLOCKING 0x0 ;  /* 0x0000000000007b1d */ /* 0x000fe20000010000 */
[----:B-1----:R-:W-:-:S04]  /*2f70*/  IMAD.WIDE.U32 R2, R0, 0x4, R2 ;  /* 0x0000000400027825 */ /* 0x002fc800078e0002 */
[----:B--2---:R-:W-:Y:S01]  /*2f80*/  @!P2 IMAD.MOV.U32 R15, RZ, RZ, -0x1 ;  /* 0xffffffffff0fa424 */ /* 0x004fe200078e00ff */
[----:B------:R-:W0:Y:S04]  /*2f90*/  LDS R4, [R33] ;  /* 0x0000000021047984 */ /* 0x000e280000000800 */
[----:B------:R-:W1:Y:S04]  /*2fa0*/  LDS R5, [R33+0x400] ;  /* 0x0004000021057984 */ /* 0x000e680000000800 */
[----:B------:R-:W2:Y:S04]  /*2fb0*/  LDS R6, [R33+0x800] ;  /* 0x0008000021067984 */ /* 0x000ea80000000800 */
[----:B------:R-:W3:Y:S04]  /*2fc0*/  LDS R7, [R33+0xc00] ;  /* 0x000c000021077984 */ /* 0x000ee80000000800 */
[----:B------:R-:W-:Y:S04]  /*2fd0*/  LDS R9, [R33+0x1400] ;  /* 0x0014000021097984 */ /* 0x000fe80000000800 */
[----:B------:R-:W4:Y:S01]  /*2fe0*/  LDS R8, [R33+0x1000] ;  /* 0x0010000021087984 */ /* 0x000f220000000800 */
[----:B0-----:R-:W-:-:S04]  /*2ff0*/  @!P4 ISETP.GT.AND P0, PT, R4, -0x1, PT ;  /* 0xffffffff0400c80c */ /* 0x001fc80003f04270 */
[----:B------:R-:W-:Y:S02]  /*3000*/  @!P4 SEL R11, R11, 0x80000000, P0 ;  /* 0x800000000b0bc807 */ /* 0x000fe40000000000 */
[----:B------:R-:W-:Y:S01]  /*3010*/  ISETP.GE.U32.AND P0, PT, R12, UR4, PT ;  /* 0x000000040c007c0c */ /* 0x000fe2000bf06070 */
[C---:B------:R-:W-:Y:S01]  /*3020*/  VIADD R12, R0.reuse, 0x500 ;  /* 0x00000500000c7836 */ /* 0x040fe20000000000 */
[----:B------:R-:W-:Y:S02]  /*3030*/  @!P4 LOP3.LUT R11, R11, R4, RZ, 0x3c, !PT ;  /* 0x000000040b0bc212 */ /* 0x000fe400078e3cff */
[----:B------:R-:W-:Y:S02]  /*3040*/  LOP3.LUT R4, R0, 0x400, RZ, 0xfc, !PT ;  /* 0x0000040000047812 */ /* 0x000fe400078efcff */
[----:B------:R-:W-:Y:S01]  /*3050*/  ISETP.GE.U32.AND.EX P0, PT, RZ, UR5, PT, P0 ;  /* 0x00000005ff007c0c */ /* 0x000fe2000bf06100 */
[----:B------:R0:W-:Y:S01]  /*3060*/  @!P4 STG.E desc[UR8][R2.64], R11 ;  /* 0x0000000b0200c986 */ /* 0x0001e2000c101908 */
[----:B-1----:R-:W-:-:S02]  /*3070*/  @!P1 ISETP.GT.AND P3, PT, R5, -0x1, PT ;  /* 0xffffffff0500980c */ /* 0x002fc40003f64270 */
[----:B------:R-:W-:Y:S02]  /*3080*/  ISETP.GE.U32.AND P6, PT, R4, UR4, PT ;  /* 0x0000000404007c0c */ /* 0x000fe4000bfc6070 */
[----:B------:R-:W1:Y:S01]  /*3090*/  LDS R4, [R33+0x1800] ;  /* 0x0018000021047984 */ /* 0x000e620000000800 */
[----:B------:R-:W-:Y:S02]  /*30a0*/  @!P1 SEL R10, R10, 0x80000000, P3 ;  /* 0x800000000a0a9807 */ /* 0x000fe40001800000 */
[----:B--2---:R-:W-:Y:S02]  /*30b0*/  @!P2 ISETP.GT.AND P5, PT, R6, -0x1, PT ;  /* 0xffffffff0600a80c */ /* 0x004fe40003fa4270 */
[----:B------:R-:W-:Y:S01]  /*30c0*/  @!P1 LOP3.LUT R13, R10, R5, RZ, 0x3c, !PT ;  /* 0x000000050a0d9212 */ /* 0x000fe200078e3cff */
[----:B------:R-:W-:Y:S01]  /*30d0*/  VIADD R10, R0, 0x600 ;  /* 0x00000600000a7836 */ /* 0x000fe20000000000 */
[----:B------:R-:W-:Y:S01]  /*30e0*/  ISETP.GE.U32.AND P3, PT, R12, UR4, PT ;  /* 0x000000040c007c0c */ /* 0x000fe2000bf66070 */
[----:B------:R-:W-:Y:S01]  /*30f0*/  @!P0 IMAD.MOV.U32 R12, RZ, RZ, -0x1 ;  /* 0xffffffffff0c8424 */ /* 0x000fe200078e00ff */
[----:B------:R-:W-:Y:S01]  /*3100*/  ISETP.GE.U32.AND.EX P4, PT, RZ, UR5, PT, P6 ;  /* 0x00000005ff007c0c */ /* 0x000fe2000bf86160 */
[----:B------:R-:W2:Y:S01]  /*3110*/  LDS R5, [R33+0x1c00] ;  /* 0x001c000021057984 */ /* 0x000ea20000000800 */
[----:B------:R-:W-:-:S02]  /*3120*/  @!P2 SEL R15, R15, 0x80000000, P5 ;  /* 0x800000000f0fa807 */ /* 0x000fc40002800000 */
[----:B---3--:R-:W-:Y:S01]  /*3130*/  @!P0 ISETP.GT.AND P6, PT, R7, -0x1, PT ;  /* 0xffffffff0700880c */ /* 0x008fe20003fc4270 */
[----:B------:R3:W-:Y:S01]  /*3140*/  @!P1 STG.E desc[UR8][R2.64+0x400], R13 ;  /* 0x0004000d02009986 */ /* 0x0007e2000c101908 */
[----:B------:R-:W-:Y:S02]  /*3150*/  ISETP.GE.U32.AND.EX P3, PT, RZ, UR5, PT, P3 ;  /* 0x00000005ff007c0c */ /* 0x000fe4000bf66130 */
[----:B------:R-:W-:Y:S02]  /*3160*/  @!P2 LOP3.LUT R15, R15, R6, RZ, 0x3c, !PT ;  /* 0x000000060f0fa212 */ /* 0x000fe400078e3cff */
[----:B------:R-:W-:Y:S01]  /*3170*/  ISETP.GE.U32.AND P5, PT, R10, UR4, PT ;  /* 0x000000040a007c0c */ /* 0x000fe2000bfa6070 */
[----:B------:R-:W5:Y:S01]  /*3180*/  LDS R6, [R33+0x2000] ;  /* 0x0020000021067984 */ /* 0x000f620000000800 */
[----:B------:R-:W-:Y:S01]  /*3190*/  @!P0 SEL R10, R12, 0x80000000, P6 ;  /* 0x800000000c0a8807 */ /* 0x000fe20003000000 */
[----:B------:R-:W-:Y:S01]  /*31a0*/  @!P4 IMAD.MOV.U32 R14, RZ, RZ, -0x1 ;  /* 0xffffffffff0ec424 */ /* 0x000fe200078e00ff */
[----:B------:R-:W-:Y:S01]  /*31b0*/  ISETP.GE.U32.AND.EX P1, PT, RZ, UR5, PT, P5 ;  /* 0x00000005ff007c0c */ /* 0x000fe2000bf26150 */
[----:B------:R3:W-:Y:S01]  /*31c0*/  @!P2 STG.E desc[UR8][R2.64+0x800], R15 ;  /* 0x0008000f0200a986 */ /* 0x0007e2000c101908 */
[----:B0-----:R-:W-:Y:S01]  /*31d0*/  @!P0 LOP3.LUT R11, R10, R7, RZ, 0x3c, !PT ;  /* 0x000000070a0b8212 */ /* 0x001fe200078e3cff */
[----:B------:R-:W-:Y:S01]  /*31e0*/  VIADD R10, R0, 0x700 ;  /* 0x00000700000a7836 */ /* 0x000fe20000000000 */
[----:B----4-:R-:W-:Y:S01]  /*31f0*/  @!P4 ISETP.GT.AND P5, PT, R8, -0x1, PT ;  /* 0xffffffff0800c80c */ /* 0x010fe20003fa4270 */
[----:B------:R-:W0:Y:S01]  /*3200*/  LDS R7, [R33+0x2400] ;  /* 0x0024000021077984 */ /* 0x000e220000000800 */
[----:B------:R-:W-:Y:S01]  /*3210*/  @!P3 IMAD.MOV.U32 R16, RZ, RZ, -0x1 ;  /* 0xffffffffff10b424 */ /* 0x000fe200078e00ff */
[----:B------:R-:W-:-:S02]  /*3220*/  @!P3 ISETP.GT.AND P6, PT, R9, -0x1, PT ;  /* 0xffffffff0900b80c */ /* 0x000fc40003fc4270 */
[----:B------:R-:W-:Y:S01]  /*3230*/  ISETP.GE.U32.AND P2, PT, R10, UR4, PT ;  /* 0x000000040a007c0c */ /* 0x000fe2000bf46070 */
[----:B------:R4:W-:Y:S01]  /*3240*/  @!P0 STG.E desc[UR8][R2.64+0xc00], R11 ;  /* 0x000c000b02008986 */ /* 0x0009e2000c101908 */
[----:B------:R-:W-:Y:S02]  /*3250*/  @!P3 SEL R10, R16, 0x80000000, P6 ;  /* 0x80000000100ab807 */ /* 0x000fe40003000000 */
[----:B------:R-:W-:Y:S02]  /*3260*/  LOP3.LUT R12, R0, 0x800, RZ, 0xfc, !PT ;  /* 0x00000800000c7812 */ /* 0x000fe400078efcff */
[----:B---3--:R-:W-:Y:S02]  /*3270*/  @!P4 SEL R13, R14, 0x80000000, P5 ;  /* 0x800000000e0dc807 */ /* 0x008fe40002800000 */
[----:B------:R-:W-:Y:S01]  /*3280*/  @!P3 LOP3.LUT R15, R10, R9, RZ, 0x3c, !PT ;  /* 0x000000090a0fb212 */ /* 0x000fe200078e3cff */
[C---:B------:R-:W-:Y:S01]  /*3290*/  VIADD R9, R0.reuse, 0x900 ;  /* 0x0000090000097836 */ /* 0x040fe20000000000 */
[----:B------:R-:W-:Y:S01]  /*32a0*/  ISETP.GE.U32.AND.EX P2, PT, RZ, UR5, PT, P2 ;  /* 0x00000005ff007c0c */ /* 0x000fe2000bf46120 */
[----:B------:R-:W-:Y:S01]  /*32b0*/  VIADD R10, R0, 0xa00 ;  /* 0x00000a00000a7836 */ /* 0x000fe20000000000 */
[----:B------:R-:W-:Y:S01]  /*32c0*/  ISETP.GE.U32.AND P6, PT, R12, UR4, PT ;  /* 0x000000040c007c0c */ /* 0x000fe2000bfc6070 */
[----:B------:R-:W-:Y:S01]  /*32d0*/  @!P1 IMAD.MOV.U32 R12, RZ, RZ, -0x1 ;  /* 0xffffffffff0c9424 */ /* 0x000fe200078e00ff */
[----:B------:R-:W-:Y:S01]  /*32e0*/  @!P4 LOP3.LUT R13, R13, R8, RZ, 0x3c, !PT ;  /* 0x000000080d0dc212 */ /* 0x000fe200078e3cff */
[----:B------:R-:W-:Y:S01]  /*32f0*/  @!P3 STG.E desc[UR8][R2.64+0x1400], R15 ;  /* 0x0014000f0200b986 */ /* 0x000fe2000c101908 */
[----:B-1----:R-:W-:-:S02]  /*3300*/  @!P1 ISETP.GT.AND P5, PT, R4, -0x1, PT ;  /* 0xffffffff0400980c */ /* 0x002fc40003fa4270 */
[----:B------:R-:W-:Y:S01]  /*3310*/  ISETP.GE.U32.AND.EX P0, PT, RZ, UR5, PT, P6 ;  /* 0x00000005ff007c0c */ /* 0x000fe2000bf06160 */
[----:B------:R-:W1:Y:S01]  /*3320*/  LDS R8, [R33+0x2800] ;  /* 0x0028000021087984 */ /* 0x000e620000000800 */
[----:B------:R-:W-:Y:S02]  /*3330*/  ISETP.GE.U32.AND P6, PT, R9, UR4, PT ;  /* 0x0000000409007c0c */ /* 0x000fe4000bfc6070 */
[----:B------:R-:W-:Y:S01]  /*3340*/  @!P1 SEL R9, R12, 0x80000000, P5 ;  /* 0x800000000c099807 */ /* 0x000fe20002800000 */
[----:B------:R-:W-:Y:S01]  /*3350*/  VIADD R12, R0, 0xb00 ;  /* 0x00000b00000c7836 */ /* 0x000fe20000000000 */
[----:B------:R-:W-:Y:S01]  /*3360*/  ISETP.GE.U32.AND.EX P6, PT, RZ, UR5, PT, P6 ;  /* 0x00000005ff007c0c */ /* 0x000fe2000bfc6160 */
[----:B------:R3:W-:Y:S01]  /*3370*/  @!P4 STG.E desc[UR8][R2.64+0x1000], R13 ;  /* 0x0010000d0200c986 */ /* 0x0007e2000c101908 */
[----:B------:R-:W-:Y:S01]  /*3380*/  ISETP.GE.U32.AND P5, PT, R10, UR4, PT ;  /* 0x000000040a007c0c */ /* 0x000fe2000bfa6070 */
[----:B------:R-:W-:Y:S01]  /*3390*/  @!P2 IMAD.MOV.U32 R10, RZ, RZ, -0x1 ;  /* 0xffffffffff0aa424 */ /* 0x000fe200078e00ff */
[----:B----4-:R-:W-:-:S02]  /*33a0*/  @!P1 LOP3.LUT R11, R9, R4, RZ, 0x3c, !PT ;  /* 0x00000004090b9212 */ /* 0x010fc400078e3cff */
[----:B--2---:R-:W-:Y:S01]  /*33b0*/  @!P2 ISETP.GT.AND P3, PT, R5, -0x1, PT ;  /* 0xffffffff0500a80c */ /* 0x004fe20003f64270 */
[----:B------:R-:W2:Y:S01]  /*33c0*/  LDS R4, [R33+0x2c00] ;  /* 0x002c000021047984 */ /* 0x000ea20000000800 */
[----:B------:R-:W-:Y:S01]  /*33d0*/  @!P0 IMAD.MOV.U32 R14, RZ, RZ, -0x1 ;  /* 0xffffffffff0e8424 */ /* 0x000fe200078e00ff */
[----:B------:R-:W-:Y:S02]  /*33e0*/  ISETP.GE.U32.AND P4, PT, R12, UR4, PT ;  /* 0x000000040c007c0c */ /* 0x000fe4000bf86070 */
[----:B------:R4:W-:Y:S01]  /*33f0*/  @!P1 STG.E desc[UR8][R2.64+0x1800], R11 ;  /* 0x0018000b02009986 */ /* 0x0009e2000c101908 */
[----:B------:R-:W-:Y:S01]  /*3400*/  @!P2 SEL R10, R10, 0x80000000, P3 ;  /* 0x800000000a0aa807 */ /* 0x000fe20001800000 */
[----:B------:R-:W-:Y:S01]  /*3410*/  @!P6 IMAD.MOV.U32 R12, RZ, RZ, -0x1 ;  /* 0xffffffffff0ce424 */ /* 0x000fe200078e00ff */
[----:B-----5:R-:W-:Y:S01]  /*3420*/  @!P0 ISETP.GT.AND P1, PT, R6, -0x1, PT ;  /* 0xffffffff0600880c */ /* 0x020fe20003f24270 */
[----:B------:R-:W5:Y:S01]  /*3430*/  LDS R9, [R33+0x3000] ;  /* 0x0030000021097984 */ /* 0x000f620000000800 */
[----:B---3--:R-:W-:-:S02]  /*3440*/  @!P2 LOP3.LUT R13, R10, R5, RZ, 0x3c, !PT ;  /* 0x000000050a0da212 */ /* 0x008fc400078e3cff */
[----:B------:R-:W-:Y:S01]  /*3450*/  @!P0 SEL R5, R14, 0x80000000, P1 ;  /* 0x800000000e058807 */ /* 0x000fe20000800000 */
[C---:B------:R-:W-:Y:S01]  /*3460*/  VIADD R14, R0.reuse, 0xf00 ;  /* 0x00000f00000e7836 */ /* 0x040fe20000000000 */
[----:B0-----:R-:W-:Y:S01]  /*3470*/  @!P6 ISETP.GT.AND P3, PT, R7, -0x1, PT ;  /* 0xffffffff0700e80c */ /* 0x001fe20003f64270 */
[----:B------:R0:W-:Y:S01]  /*3480*/  @!P2 STG.E desc[UR8][R2.64+0x1c00], R13 ;  /* 0x001c000d0200a986 */ /* 0x0001e2000c101908 */
[----:B------:R-:W-:Y:S02]  /*3490*/  ISETP.GE.U32.AND.EX P5, PT, RZ, UR5, PT, P5 ;  /* 0x00000005ff007c0c */ /* 0x000fe4000bfa6150 */
[----:B----4-:R-:W-:Y:S01]  /*34a0*/  @!P0 LOP3.LUT R11, R5, R6, RZ, 0x3c, !PT ;  /* 0x00000006050b8212 */ /* 0x010fe200078e3cff */
[----:B------:R-:W-:Y:S01]  /*34b0*/  VIADD R5, R0, 0xd00 ;  /* 0x00000d0000057836 */ /* 0x000fe20000000000 */
[----:B------:R-:W-:Y:S01]  /*34c0*/  @!P6 SEL R6, R12, 0x80000000, P3 ;  /* 0x800000000c06e807 */ /* 0x000fe20001800000 */
[C---:B------:R-:W-:Y:S01]  /*34d0*/  VIADD R12, R0.reuse, 0xe00 ;  /* 0x00000e00000c7836 */ /* 0x040fe20000000000 */
[----:B------:R-:W-:Y:S01]  /*34e0*/  LOP3.LUT R10, R0, 0xc00, RZ, 0xfc, !PT ;  /* 0x00000c00000a7812 */ /* 0x000fe200078efcff */
[----:B------:R-:W-:Y:S01]  /*34f0*/  @!P0 STG.E desc[UR8][R2.64+0x2000], R11 ;  /* 0x0020000b02008986 */ /* 0x000fe2000c101908 */
[----:B------:R-:W-:-:S02]  /*3500*/  @!P6 LOP3.LUT R15, R6, R7, RZ, 0x3c, !PT ;  /* 0x00000007060fe212 */ /* 0x000fc400078e3cff */
[----:B------:R-:W-:Y:S01]  /*3510*/  ISETP.GE.U32.AND P3, PT, R5, UR4, PT ;  /* 0x0000000405007c0c */ /* 0x000fe2000bf66070 */
[----:B------:R-:W3:Y:S01]  /*3520*/  LDS R6, [R33+0x3800] ;  /* 0x0038000021067984 */ /* 0x000ee20000000800 */
[----:B------:R-:W-:Y:S01]  /*3530*/  ISETP.GE.U32.AND P1, PT, R10, UR4, PT ;  /* 0x000000040a007c0c */ /* 0x000fe2000bf26070 */
[----:B------:R-:W-:Y:S01]  /*3540*/  @!P5 IMAD.MOV.U32 R16, RZ, RZ, -0x1 ;  /* 0xffffffffff10d424 */ /* 0x000fe200078e00ff */
[----:B------:R-:W-:Y:S01]  /*3550*/  ISETP.GE.U32.AND.EX P2, PT, RZ, UR5, PT, P4 ;  /* 0x00000005ff007c0c */ /* 0x000fe2000bf46140 */
[----:B------:R-:W4:Y:S01]  /*3560*/  LDS R5, [R33+0x3400] ;  /* 0x0034000021057984 */ /* 0x000f220000000800 */
[----:B-1----:R-:W-:Y:S02]  /*3570*/  @!P5 ISETP.GT.AND P0, PT, R8, -0x1, PT ;  /* 0xffffffff0800d80c */ /* 0x002fe40003f04270 */
[----:B------:R-:W-:Y:S01]  /*3580*/  ISETP.GE.U32.AND.EX P1, PT, RZ, UR5, PT, P1 ;  /* 0x00000005ff007c0c */ /* 0x000fe2000bf26110 */
[----:B------:R-:W1:Y:S01]  /*3590*/  LDS R10, [R33+0x4000] ;  /* 0x00400000210a7984 */ /* 0x000e620000000800 */
[----:B0-----:R-:W-:-:S02]  /*35a0*/  @!P5 SEL R13, R16, 0x80000000, P0 ;  /* 0x80000000100dd807 */ /* 0x001fc40000000000 */
[----:B------:R-:W-:Y:S01]  /*35b0*/  ISETP.GE.U32.AND P0, PT, R12, UR4, PT ;  /* 0x000000040c007c0c */ /* 0x000fe2000bf06070 */
[----:B------:R-:W0:Y:S01]  /*35c0*/  LDS R7, [R33+0x3c00] ;  /* 0x003c000021077984 */ /* 0x000e220000000800 */
[----:B------:R-:W-:Y:S01]  /*35d0*/  @!P5 LOP3.LUT R13, R13, R8, RZ, 0x3c, !PT ;  /* 0x000000080d0dd212 */ /* 0x000fe200078e3cff */
[C---:B------:R-:W-:Y:S01]  /*35e0*/  VIADD R12, R0.reuse, 0x1100 ;  /* 0x00001100000c7836 */ /* 0x040fe20000000000 */
[----:B------:R-:W-:Y:S01]  /*35f0*/  LOP3.LUT R8, R0, 0x1000, RZ, 0xfc, !PT ;  /* 0x0000100000087812 */ /* 0x000fe200078efcff */
[----:B------:R-:W0:Y:S01]  /*3600*/  LDS R11, [R33+0x4400] ;  /* 0x00440000210b7984 */ /* 0x000e220000000800 */
[----:B------:R-:W-:Y:S01]  /*3610*/  @!P2 IMAD.MOV.U32 R17, RZ, RZ, -0x1 ;  /* 0xffffffffff11a424 */ /* 0x000fe200078e00ff */
[----:B------:R-:W-:Y:S02]  /*3620*/  ISETP.GE.U32.AND.EX P0, PT, RZ, UR5, PT, P0 ;  /* 0x00000005ff007c0c */ /* 0x000fe4000bf06100 */
[----:B------:R-:W-:Y:S01]  /*3630*/  @!P6 STG.E desc[UR8][R2.64+0x2400], R15 ;  /* 0x0024000f0200e986 */ /* 0x000fe2000c101908 */
[----:B--2---:R-:W-:-:S02]  /*3640*/  @!P2 ISETP.GT.AND P6, PT, R4, -0x1, PT ;  /* 0xffffffff0400a80c */ /* 0x004fc40003fc4270 */
[----:B------:R-:W-:Y:S01]  /*3650*/  ISETP.GE.U32.AND.EX P3, PT, RZ, UR5, PT, P3 ;  /* 0x00000005ff007c0c */ /* 0x000fe2000bf66130 */
[----:B------:R2:W-:Y:S01]  /*3660*/  @!P5 STG.E desc[UR8][R2.64+0x2800], R13 ;  /* 0x0028000d0200d986 */ /* 0x0005e2000c101908 */
[----:B------:R-:W-:Y:S01]  /*3670*/  ISETP.GE.U32.AND P5, PT, R8, UR4, PT ;  /* 0x0000000408007c0c */ /* 0x000fe2000bfa6070 */
[----:B------:R-:W-:Y:S01]  /*3680*/  @!P1 IMAD.MOV.U32 R8, RZ, RZ, -0x1 ;  /* 0xffffffffff089424 */ /* 0x000fe200078e00ff */
[----:B------:R-:W-:Y:S02]  /*3690*/  @!P2 SEL R17, R17, 0x80000000, P6 ;  /* 0x800000001111a807 */ /* 0x000fe40003000000 */
[----:B-----5:R-:W-:Y:S02]  /*36a0*/  @!P1 ISETP.GT.AND P6, PT, R9, -0x1, PT ;  /* 0xffffffff0900980c */ /* 0x020fe40003fc4270 */
[----:B------:R-:W-:Y:S02]  /*36b0*/  ISETP.GE.U32.AND P4, PT, R14, UR4, PT ;  /* 0x000000040e007c0c */ /* 0x000fe4000bf86070 */
[----:B------:R-:W-:-:S02]  /*36c0*/  @!P1 SEL R8, R8, 0x80000000, P6 ;  /* 0x8000000008089807 */ /* 0x000fc40003000000 */
[----:B------:R-:W-:Y:S01]  /*36d0*/  ISETP.GE.U32.AND.EX P5, PT, RZ, UR5, PT, P5 ;  /* 0x00000005ff007c0c */ /* 0x000fe2000bfa6150 */
[----:B--2---:R-:W-:Y:S01]  /*36e0*/  @!P0 IMAD.MOV.U32 R13, RZ, RZ, -0x1 ;  /* 0xffffffffff0d8424 */ /* 0x004fe200078e00ff */
[----:B------:R-:W-:Y:S02]  /*36f0*/  ISETP.GE.U32.AND.EX P4, PT, RZ, UR5, PT, P4 ;  /* 0x00000005ff007c0c */ /* 0x000fe4000bf86140 */
[----:B------:R-:W-:Y:S01]  /*3700*/  @!P1 LOP3.LUT R9, R8, R9, RZ, 0x3c, !PT ;  /* 0x0000000908099212 */ /* 0x000fe200078e3cff */
[----:B------:R-:W-:Y:S01]  /*3710*/  VIADD R8, R0, 0x1200 ;  /* 0x0000120000087836 */ /* 0x000fe20000000000 */
[----:B------:R-:W-:Y:S01]  /*3720*/  ISETP.GE.U32.AND P6, PT, R12, UR4, PT ;  /* 0x000000040c007c0c */ /* 0x000fe2000bfc6070 */
[----:B------:R-:W-:Y:S01]  /*3730*/  @!P3 IMAD.MOV.U32 R0, RZ, RZ, -0x1 ;  /* 0xffffffffff00b424 */ /* 0x000fe200078e00ff */
[----:B------:R-:W-:Y:S01]  /*3740*/  @!P2 LOP3.LUT R17, R17, R4, RZ, 0x3c, !PT ;  /* 0x000000041111a212 */ /* 0x000fe200078e3cff */
[----:B------:R2:W-:Y:S01]  /*3750*/  @!P1 STG.E desc[UR8][R2.64+0x3000], R9 ;  /* 0x0030000902009986 */ /* 0x0005e2000c101908 */
[----:B------:R-:W-:-:S02]  /*3760*/  ISETP.GE.U32.AND.EX P6, PT, RZ, UR5, PT, P6 ;  /* 0x00000005ff007c0c */ /* 0x000fc4000bfc6160 */
[----:B---3--:R-:W-:Y:S01]  /*3770*/  @!P0 ISETP.GT.AND P1, PT, R6, -0x1, PT ;  /* 0xffffffff0600880c */ /* 0x008fe20003f24270 */
[----:B------:R3:W-:Y:S01]  /*3780*/  @!P2 STG.E desc[UR8][R2.64+0x2c00], R17 ;  /* 0x002c00110200a986 */ /* 0x0007e2000c101908 */
[----:B----4-:R-:W-:Y:S01]  /*3790*/  @!P3 ISETP.GT.AND P2, PT, R5, -0x1, PT ;  /* 0xffffffff0500b80c */ /* 0x010fe20003f44270 */
[----:B------:R-:W-:Y:S01]  /*37a0*/  @!P5 IMAD.MOV.U32 R12, RZ, RZ, -0x1 ;  /* 0xffffffffff0cd424 */ /* 0x000fe200078e00ff */
[----:B------:R-:W-:Y:S01]  /*37b0*/  @!P0 SEL R13, R13, 0x80000000, P1 ;  /* 0x800000000d0d8807 */ /* 0x000fe20000800000 */
[----:B------:R-:W-:Y:S01]  /*37c0*/  @!P4 IMAD.MOV.U32 R4, RZ, RZ, -0x1 ;  /* 0xffffffffff04c424 */ /* 0x000fe200078e00ff */
[----:B-1----:R-:W-:Y:S02]  /*37d0*/  @!P5 ISETP.GT.AND P1, PT, R10, -0x1, PT ;  /* 0xffffffff0a00d80c */ /* 0x002fe40003f24270 */
[----:B------:R-:W-:Y:S02]  /*37e0*/  @!P3 SEL R0, R0, 0x80000000, P2 ;  /* 0x800000000000b807 */ /* 0x000fe40001000000 */
[----:B0-----:R-:W-:Y:S01]  /*37f0*/  @!P4 ISETP.GT.AND P2, PT, R7, -0x1, PT ;  /* 0xffffffff0700c80c */ /* 0x001fe20003f44270 */
[----:B------:R-:W-:Y:S01]  /*3800*/  @!P6 IMAD.MOV.U32 R14, RZ, RZ, -0x1 ;  /* 0xffffffffff0ee424 */ /* 0x000fe200078e00ff */
[----:B--2---:R-:W-:-:S02]  /*3810*/  @!P5 SEL R9, R12, 0x80000000, P1 ;  /* 0x800000000c09d807 */ /* 0x004fc40000800000 */
[----:B------:R-:W-:Y:S02]  /*3820*/  ISETP.GE.U32.AND P1, PT, R8, UR4, PT ;  /* 0x0000000408007c0c */ /* 0x000fe4000bf26070 */
[----:B------:R-:W-:Y:S02]  /*3830*/  @!P4 SEL R4, R4, 0x80000000, P2 ;  /* 0x800000000404c807 */ /* 0x000fe40001000000 */
[----:B------:R-:W-:Y:S02]  /*3840*/  @!P6 ISETP.GT.AND P2, PT, R11, -0x1, PT ;  /* 0xffffffff0b00e80c */ /* 0x000fe40003f44270 */
[----:B------:R-:W-:Y:S02]  /*3850*/  ISETP.GE.U32.AND.EX P1, PT, RZ, UR5, PT, P1 ;  /* 0x00000005ff007c0c */ /* 0x000fe4000bf26110 */
[----:B------:R-:W-:Y:S02]  /*3860*/  @!P3 LOP3.LUT R5, R0, R5, RZ, 0x3c, !PT ;  /* 0x000000050005b212 */ /* 0x000fe400078e3cff */
[----:B------:R-:W-:-:S02]  /*3870*/  @!P6 SEL R0, R14, 0x80000000, P2 ;  /* 0x800000000e00e807 */ /* 0x000fc40001000000 */
[----:B------:R-:W-:Y:S01]  /*3880*/  @!P0 LOP3.LUT R13, R13, R6, RZ, 0x3c, !PT ;  /* 0x000000060d0d8212 */ /* 0x000fe200078e3cff */
[----:B------:R3:W-:Y:S01]  /*3890*/  @!P3 STG.E desc[UR8][R2.64+0x3400], R5 ;  /* 0x003400050200b986 */ /* 0x0007e2000c101908 */
[----:B------:R-:W-:Y:S02]  /*38a0*/  @!P4 LOP3.LUT R7, R4, R7, RZ, 0x3c, !PT ;  /* 0x000000070407c212 */ /* 0x000fe400078e3cff */
[----:B------:R-:W-:Y:S01]  /*38b0*/  @!P5 LOP3.LUT R9, R9, R10, RZ, 0x3c, !PT ;  /* 0x0000000a0909d212 */ /* 0x000fe200078e3cff */
[----:B------:R3:W-:Y:S01]  /*38c0*/  @!P0 STG.E desc[UR8][R2.64+0x3800], R13 ;  /* 0x0038000d02008986 */ /* 0x0007e2000c101908 */
[----:B------:R-:W-:-:S03]  /*38d0*/  @!P6 LOP3.LUT R11, R0, R11, RZ, 0x3c, !PT ;  /* 0x0000000b000be212 */ /* 0x000fc600078e3cff */
[----:B------:R3:W-:Y:S04]  /*38e0*/  @!P4 STG.E desc[UR8][R2.64+0x3c00], R7 ;  /* 0x003c00070200c986 */ /* 0x0007e8000c101908 */
[----:B------:R3:W-:Y:S04]  /*38f0*/  @!P5 STG.E desc[UR8][R2.64+0x4000], R9 ;  /* 0x004000090200d986 */ /* 0x0007e8000c101908 */
[----:B------:R3:W-:Y:S01]  /*3900*/  @!P6 STG.E desc[UR8][R2.64+0x4400], R11 ;  /* 0x0044000b0200e986 */ /* 0x0007e2000c101908 */
[----:B------:R-:W-:Y:S05]  /*3910*/  @P1 EXIT ;  /* 0x000000000000194d */ /* 0x000fea0003800000 */
[----:B------:R-:W0:Y:S01]  /*3920*/  LDS R33, [R33+0x4800] ;  /* 0x0048000021217984 */ /* 0x000e220000000800 */
[----:B------:R-:W-:Y:S01]  /*3930*/  IMAD.MOV.U32 R0, RZ, RZ, -0x1 ;  /* 0xffffffffff007424 */ /* 0x000fe200078e00ff */
[----:B0-----:R-:W-:-:S04]  /*3940*/  ISETP.GT.AND P0, PT, R33, -0x1, PT ;  /* 0xffffffff2100780c */ /* 0x001fc80003f04270 */
[----:B------:R-:W-:-:S04]  /*3950*/  SEL R0, R0, 0x80000000, P0 ;  /* 0x8000000000007807 */ /* 0x000fc80000000000 */
[----:B---3--:R-:W-:-:S05]  /*3960*/  LOP3.LUT R5, R0, R33, RZ, 0x3c, !PT ;  /* 0x0000002100057212 */ /* 0x008fca00078e3cff */
[----:B------:R-:W-:Y:S01]  /*3970*/  STG.E desc[UR8][R2.64+0x4800], R5 ;  /* 0x0048000502007986 */ /* 0x000fe2000c101908 */
[----:B------:R-:W-:Y:S05]  /*3980*/  EXIT ;  /* 0x000000000000794d */ /* 0x000fea0003800000 */
.L_x_1115:
        /* <DEDUP_REMOVED lines=15> */
.L_x_1772:


//--------------------- .text._ZN3cub18CUB_300001_SM_10006detail10radix_sort29DeviceRadixSortOnesweepKernelINS1_5radix10policy_hubIiNS0_8NullTypeEyE10Policy1000ELNS0_9SortOrderE0EiS6_yiiNS1_21identity_decomposer_tEEEvPT5_SC_PT3_PKSD_PT1_PKSH_PT2_PKSL_T4_iiT6_ --------------------------
	.section	.text._ZN3cub18CUB_300001_SM_10006detail10radix_sort29DeviceRadixSortOnesweepKernelINS1_5radix10policy_hubIiNS0_8NullTypeEyE10Policy1000ELNS0_9SortOrderE0EiS6_yiiNS1_21identity_decomposer_tEEEvPT5_SC_PT3_PKSD_PT1_PKSH_PT2_PKSL_T4_iiT6_,"ax",@progbits
	.align	128
        .global         _ZN3cub18CUB_300001_SM_10006detail10radix_sort29DeviceRadixSortOnesweepKernelINS1_5radix10policy_hubIiNS0_8NullTypeEyE10Policy1000ELNS0_9SortOrderE0EiS6_yiiNS1_21identity_decomposer_tEEEvPT5_SC_PT3_PKSD_PT1_PKSH_PT2_PKSL_T4_iiT6_
        .type           _ZN3cub18CUB_300001_SM_10006detail10radix_sort29DeviceRadixSortOnesweepKernelINS1_5radix10policy_hubIiNS0_8NullTypeEyE10Policy1000ELNS0_9SortOrderE0EiS6_yiiNS1_21identity_decomposer_tEEEvPT5_SC_PT3_PKSD_PT1_PKSH_PT2_PKSL_T4_iiT6_,@function
        .size           _ZN3cub18CUB_300001_SM_10006detail10radix_sort29DeviceRadixSortOnesweepKernelINS1_5radix10policy_hubIiNS0_8NullTypeEyE10Policy1000ELNS0_9SortOrderE0EiS6_yiiNS1_21identity_decomposer_tEEEvPT5_SC_PT3_PKSD_PT1_PKSH_PT2_PKSL_T4_iiT6_,(.L_x_1773 - _ZN3cub18CUB_300001_SM_10006detail10radix_sort29DeviceRadixSortOnesweepKernelINS1_5radix10policy_hubIiNS0_8NullTypeEyE10Policy1000ELNS0_9SortOrderE0EiS6_yiiNS1_21identity_decomposer_tEEEvPT5_SC_PT3_PKSD_PT1_PKSH_PT2_PKSL_T4_iiT6_)
        .other          _ZN3cub18CUB_300001_SM_10006detail10radix_sort29DeviceRadixSortOnesweepKernelINS1_5radix10policy_hubIiNS0_8NullTypeEyE10Policy1000ELNS0_9SortOrderE0EiS6_yiiNS1_21identity_decomposer_tEEEvPT5_SC_PT3_PKSD_PT1_PKSH_PT2_PKSL_T4_iiT6_,@"STO_CUDA_ENTRY STV_DEFAULT"
_ZN3cub18CUB_300001_SM_10006detail10radix_sort29DeviceRadixSortOnesweepKernelINS1_5radix10policy_hubIiNS0_8NullTypeEyE10Policy1000ELNS0_9SortOrderE0EiS6_yiiNS1_21identity_decomposer_tEEEvPT5_SC_PT3_PKSD_PT1_PKSH_PT2_PKSL_T4_iiT6_:
.text._ZN3cub18CUB_300001_SM_10006detail10radix_sort29DeviceRadixSortOnesweepKernelINS1_5radix10policy_hubIiNS0_8NullTypeEyE10Policy1000ELNS0_9SortOrderE0EiS6_yiiNS1_21identity_decomposer_tEEEvPT5_SC_PT3_PKSD_PT1_PKSH_PT2_PKSL_T4_iiT6_:
[----:B------:R-:W-:Y:S01]  /*0000*/  LDC R1, c[0x0][0x37c] ;  /* 0x0000df00ff017b82 */ /* 0x000fe20000000800 */
[----:B------:R-:W0:Y:S01]  /*0010*/  S2R R3, SR_TID.X ;  /* 0x0000000000037919 */ /* 0x000e220000002100 */
[----:B------:R-:W1:Y:S01]  /*0020*/  LDCU.64 UR8, c[0x0][0x358] ;  /* 0x00006b00ff0877ac */ /* 0x000e620008000a00 */
[----:B------:R-:W-:Y:S01]  /*0030*/  BSSY.RECONVERGENT B0, `(.L_x_1116) ;  /* 0x000000a000007945 */ /* 0x000fe20003800200 */
[----:B0-----:R-:W-:-:S13]  /*0040*/  ISETP.NE.AND P0, PT, R3, RZ, PT ;  /* 0x000000ff0300720c */ /* 0x001fda0003f05270 */
        /* <DEDUP_REMOVED lines=8> */
.L_x_1117:
[----:B------:R-:W-:Y:S05]  /*00d0*/  BSYNC.RECONVERGENT B0 ;  /* 0x0000000000007941 */ /* 0x000fea0003800200 */
.L_x_1116:
[----:B------:R-:W1:Y:S08]  /*00e0*/  S2UR UR5, SR_CgaCtaId ;  /* 0x00000000000579c3 */ /* 0x000e700000008800 */
[----:B------:R-:W-:Y:S06]  /*00f0*/  BAR.SYNC.DEFER_BLOCKING 0x0 ;  /* 0x0000000000007b1d */ /* 0x000fec0000010000 */
[----:B------:R-:W-:Y:S01]  /*0100*/  UMOV UR4, 0x400 ;  /* 0x0000040000047882 */ /* 0x000fe20000000000 */
[----:B------:R-:W2:Y:S01]  /*0110*/  S2R R46, SR_LANEID ;  /* 0x00000000002e7919 */ /* 0x000ea20000000000 */
[----:B-1----:R-:W-:Y:S01]  /*0120*/  ULEA UR4, UR5, UR4, 0x18 ;  /* 0x0000000405047291 */ /* 0x002fe2000f8ec0ff */
[----:B------:R-:W1:Y:S08]  /*0130*/  LDCU UR5, c[0x0][0x3c0] ;  /* 0x00007800ff0577ac */ /* 0x000e700008000800 */
[----:B------:R-:W3:Y:S02]  /*0140*/  LDS R0, [UR4+0x7200] ;  /* 0x00720004ff007984 */ /* 0x000ee40008000800 */
[----:B---3--:R-:W-:-:S13]  /*0150*/  R2UR UR7, R0 ;  /* 0x00000000000772ca */ /* 0x008fda00000e0000 */
[----:B------:R-:W-:-:S04]  /*0160*/  UIMAD UR6, UR7, 0x1c80, URZ ;  /* 0x00001c80070678a4 */ /* 0x000fc8000f8e02ff */
[----:B------:R-:W-:Y:S02]  /*0170*/  UIADD3 UR10, UPT, UPT, UR6, 0x1c80, URZ ;  /* 0x00001c80060a7890 */ /* 0x000fe4000fffe0ff */
[----:B------:R-:W-:Y:S02]  /*0180*/  USHF.R.S32.HI UR11, URZ, 0x1f, UR6 ;  /* 0x0000001fff0b7899 */ /* 0x000fe40008011406 */
[----:B-1----:R-:W-:-:S09]  /*0190*/  UISETP.GT.AND UP0, UPT, UR10, UR5, UPT ;  /* 0x000000050a00728c */ /* 0x002fd2000bf04270 */
[----:B--2---:R-:W-:Y:S05]  /*01a0*/  BRA.U UP0, `(.L_x_1118) ;  /* 0x0000000100707547 */ /* 0x004fea000b800000 */
[----:B------:R-:W0:Y:S01]  /*01b0*/  LDCU.64 UR12, c[0x0][0x3a8] ;  /* 0x00007500ff0c77ac */ /* 0x000e220008000a00 */
[C---:B------:R-:W-:Y:S02]  /*01c0*/  LOP3.LUT R0, R3.reuse, 0x1f, RZ, 0xc0, !PT ;  /* 0x0000001f03007812 */ /* 0x040fe400078ec0ff */
[----:B------:R-:W-:-:S05]  /*01d0*/  LOP3.LUT R5, R3, 0x3e0, RZ, 0xc0, !PT ;  /* 0x000003e003057812 */ /* 0x000fca00078ec0ff */
[----:B------:R-:W-:-:S05]  /*01e0*/  IMAD R0, R5, 0x13, R0 ;  /* 0x0000001305007824 */ /* 0x000fca00078e0200 */
[----:B------:R-:W-:-:S05]  /*01f0*/  IADD3 R0, P0, PT, R0, UR6, RZ ;  /* 0x0000000600007c10 */ /* 0x000fca000ff1e0ff */
[----:B------:R-:W-:Y:S01]  /*0200*/  IMAD.X R5, RZ, RZ, UR11, P0 ;  /* 0x0000000bff057e24 */ /* 0x000fe200080e06ff */
        /* <DEDUP_REMOVED lines=22> */
.L_x_1118:
[C---:B------:R-:W-:Y:S01]  /*0370*/  LOP3.LUT R0, R3.reuse, 0x1f, RZ, 0xc0, !PT ;  /* 0x0000001f03007812 */ /* 0x040fe200078ec0ff */
[----:B------:R-:W1:Y:S01]  /*0380*/  LDCU.64 UR12, c[0x0][0x3a8] ;  /* 0x00007500ff0c77ac */ /* 0x000e620008000a00 */
[----:B------:R-:W-:Y:S01]  /*0390*/  LOP3.LUT R5, R3, 0x3e0, RZ, 0xc0, !PT ;  /* 0x000003e003057812 */ /* 0x000fe200078ec0ff */
[----:B------:R-:W-:Y:S01]  /*03a0*/  IMAD.MOV.U32 R44, RZ, RZ, 0x7fffffff ;  /* 0x7fffffffff2c7424 */ /* 0x000fe200078e00ff */
[----:B------:R-:W-:Y:S01]  /*03b0*/  UIADD3 UR5, UPT, UPT, -UR6, UR5, URZ ;  /* 0x0000000506057290 */ /* 0x000fe2000fffe1ff */
[----:B------:R-:W-:Y:S02]  /*03c0*/  IMAD.MOV.U32 R42, RZ, RZ, 0x7fffffff ;  /* 0x7fffffffff2a7424 */ /* 0x000fe400078e00ff */
[----:B------:R-:W-:Y:S02]  /*03d0*/  IMAD R7, R5, 0x13, R0 ;  /* 0x0000001305077824 */ /* 0x000fe400078e0200 */
[----:B------:R-:W-:Y:S02]  /*03e0*/  IMAD.MOV.U32 R43, RZ, RZ, 0x7fffffff ;  /* 0x7fffffffff2b7424 */ /* 0x000fe400078e00ff */
[C---:B------:R-:W-:Y:S01]  /*03f0*/  VIADD R0, R7.reuse, 0x20 ;  /* 0x0000002007007836 */ /* 0x040fe20000000000 */
[C---:B------:R-:W-:Y:S01]  /*0400*/  ISETP.GE.AND P1, PT, R7.reuse, UR5, PT ;  /* 0x0000000507007c0c */ /* 0x040fe2000bf26270 */
[----:B------:R-:W-:-:S02]  /*0410*/  VIADD R5, R7, 0x60 ;  /* 0x0000006007057836 */ /* 0x000fc40000000000 */
[C---:B0-----:R-:W-:Y:S01]  /*0420*/  VIADD R4, R7.reuse, 0x40 ;  /* 0x0000004007047836 */ /* 0x041fe20000000000 */
[----:B------:R-:W-:Y:S01]  /*0430*/  ISETP.GE.AND P2, PT, R0, UR5, PT ;  /* 0x0000000500007c0c */ /* 0x000fe2000bf46270 */
[C---:B------:R-:W-:Y:S01]  /*0440*/  VIADD R8, R7.reuse, 0xa0 ;  /* 0x000000a007087836 */ /* 0x040fe20000000000 */
[C---:B------:R-:W-:Y:S01]  /*0450*/  IADD3 R0, P0, PT, R7.reuse, UR6, RZ ;  /* 0x0000000607007c10 */ /* 0x040fe2000ff1e0ff */
[----:B------:R-:W-:Y:S01]  /*0460*/  VIADD R6, R7, 0x80 ;  /* 0x0000008007067836 */ /* 0x000fe20000000000 */
[----:B------:R-:W-:Y:S01]  /*0470*/  ISETP.GE.AND P4, PT, R5, UR5, PT ;  /* 0x0000000505007c0c */ /* 0x000fe2000bf86270 */
[----:B------:R-:W-:Y:S01]  /*0480*/  VIADD R9, R7, 0xc0 ;  /* 0x000000c007097836 */ /* 0x000fe20000000000 */
[----:B------:R-:W-:Y:S01]  /*0490*/  ISETP.GE.AND P3, PT, R4, UR5, PT ;  /* 0x0000000504007c0c */ /* 0x000fe2000bf66270 */
[----:B------:R-:W-:Y:S01]  /*04a0*/  IMAD.X R5, RZ, RZ, UR11, P0 ;  /* 0x0000000bff057e24 */ /* 0x000fe200080e06ff */
[----:B-1----:R-:W-:Y:S02]  /*04b0*/  LEA R4, P0, R0, UR12, 0x2 ;  /* 0x0000000c00047c11 */ /* 0x002fe4000f8010ff */
[----:B------:R-:W-:-:S02]  /*04c0*/  ISETP.GE.AND P6, PT, R8, UR5, PT ;  /* 0x0000000508007c0c */ /* 0x000fc4000bfc6270 */
[----:B------:R-:W-:Y:S01]  /*04d0*/  LEA.HI.X R5, R0, UR13, R5, 0x2, P0 ;  /* 0x0000000d00057c11 */ /* 0x000fe200080f1405 */
[----:B------:R-:W-:Y:S01]  /*04e0*/  VIADD R0, R7, 0xe0 ;  /* 0x000000e007007836 */ /* 0x000fe20000000000 */
[----:B------:R-:W-:Y:S01]  /*04f0*/  ISETP.GE.AND P5, PT, R6, UR5, PT ;  /* 0x0000000506007c0c */ /* 0x000fe2000bfa6270 */
[----:B------:R-:W-:Y:S01]  /*0500*/  IMAD.MOV.U32 R8, RZ, RZ, 0x7fffffff ;  /* 0x7fffffffff087424 */ /* 0x000fe200078e00ff */
[----:B------:R-:W-:Y:S01]  /*0510*/  ISETP.GE.AND P0, PT, R9, UR5, PT ;  /* 0x0000000509007c0c */ /* 0x000fe2000bf06270 */
[----:B------:R1:W5:Y:S01]  /*0520*/  @!P1 LDG.E R44, desc[UR8][R4.64] ;  /* 0x00000008042c9981 */ /* 0x000362000c1e1900 */
[----:B------:R-:W-:Y:S01]  /*0530*/  ISETP.GE.AND P1, PT, R0, UR5, PT ;  /* 0x0000000500007c0c */ /* 0x000fe2000bf26270 */
[C---:B------:R-:W-:Y:S02]  /*0540*/  VIADD R0, R7.reuse, 0x120 ;  /* 0x0000012007007836 */ /* 0x040fe40000000000 */
[----:B------:R1:W5:Y:S01]  /*0550*/  @!P3 LDG.E R42, desc[UR8][R4.64+0x100] ;  /* 0x00010008042ab981 */ /* 0x000362000c1e1900 */
[----:B------:R-:W-:-:S02]  /*0560*/  VIADD R6, R7, 0x100 ;  /* 0x0000010007067836 */ /* 0x000fc40000000000 */
[----:B------:R-:W-:Y:S01]  /*0570*/  ISETP.GE.AND P3, PT, R0, UR5, PT ;  /* 0x0000000500007c0c */ /* 0x000fe2000bf66270 */
[----:B------:R-:W-:Y:S01]  /*0580*/  VIADD R0, R7, 0x140 ;  /* 0x0000014007007836 */ /* 0x000fe20000000000 */
[----:B------:R1:W5:Y:S01]  /*0590*/  @!P4 LDG.E R8, desc[UR8][R4.64+0x180] ;  /* 0x000180080408c981 */ /* 0x000362000c1e1900 */
[----:B------:R-:W-:-:S03]  /*05a0*/  IMAD.MOV.U32 R10, RZ, RZ, 0x7fffffff ;  /* 0x7fffffffff0a7424 */ /* 0x000fc600078e00ff */
[----:B------:R-:W-:Y:S01]  /*05b0*/  ISETP.GE.AND P4, PT, R0, UR5, PT ;  /* 0x0000000500007c0c */ /* 0x000fe2000bf86270 */
[C---:B------:R-:W-:Y:S01]  /*05c0*/  VIADD R0, R7.reuse, 0x180 ;  /* 0x0000018007007836 */ /* 0x040fe20000000000 */
[----:B------:R1:W5:Y:S01]  /*05d0*/  @!P2 LDG.E R43, desc[UR8][R4.64+0x80] ;  /* 0x00008008042ba981 */ /* 0x000362000c1e1900 */
[----:B------:R-:W-:Y:S01]  /*05e0*/  ISETP.GE.AND P2, PT, R6, UR5, PT ;  /* 0x0000000506007c0c */ /* 0x000fe2000bf46270 */
[----:B------:R-:W-:Y:S02]  /*05f0*/  IMAD.MOV.U32 R12, RZ, RZ, 0x7fffffff ;  /* 0x7fffffffff0c7424 */ /* 0x000fe400078e00ff */
[----:B------:R1:W5:Y:S01]  /*0600*/  @!P6 LDG.E R10, desc[UR8][R4.64+0x280] ;  /* 0x00028008040ae981 */ /* 0x000362000c1e1900 */
[----:B------:R-:W-:Y:S01]  /*0610*/  ISETP.GE.AND P6, PT, R0, UR5, PT ;  /* 0x0000000500007c0c */ /* 0x000fe2000bfc6270 */
[C---:B------:R-:W-:Y:S02]  /*0620*/  VIADD R0, R7.reuse, 0x1a0 ;  /* 0x000001a007007836 */ /* 0x040fe40000000000 */
[----:B------:R-:W-:Y:S01]  /*0630*/  IMAD.MOV.U32 R9, RZ, RZ, 0x7fffffff ;  /* 0x7fffffffff097424 */ /* 0x000fe200078e00ff */
[----:B------:R1:W5:Y:S01]  /*0640*/  @!P0 LDG.E R12, desc[UR8][R4.64+0x300] ;  /* 0x00030008040c8981 */ /* 0x000362000c1e1900 */
[----:B------:R-:W-:Y:S01]  /*0650*/  VIADD R6, R7, 0x160 ;  /* 0x0000016007067836 */ /* 0x000fe20000000000 */
[----:B------:R-:W-:Y:S01]  /*0660*/  ISETP.GE.AND P0, PT, R0, UR5, PT ;  /* 0x0000000500007c0c */ /* 0x000fe2000bf06270 */
[----:B------:R-:W-:-:S02]  /*0670*/  IMAD.MOV.U32 R14, RZ, RZ, 0x7fffffff ;  /* 0x7fffffffff0e7424 */ /* 0x000fc400078e00ff */
[C---:B------:R-:W-:Y:S01]  /*0680*/  VIADD R0, R7.reuse, 0x1e0 ;  /* 0x000001e007007836 */ /* 0x040fe20000000000 */
[----:B------:R1:W5:Y:S01]  /*0690*/  @!P5 LDG.E R9, desc[UR8][R4.64+0x200] ;  /* 0x000200080409d981 */ /* 0x000362000c1e1900 */
[----:B------:R-:W-:Y:S01]  /*06a0*/  ISETP.GE.AND P5, PT, R6, UR5, PT ;  /* 0x0000000506007c0c */ /* 0x000fe2000bfa6270 */
[----:B------:R-:W-:Y:S02]  /*06b0*/  IMAD.MOV.U32 R13, RZ, RZ, 0x7fffffff ;  /* 0x7fffffffff0d7424 */ /* 0x000fe400078e00ff */
[----:B------:R1:W5:Y:S01]  /*06c0*/  @!P2 LDG.E R14, desc[UR8][R4.64+0x400] ;  /* 0x00040008040ea981 */ /* 0x000362000c1e1900 */
[----:B------:R-:W-:Y:S01]  /*06d0*/  IMAD.MOV.U32 R15, RZ, RZ, 0x7fffffff ;  /* 0x7fffffffff0f7424 */ /* 0x000fe200078e00ff */
[----:B------:R-:W-:Y:S01]  /*06e0*/  ISETP.GE.AND P2, PT, R0, UR5, PT ;  /* 0x0000000500007c0c */ /* 0x000fe2000bf46270 */
[C---:B------:R-:W-:Y:S01]  /*06f0*/  VIADD R6, R7.reuse, 0x1c0 ;  /* 0x000001c007067836 */ /* 0x040fe20000000000 */
[----:B------:R1:W5:Y:S01]  /*0700*/  @!P1 LDG.E R13, desc[UR8][R4.64+0x380] ;  /* 0x00038008040d9981 */ /* 0x000362000c1e1900 */
[----:B------:R-:W-:-:S02]  /*0710*/  VIADD R0, R7, 0x200 ;  /* 0x0000020007007836 */ /* 0x000fc40000000000 */
[----:B------:R-:W-:Y:S01]  /*0720*/  IMAD.MOV.U32 R16, RZ, RZ, 0x7fffffff ;  /* 0x7fffffffff107424 */ /* 0x000fe200078e00ff */
[----:B------:R1:W5:Y:S01]  /*0730*/  @!P3 LDG.E R15, desc[UR8][R4.64+0x480] ;  /* 0x00048008040fb981 */ /* 0x000362000c1e1900 */
[----:B------:R-:W-:Y:S01]  /*0740*/  IMAD.MOV.U32 R17, RZ, RZ, 0x7fffffff ;  /* 0x7fffffffff117424 */ /* 0x000fe200078e00ff */
[----:B------:R-:W-:Y:S01]  /*0750*/  ISETP.GE.AND P1, PT, R6, UR5, PT ;  /* 0x0000000506007c0c */ /* 0x000fe2000bf26270 */
[C---:B------:R-:W-:Y:S01]  /*0760*/  VIADD R6, R7.reuse, 0x220 ;  /* 0x0000022007067836 */ /* 0x040fe20000000000 */
[----:B------:R-:W-:Y:S01]  /*0770*/  ISETP.GE.AND P3, PT, R0, UR5, PT ;  /* 0x0000000500007c0c */ /* 0x000fe2000bf66270 */
[----:B------:R-:W-:Y:S01]  /*0780*/  VIADD R0, R7, 0x240 ;  /* 0x0000024007007836 */ /* 0x000fe20000000000 */
[----:B------:R1:W5:Y:S02]  /*0790*/  @!P4 LDG.E R16, desc[UR8][R4.64+0x500] ;  /* 0x000500080410c981 */ /* 0x000364000c1e1900 */
[----:B------:R-:W-:Y:S02]  /*07a0*/  ISETP.GE.AND P4, PT, R6, UR5, PT ;  /* 0x0000000506007c0c */ /* 0x000fe4000bf86270 */
[----:B------:R1:W5:Y:S01]  /*07b0*/  @!P5 LDG.E R17, desc[UR8][R4.64+0x580] ;  /* 0x000580080411d981 */ /* 0x000362000c1e1900 */
[----:B------:R-:W-:Y:S01]  /*07c0*/  ISETP.GE.AND P5, PT, R0, UR5, PT ;  /* 0x0000000500007c0c */ /* 0x000fe2000bfa6270 */
        /* <DEDUP_REMOVED lines=14> */
.L_x_1119:
[----:B01----:R-:W-:Y:S01]  /*08b0*/  VIMNMX R5, PT, PT, R46, 0xe0, !PT ;  /* 0x000000e02e057848 */ /* 0x003fe20007fe0100 */
[----:B------:R-:W0:Y:S01]  /*08c0*/  LDCU UR5, c[0x0][0x3c8] ;  /* 0x00007900ff0577ac */ /* 0x000e220008000800 */
[----:B------:R-:W-:Y:S01]  /*08d0*/  SHF.R.U32.HI R0, RZ, 0x5, R3 ;  /* 0x00000005ff007819 */ /* 0x000fe20000011603 */
[----:B------:R-:W-:Y:S01]  /*08e0*/  BSSY.RECONVERGENT B0, `(.L_x_1120) ;  /* 0x0000026000007945 */ /* 0x000fe20003800200 */
[--C-:B------:R-:W-:Y:S01]  /*08f0*/  IADD3 R5, PT, PT, R5, 0x1f, -R46.reuse ;  /* 0x0000001f05057810 */ /* 0x100fe20007ffe82e */
[----:B------:R-:W-:Y:S01]  /*0900*/  UMOV UR6, 0xffffffff ;  /* 0xffffffff00067882 */ /* 0x000fe20000000000 */
[----:B------:R-:W-:Y:S02]  /*0910*/  IMAD.MOV.U32 R7, RZ, RZ, R46 ;  /* 0x000000ffff077224 */ /* 0x000fe400078e002e */
[C---:B------:R-:W-:Y:S02]  /*0920*/  ISETP.GE.U32.AND P0, PT, R5.reuse, 0x1e0, PT ;  /* 0x000001e00500780c */ /* 0x040fe40003f06070 */
[----:B------:R-:W-:Y:S01]  /*0930*/  LEA.HI R6, R5, 0x1, RZ, 0x1b ;  /* 0x0000000105067811 */ /* 0x000fe200078fd8ff */
[----:B------:R-:W-:-:S03]  /*0940*/  IMAD.SHL.U32 R5, R0, 0x400, RZ ;  /* 0x0000040000057824 */ /* 0x000fc600078e00ff */
[----:B------:R-:W-:-:S04]  /*0950*/  LOP3.LUT R25, R6, 0xf, RZ, 0xc0, !PT ;  /* 0x0000000f06197812 */ /* 0x000fc800078ec0ff */
[----:B------:R-:W-:Y:S01]  /*0960*/  ISETP.NE.AND P1, PT, R25, RZ, PT ;  /* 0x000000ff1900720c */ /* 0x000fe20003f25270 */
[----:B0-----:R-:W-:Y:S02]  /*0970*/  USHF.L.U32 UR5, UR6, UR5, URZ ;  /* 0x0000000506057299 */ /* 0x001fe400080006ff */
[----:B------:R-:W-:Y:S10]  /*0980*/  @!P0 BRA `(.L_x_1121) ;  /* 0x00000000006c8947 */ /* 0x000ff40003800000 */
[----:B------:R-:W-:Y:S01]  /*0990*/  IMAD R4, R46, 0x4, R5 ;  /* 0x000000042e047824 */ /* 0x000fe200078e0205 */
[----:B------:R-:W-:Y:S01]  /*09a0*/  LOP3.LUT R0, R6, 0xffffff0, RZ, 0xc0, !PT ;  /* 0x0ffffff006007812 */ /* 0x000fe200078ec0ff */
[----:B------:R-:W-:Y:S02]  /*09b0*/  IMAD.U32 R11, RZ, RZ, UR4 ;  /* 0x00000004ff0b7e24 */ /* 0x000fe4000f8e00ff */
[----:B------:R-:W-:Y:S02]  /*09c0*/  IMAD.MOV.U32 R7, RZ, RZ, R46 ;  /* 0x000000ffff077224 */ /* 0x000fe400078e002e */
[----:B------:R-:W-:Y:S01]  /*09d0*/  IMAD.MOV R0, RZ, RZ, -R0 ;  /* 0x000000ffff007224 */ /* 0x000fe200078e0a00 */
[----:B------:R-:W-:-:S07]  /*09e0*/  IADD3 R4, PT, PT, R4, 0x400, R11 ;  /* 0x0000040004047810 */ /* 0x000fce0007ffe00b */
.L_x_1122:
        /* <DEDUP_REMOVED lines=21> */
.L_x_1121:
[----:B------:R-:W-:Y:S05]  /*0b40*/  BSYNC.RECONVERGENT B0 ;  /* 0x0000000000007941 */ /* 0x000fea0003800200 */
.L_x_1120:
[----:B------:R-:W-:Y:S01]  /*0b50*/  BSSY.RECONVERGENT B0, `(.L_x_1123) ;  /* 0x0000026000007945 */ /* 0x000fe20003800200 */
[----:B------:R-:W-:-:S03]  /*0b60*/  VIADD R4, R5, UR4 ;  /* 0x0000000405047c36 */ /* 0x000fc60008000000 */
        /* <DEDUP_REMOVED lines=16> */
.L_x_1126:
[----:B------:R-:W-:Y:S05]  /*0c70*/  BSYNC.RECONVERGENT B1 ;  /* 0x0000000000017941 */ /* 0x000fea0003800200 */
.L_x_1125:
        /* <DEDUP_REMOVED lines=13> */
[----:B------:R-:W-:-:S07]  /*0d50*/  VIADD R5, R5, UR4 ;  /* 0x0000000405057c36 */ /* 0x000fce0008000000 */
.L_x_1127:
[----:B------:R-:W-:Y:S01]  /*0d60*/  VIADD R6, R6, 0x1 ;  /* 0x0000000106067836 */ /* 0x000fe20000000000 */
[----:B------:R0:W-:Y:S04]  /*0d70*/  STS [R5], RZ ;  /* 0x000000ff05007388 */ /* 0x0001e80000000800 */
[----:B------:R-:W-:Y:S01]  /*0d80*/  ISETP.NE.AND P0, PT, R6, RZ, PT ;  /* 0x000000ff0600720c */ /* 0x000fe20003f05270 */
[----:B0-----:R-:W-:-:S12]  /*0d90*/  VIADD R5, R5, 0x80 ;  /* 0x0000008005057836 */ /* 0x001fd80000000000 */
[----:B------:R-:W-:Y:S05]  /*0da0*/  @P0 BRA `(.L_x_1127) ;  /* 0xfffffffc00ec0947 */ /* 0x000fea000383ffff */
.L_x_1124:
[----:B------:R-:W-:Y:S05]  /*0db0*/  BSYNC.RECONVERGENT B0 ;  /* 0x0000000000007941 */ /* 0x000fea0003800200 */
.L_x_1123:
[----:B------:R-:W2:Y:S01]  /*0dc0*/  LDCU UR6, c[0x0][0x3c4] ;  /* 0x00007880ff0677ac */ /* 0x000ea20008000800 */
[----:B-----5:R-:W-:Y:S01]  /*0dd0*/  LOP3.LUT R45, R44, 0x80000000, RZ, 0x3c, !PT ;  /* 0x800000002c2d7812 */ /* 0x020fe200078e3cff */
[----:B------:R-:W-:Y:S01]  /*0de0*/  BSSY.RECONVERGENT B0, `(.L_x_1128) ;  /* 0x0000089000007945 */ /* 0x000fe20003800200 */
[----:B------:R-:W-:Y:S02]  /*0df0*/  LOP3.LUT R6, R43, 0x80000000, RZ, 0x3c, !PT ;  /* 0x800000002b067812 */ /* 0x000fe400078e3cff */
[----:B01----:R-:W-:Y:S02]  /*0e00*/  LOP3.LUT R0, R42, 0x80000000, RZ, 0x3c, !PT ;  /* 0x800000002a007812 */ /* 0x003fe400078e3cff */
        /* <DEDUP_REMOVED lines=9> */
[----:B------:R-:W-:Y:S02]  /*0ea0*/  SHF.R.U32.HI R11, RZ, UR6, R0 ;  /* 0x00000006ff0b7c19 */ /* 0x000fe40008011600 */
[----:B------:R-:W-:Y:S01]  /*0eb0*/  SHF.R.U32.HI R25, RZ, UR6, R41 ;  /* 0x00000006ff197c19 */ /* 0x000fe20008011629 */
[----:B------:R-:W-:Y:S01]  /*0ec0*/  IMAD R5, R47, 0x4, R4 ;  /* 0x000000042f057824 */ /* 0x000fe200078e0204 */
[----:B------:R-:W-:Y:S01]  /*0ed0*/  LOP3.LUT R7, R7, UR5, RZ, 0x30, !PT ;  /* 0x0000000507077c12 */ /* 0x000fe2000f8e30ff */
[----:B------:R-:W-:Y:S01]  /*0ee0*/  NOP ;  /* 0x0000000000007918 */ /* 0x000fe20000000000 */
[----:B------:R-:W-:Y:S02]  /*0ef0*/  SHF.R.U32.HI R26, RZ, UR6, R40 ;  /* 0x00000006ff1a7c19 */ /* 0x000fe40008011628 */
[----:B------:R0:W-:Y:S01]  /*0f00*/  ATOMS.POPC.INC.32 RZ, [R5+URZ] ;  /* 0x0000000005ff7f8c */ /* 0x0001e2000d8000ff */
[----:B------:R-:W-:Y:S01]  /*0f10*/  LOP3.LUT R11, R11, UR5, RZ, 0x30, !PT ;  /* 0x000000050b0b7c12 */ /* 0x000fe2000f8e30ff */
[----:B------:R-:W-:Y:S01]  /*0f20*/  IMAD R7, R7, 0x4, R4 ;  /* 0x0000000407077824 */ /* 0x000fe200078e0204 */
[----:B------:R-:W-:-:S02]  /*0f30*/  SHF.R.U32.HI R27, RZ, UR6, R39 ;  /* 0x00000006ff1b7c19 */ /* 0x000fc40008011627 */
[----:B------:R-:W-:Y:S01]  /*0f40*/  LOP3.LUT R25, R25, UR5, RZ, 0x30, !PT ;  /* 0x0000000519197c12 */ /* 0x000fe2000f8e30ff */
[--C-:B------:R-:W-:Y:S01]  /*0f50*/  IMAD R11, R11, 0x4, R4.reuse ;  /* 0x000000040b0b7824 */ /* 0x100fe200078e0204 */
[----:B------:R-:W-:Y:S01]  /*0f60*/  LOP3.LUT R27, R27, UR5, RZ, 0x30, !PT ;  /* 0x000000051b1b7c12 */ /* 0x000fe2000f8e30ff */
[----:B------:R1:W-:Y:S01]  /*0f70*/  ATOMS.POPC.INC.32 RZ, [R7+URZ] ;  /* 0x0000000007ff7f8c */ /* 0x0003e2000d8000ff */
[----:B0-----:R-:W-:Y:S01]  /*0f80*/  LOP3.LUT R5, R26, UR5, RZ, 0x30, !PT ;  /* 0x000000051a057c12 */ /* 0x001fe2000f8e30ff */
[--C-:B------:R-:W-:Y:S01]  /*0f90*/  IMAD R25, R25, 0x4, R4.reuse ;  /* 0x0000000419197824 */ /* 0x100fe200078e0204 */
[----:B------:R-:W-:Y:S01]  /*0fa0*/  LOP3.LUT R26, R12, 0x80000000, RZ, 0x3c, !PT ;  /* 0x800000000c1a7812 */ /* 0x000fe200078e3cff */
[----:B------:R0:W-:Y:S01]  /*0fb0*/  ATOMS.POPC.INC.32 RZ, [R11+URZ] ;  /* 0x000000000bff7f8c */ /* 0x0001e2000d8000ff */
[----:B------:R-:W-:Y:S01]  /*0fc0*/  LOP3.LUT R35, R16, 0x80000000, RZ, 0x3c, !PT ;  /* 0x8000000010237812 */ /* 0x000fe200078e3cff */
[----:B------:R-:W-:Y:S01]  /*0fd0*/  IMAD R5, R5, 0x4, R4 ;  /* 0x0000000405057824 */ /* 0x000fe200078e0204 */
[----:B------:R-:W-:Y:S01]  /*0fe0*/  SHF.R.U32.HI R26, RZ, UR6, R26 ;  /* 0x00000006ff1a7c19 */ /* 0x000fe2000801161a */
[----:B------:R-:W-:Y:S01]  /*0ff0*/  IMAD R27, R27, 0x4, R4 ;  /* 0x000000041b1b7824 */ /* 0x000fe200078e0204 */
[----:B------:R2:W-:Y:S01]  /*1000*/  ATOMS.POPC.INC.32 RZ, [R25+URZ] ;  /* 0x0000000019ff7f8c */ /* 0x0005e2000d8000ff */
[----:B-1----:R-:W-:-:S02]  /*1010*/  SHF.R.U32.HI R7, RZ, UR6, R37 ;  /* 0x00000006ff077c19 */ /* 0x002fc40008011625 */
[----:B0-----:R-:W-:Y:S01]  /*1020*/  SHF.R.U32.HI R11, RZ, UR6, R38 ;  /* 0x00000006ff0b7c19 */ /* 0x001fe20008011626 */
[----:B------:R0:W-:Y:S01]  /*1030*/  ATOMS.POPC.INC.32 RZ, [R5+URZ] ;  /* 0x0000000005ff7f8c */ /* 0x0001e2000d8000ff */
[----:B------:R-:W-:Y:S02]  /*1040*/  SHF.R.U32.HI R28, RZ, UR6, R36 ;  /* 0x00000006ff1c7c19 */ /* 0x000fe40008011624 */
[----:B------:R-:W-:Y:S01]  /*1050*/  LOP3.LUT R11, R11, UR5, RZ, 0x30, !PT ;  /* 0x000000050b0b7c12 */ /* 0x000fe2000f8e30ff */
[----:B------:R1:W-:Y:S01]  /*1060*/  ATOMS.POPC.INC.32 RZ, [R27+URZ] ;  /* 0x000000001bff7f8c */ /* 0x0003e2000d8000ff */
[----:B--2---:R-:W-:Y:S02]  /*1070*/  LOP3.LUT R25, R26, UR5, RZ, 0x30, !PT ;  /* 0x000000051a197c12 */ /* 0x004fe4000f8e30ff */
[----:B------:R-:W-:Y:S01]  /*1080*/  SHF.R.U32.HI R26, RZ, UR6, R35 ;  /* 0x00000006ff1a7c19 */ /* 0x000fe20008011623 */
[--C-:B0-----:R-:W-:Y:S01]  /*1090*/  IMAD R5, R11, 0x4, R4.reuse ;  /* 0x000000040b057824 */ /* 0x101fe200078e0204 */
[----:B------:R-:W-:Y:S01]  /*10a0*/  LOP3.LUT R7, R7, UR5, RZ, 0x30, !PT ;  /* 0x0000000507077c12 */ /* 0x000fe2000f8e30ff */
[----:B------:R-:W-:Y:S01]  /*10b0*/  IMAD R25, R25, 0x4, R4 ;  /* 0x0000000419197824 */ /* 0x000fe200078e0204 */
[----:B------:R-:W-:-:S02]  /*10c0*/  LOP3.LUT R29, R26, UR5, RZ, 0x30, !PT ;  /* 0x000000051a1d7c12 */ /* 0x000fc4000f8e30ff */
[----:B-1----:R-:W-:Y:S01]  /*10d0*/  LOP3.LUT R27, R28, UR5, RZ, 0x30, !PT ;  /* 0x000000051c1b7c12 */ /* 0x002fe2000f8e30ff */
[--C-:B------:R-:W-:Y:S01]  /*10e0*/  IMAD R26, R7, 0x4, R4.reuse ;  /* 0x00000004071a7824 */ /* 0x100fe200078e0204 */
[----:B------:R-:W-:Y:S01]  /*10f0*/  LOP3.LUT R34, R17, 0x80000000, RZ, 0x3c, !PT ;  /* 0x8000000011227812 */ /* 0x000fe200078e3cff */
[--C-:B------:R-:W-:Y:S01]  /*1100*/  IMAD R28, R29, 0x4, R4.reuse ;  /* 0x000000041d1c7824 */ /* 0x100fe200078e0204 */
[----:B------:R-:W-:Y:S01]  /*1110*/  LOP3.LUT R48, R18, 0x80000000, RZ, 0x3c, !PT ;  /* 0x8000000012307812 */ /* 0x000fe200078e3cff */
[----:B------:R-:W-:Y:S01]  /*1120*/  IMAD R27, R27, 0x4, R4 ;  /* 0x000000041b1b7824 */ /* 0x000fe200078e0204 */
[----:B------:R-:W-:Y:S01]  /*1130*/  ATOMS.POPC.INC.32 RZ, [R25+URZ] ;  /* 0x0000000019ff7f8c */ /* 0x000fe2000d8000ff */
[----:B------:R-:W-:Y:S02]  /*1140*/  LOP3.LUT R33, R19, 0x80000000, RZ, 0x3c, !PT ;  /* 0x8000000013217812 */ /* 0x000fe400078e3cff */
[----:B------:R-:W-:Y:S01]  /*1150*/  LOP3.LUT R32, R20, 0x80000000, RZ, 0x3c, !PT ;  /* 0x8000000014207812 */ /* 0x000fe200078e3cff */
[----:B------:R-:W-:Y:S01]  /*1160*/  ATOMS.POPC.INC.32 RZ, [R5+URZ] ;  /* 0x0000000005ff7f8c */ /* 0x000fe2000d8000ff */
[----:B------:R-:W-:-:S02]  /*1170*/  LOP3.LUT R31, R21, 0x80000000, RZ, 0x3c, !PT ;  /* 0x80000000151f7812 */ /* 0x000fc400078e3cff */
[----:B------:R-:W-:Y:S01]  /*1180*/  SHF.R.U32.HI R53, RZ, UR6, R34 ;  /* 0x00000006ff357c19 */ /* 0x000fe20008011622 */
[----:B------:R-:W-:Y:S01]  /*1190*/  ATOMS.POPC.INC.32 RZ, [R26+URZ] ;  /* 0x000000001aff7f8c */ /* 0x000fe2000d8000ff */
[----:B------:R-:W-:Y:S02]  /*11a0*/  LOP3.LUT R30, R22, 0x80000000, RZ, 0x3c, !PT ;  /* 0x80000000161e7812 */ /* 0x000fe400078e3cff */
[----:B------:R-:W-:Y:S01]  /*11b0*/  SHF.R.U32.HI R48, RZ, UR6, R48 ;  /* 0x00000006ff307c19 */ /* 0x000fe20008011630 */
[----:B------:R0:W-:Y:S01]  /*11c0*/  ATOMS.POPC.INC.32 RZ, [R27+URZ] ;  /* 0x000000001bff7f8c */ /* 0x0001e2000d8000ff */
[----:B------:R-:W-:Y:S02]  /*11d0*/  LOP3.LUT R29, R23, 0x80000000, RZ, 0x3c, !PT ;  /* 0x80000000171d7812 */ /* 0x000fe400078e3cff */
[----:B------:R-:W-:Y:S01]  /*11e0*/  SHF.R.U32.HI R50, RZ, UR6, R33 ;  /* 0x00000006ff327c19 */ /* 0x000fe20008011621 */
[----:B------:R1:W-:Y:S01]  /*11f0*/  ATOMS.POPC.INC.32 RZ, [R28+URZ] ;  /* 0x000000001cff7f8c */ /* 0x0003e2000d8000ff */
[----:B------:R-:W-:-:S02]  /*1200*/  SHF.R.U32.HI R51, RZ, UR6, R32 ;  /* 0x00000006ff337c19 */ /* 0x000fc40008011620 */
[----:B------:R-:W-:Y:S02]  /*1210*/  LOP3.LUT R53, R53, UR5, RZ, 0x30, !PT ;  /* 0x0000000535357c12 */ /* 0x000fe4000f8e30ff */
[----:B0-----:R-:W-:Y:S02]  /*1220*/  SHF.R.U32.HI R27, RZ, UR6, R31 ;  /* 0x00000006ff1b7c19 */ /* 0x001fe4000801161f */
[----:B------:R-:W-:Y:S01]  /*1230*/  LOP3.LUT R48, R48, UR5, RZ, 0x30, !PT ;  /* 0x0000000530307c12 */ /* 0x000fe2000f8e30ff */
[----:B------:R-:W-:Y:S01]  /*1240*/  IMAD R26, R53, 0x4, R4 ;  /* 0x00000004351a7824 */ /* 0x000fe200078e0204 */
[----:B-1----:R-:W-:Y:S02]  /*1250*/  LOP3.LUT R28, R24, 0x80000000, RZ, 0x3c, !PT ;  /* 0x80000000181c7812 */ /* 0x002fe400078e3cff */
[----:B------:R-:W-:Y:S01]  /*1260*/  SHF.R.U32.HI R25, RZ, UR6, R30 ;  /* 0x00000006ff197c19 */ /* 0x000fe2000801161e */
[----:B------:R-:W-:Y:S01]  /*1270*/  IMAD R48, R48, 0x4, R4 ;  /* 0x0000000430307824 */ /* 0x000fe200078e0204 */
[----:B------:R-:W-:Y:S01]  /*1280*/  LOP3.LUT R50, R50, UR5, RZ, 0x30, !PT ;  /* 0x0000000532327c12 */ /* 0x000fe2000f8e30ff */
[----:B------:R0:W-:Y:S01]  /*1290*/  ATOMS.POPC.INC.32 RZ, [R26+URZ] ;  /* 0x000000001aff7f8c */ /* 0x0001e2000d8000ff */
[----:B------:R-:W-:-:S02]  /*12a0*/  SHF.R.U32.HI R5, RZ, UR6, R29 ;  /* 0x00000006ff057c19 */ /* 0x000fc4000801161d */
[----:B------:R-:W-:Y:S01]  /*12b0*/  LOP3.LUT R51, R51, UR5, RZ, 0x30, !PT ;  /* 0x0000000533337c12 */ /* 0x000fe2000f8e30ff */
[----:B------:R-:W-:Y:S01]  /*12c0*/  IMAD R50, R50, 0x4, R4 ;  /* 0x0000000432327824 */ /* 0x000fe200078e0204 */
[----:B------:R-:W-:Y:S01]  /*12d0*/  SHF.R.U32.HI R49, RZ, UR6, R28 ;  /* 0x00000006ff317c19 */ /* 0x000fe2000801161c */
[----:B------:R0:W-:Y:S01]  /*12e0*/  ATOMS.POPC.INC.32 RZ, [R48+URZ] ;  /* 0x0000000030ff7f8c */ /* 0x0001e2000d8000ff */
[----:B------:R-:W-:Y:S01]  /*12f0*/  LOP3.LUT R27, R27, UR5, RZ, 0x30, !PT ;  /* 0x000000051b1b7c12 */ /* 0x000fe2000f8e30ff */
[--C-:B------:R-:W-:Y:S01]  /*1300*/  IMAD R51, R51, 0x4, R4.reuse ;  /* 0x0000000433337824 */ /* 0x100fe200078e0204 */
[----:B------:R-:W-:Y:S01]  /*1310*/  LOP3.LUT R25, R25, UR5, RZ, 0x30, !PT ;  /* 0x0000000519197c12 */ /* 0x000fe2000f8e30ff */
[----:B------:R0:W-:Y:S01]  /*1320*/  ATOMS.POPC.INC.32 RZ, [R50+URZ] ;  /* 0x0000000032ff7f8c */ /* 0x0001e2000d8000ff */
[----:B------:R-:W-:Y:S01]  /*1330*/  LOP3.LUT R5, R5, UR5, RZ, 0x30, !PT ;  /* 0x0000000505057c12 */ /* 0x000fe2000f8e30ff */
[--C-:B------:R-:W-:Y:S01]  /*1340*/  IMAD R52, R27, 0x4, R4.reuse ;  /* 0x000000041b347824 */ /* 0x100fe200078e0204 */
[----:B------:R-:W-:Y:S01]  /*1350*/  ISETP.GT.U32.AND P1, PT, R3, 0xff, PT ;  /* 0x000000ff0300780c */ /* 0x000fe20003f24070 */
[--C-:B------:R-:W-:Y:S01]  /*1360*/  IMAD R25, R25, 0x4, R4.reuse ;  /* 0x0000000419197824 */ /* 0x100fe200078e0204 */
[----:B------:R-:W-:Y:S01]  /*1370*/  LOP3.LUT R49, R49, UR5, RZ, 0x30, !PT ;  /* 0x0000000531317c12 */ /* 0x000fe2000f8e30ff */
[----:B------:R-:W-:Y:S01]  /*1380*/  IMAD R5, R5, 0x4, R4 ;  /* 0x0000000405057824 */ /* 0x000fe200078e0204 */
[----:B------:R0:W-:Y:S01]  /*1390*/  ATOMS.POPC.INC.32 RZ, [R51+URZ] ;  /* 0x0000000033ff7f8c */ /* 0x0001e2000d8000ff */
[----:B------:R-:W-:Y:S01]  /*13a0*/  P2R R53, PR, RZ, 0x2 ;  /* 0x00000002ff357803 */ /* 0x000fe20000000000 */
[----:B------:R-:W-:-:S02]  /*13b0*/  IMAD.MOV.U32 R27, RZ, RZ, RZ ;  /* 0x000000ffff1b7224 */ /* 0x000fc400078e00ff */
[----:B------:R-:W-:Y:S01]  /*13c0*/  IMAD R49, R49, 0x4, R4 ;  /* 0x0000000431317824 */ /* 0x000fe200078e0204 */
[----:B------:R0:W-:Y:S01]  /*13d0*/  ATOMS.POPC.INC.32 RZ, [R52+URZ] ;  /* 0x0000000034ff7f8c */ /* 0x0001e2000d8000ff */
[----:B------:R-:W-:-:S03]  /*13e0*/  LEA R4, R3, UR4, 0x2 ;  /* 0x0000000403047c11 */ /* 0x000fc6000f8e10ff */
[----:B------:R0:W-:Y:S04]  /*13f0*/  ATOMS.POPC.INC.32 RZ, [R25+URZ] ;  /* 0x0000000019ff7f8c */ /* 0x0001e8000d8000ff */
[----:B------:R0:W-:Y:S04]  /*1400*/  ATOMS.POPC.INC.32 RZ, [R5+URZ] ;  /* 0x0000000005ff7f8c */ /* 0x0001e8000d8000ff */
[----:B------:R0:W-:Y:S01]  /*1410*/  ATOMS.POPC.INC.32 RZ, [R49+URZ] ;  /* 0x0000000031ff7f8c */ /* 0x0001e2000d8000ff */
[----:B------:R-:W-:Y:S06]  /*1420*/  BAR.SYNC.DEFER_BLOCKING 0x0 ;  /* 0x0000000000007b1d */ /* 0x000fec0000010000 */
[----:B------:R-:W-:Y:S05]  /*1430*/  @P1 BRA `(.L_x_1129) ;  /* 0x00000000008c1947 */ /* 0x000fea0003800000 */
[----:B0-----:R-:W0:Y:S04]  /*1440*/  LDS R51, [R4] ;  /* 0x0000000004337984 */ /* 0x001e280000000800 */
[----:B------:R-:W1:Y:S04]  /*1450*/  LDS R26, [R4+0x400] ;  /* 0x00040000041a7984 */ /* 0x000e680000000800 */
[----:B------:R-:W2:Y:S04]  /*1460*/  LDS R5, [R4+0x800] ;  /* 0x0008000004057984 */ /* 0x000ea80000000800 */
[----:B------:R-:W3:Y:S04]  /*1470*/  LDS R48, [R4+0xc00] ;  /* 0x000c000004307984 */ /* 0x000ee80000000800 */
[----:B------:R-:W4:Y:S04]  /*1480*/  LDS R49, [R4+0x1000] ;  /* 0x0010000004317984 */ /* 0x000f280000000800 */
[----:B------:R-:W5:Y:S04]  /*1490*/  LDS R50, [R4+0x1400] ;  /* 0x0014000004327984 */ /* 0x000f680000000800 */
[----:B------:R-:W-:Y:S04]  /*14a0*/  LDS R27, [R4+0x2000] ;  /* 0x00200000041b7984 */ /* 0x000fe80000000800 */
[----:B------:R-:W-:Y:S04]  /*14b0*/  STS [R4], RZ ;  /* 0x000000ff04007388 */ /* 0x000fe80000000800 */
[----:B0-----:R-:W-:Y:S01]  /*14c0*/  STS [R4+0x400], R51 ;  /* 0x0004003304007388 */ /* 0x001fe20000000800 */
[----:B-1----:R-:W-:-:S03]  /*14d0*/  IMAD.IADD R52, R51, 0x1, R26 ;  /* 0x0000000133347824 */ /* 0x002fc600078e021a */
[----:B------:R-:W-:Y:S01]  /*14e0*/  LDS R26, [R4+0x2400] ;  /* 0x00240000041a7984 */ /* 0x000fe20000000800 */
[----:B--2---:R-:W-:-:S03]  /*14f0*/  IMAD.IADD R25, R52, 0x1, R5 ;  /* 0x0000000134197824 */ /* 0x004fc600078e0205 */
[----:B------:R-:W0:Y:S04]  /*1500*/  LDS R5, [R4+0x1800] ;  /* 0x0018000004057984 */ /* 0x000e280000000800 */
[----:B------:R3:W-:Y:S04]  /*1510*/  STS [R4+0x800], R52 ;  /* 0x0008003404007388 */ /* 0x0007e80000000800 */
[----:B------:R-:W-:Y:S01]  /*1520*/  STS [R4+0xc00], R25 ;  /* 0x000c001904007388 */ /* 0x000fe20000000800 */
[----:B---3--:R-:W-:-:S03]  /*1530*/  IMAD.IADD R52, R25, 0x1, R48 ;  /* 0x0000000119347824 */ /* 0x008fc600078e0230 */
[----:B------:R-:W1:Y:S01]  /*1540*/  LDS R48, [R4+0x1c00] ;  /* 0x001c000004307984 */ /* 0x000e620000000800 */
[----:B----4-:R-:W-:-:S03]  /*1550*/  IMAD.IADD R49, R52, 0x1, R49 ;  /* 0x0000000134317824 */ /* 0x010fc600078e0231 */
[----:B------:R-:W2:Y:S01]  /*1560*/  LDS R25, [R4+0x2800] ;  /* 0x0028000004197984 */ /* 0x000ea20000000800 */
[----:B-----5:R-:W-:-:S03]  /*1570*/  IMAD.IADD R51, R49, 0x1, R50 ;  /* 0x0000000131337824 */ /* 0x020fc600078e0232 */
[----:B------:R-:W3:Y:S04]  /*1580*/  LDS R50, [R4+0x2c00] ;  /* 0x002c000004327984 */ /* 0x000ee80000000800 */
[----:B------:R-:W-:Y:S04]  /*1590*/  STS [R4+0x1000], R52 ;  /* 0x0010003404007388 */ /* 0x000fe80000000800 */
[----:B------:R-:W-:Y:S04]  /*15a0*/  STS [R4+0x1400], R49 ;  /* 0x0014003104007388 */ /* 0x000fe80000000800 */
[----:B------:R-:W-:Y:S01]  /*15b0*/  STS [R4+0x1800], R51 ;  /* 0x0018003304007388 */ /* 0x000fe20000000800 */
[----:B0-----:R-:W-:-:S05]  /*15c0*/  IMAD.IADD R5, R51, 0x1, R5 ;  /* 0x0000000133057824 */ /* 0x001fca00078e0205 */
[----:B------:R-:W-:Y:S01]  /*15d0*/  STS [R4+0x1c00], R5 ;  /* 0x001c000504007388 */ /* 0x000fe20000000800 */
[----:B-1----:R-:W-:-:S04]  /*15e0*/  IMAD.IADD R48, R5, 0x1, R48 ;  /* 0x0000000105307824 */ /* 0x002fc800078e0230 */
[----:B------:R-:W-:Y:S01]  /*15f0*/  IMAD.IADD R27, R48, 0x1, R27 ;  /* 0x00000001301b7824 */ /* 0x000fe200078e021b */
[----:B------:R-:W-:Y:S03]  /*1600*/  STS [R4+0x2000], R48 ;  /* 0x0020003004007388 */ /* 0x000fe60000000800 */
[----:B------:R-:W-:Y:S01]  /*1610*/  IMAD.IADD R26, R27, 0x1, R26 ;  /* 0x000000011b1a7824 */ /* 0x000fe200078e021a */
[----:B------:R3:W-:Y:S03]  /*1620*/  STS [R4+0x2400], R27 ;  /* 0x0024001b04007388 */ /* 0x0007e60000000800 */
[----:B--2---:R-:W-:Y:S01]  /*1630*/  IMAD.IADD R25, R26, 0x1, R25 ;  /* 0x000000011a197824 */ /* 0x004fe200078e0219 */
[----:B------:R1:W-:Y:S04]  /*1640*/  STS [R4+0x2800], R26 ;  /* 0x0028001a04007388 */ /* 0x0003e80000000800 */
[----:B------:R1:W-:Y:S01]  /*1650*/  STS [R4+0x2c00], R25 ;  /* 0x002c001904007388 */ /* 0x0003e20000000800 */
[----:B---3--:R-:W-:-:S07]  /*1660*/  IMAD.IADD R27, R25, 0x1, R50 ;  /* 0x00000001191b7824 */ /* 0x008fce00078e0232 */
.L_x_1129:
[----:B------:R-:W-:Y:S05]  /*1670*/  BSYNC.RECONVERGENT B0 ;  /* 0x0000000000007941 */ /* 0x000fea0003800200 */
.L_x_1128:
[----:B01----:R-:W0:Y:S01]  /*1680*/  LDC.64 R4, c[0x0][0x380] ;  /* 0x0000e000ff047b82 */ /* 0x003e220000000a00 */
[C---:B------:R-:W-:Y:S01]  /*1690*/  ISETP.NE.AND P0, PT, R27.reuse, 0x1c80, PT ;  /* 0x00001c801b00780c */ /* 0x040fe20003f05270 */
[----:B------:R-:W-:Y:S01]  /*16a0*/  IMAD.U32 R25, RZ, RZ, UR7 ;  /* 0x00000007ff197e24 */ /* 0x000fe2000f8e00ff */
[----:B------:R-:W-:Y:S02]  /*16b0*/  @!P1 LOP3.LUT R49, R27, 0x40000000, RZ, 0xfc, !PT ;  /* 0x400000001b319812 */ /* 0x000fe400078efcff */
[----:B------:R-:W-:Y:S01]  /*16c0*/  ISETP.LT.U32.AND P0, PT, R3, 0x100, !P0 ;  /* 0x000001000300780c */ /* 0x000fe20004701070 */
[----:B------:R-:W-:Y:S01]  /*16d0*/  IMAD R25, R25, 0x100, R3 ;  /* 0x0000010019197824 */ /* 0x000fe200078e0203 */
[----:B------:R-:W-:-:S03]  /*16e0*/  LOP3.LUT R26, R18, 0x80000000, RZ, 0x3c, !PT ;  /* 0x80000000121a7812 */ /* 0x000fc600078e3cff */
[----:B0-----:R-:W-:Y:S01]  /*16f0*/  IMAD.WIDE R4, R25, 0x4, R4 ;  /* 0x0000000419047825 */ /* 0x001fe200078e0204 */
[----:B------:R-:W-:-:S04]  /*1700*/  LOP3.LUT R25, R12, 0x80000000, RZ, 0x3c, !PT ;  /* 0x800000000c197812 */ /* 0x000fc800078e3cff */
[----:B------:R0:W-:Y:S03]  /*1710*/  @!P1 STG.E.STRONG.SYS desc[UR8][R4.64], R49 ;  /* 0x0000003104009986 */ /* 0x0001e6000c115908 */
[----:B------:R-:W-:Y:S06]  /*1720*/  BAR.RED.OR.DEFER_BLOCKING 0x0, P0 ;  /* 0x0000000000007b1d */ /* 0x000fec0000014800 */
[----:B------:R-:W1:Y:S02]  /*1730*/  B2R.RESULT RZ, P0 ;  /* 0x0000000000ff731c */ /* 0x000e640000004000 */
[----:B01----:R-:W-:Y:S05]  /*1740*/  @!P0 BRA `(.L_x_1130) ;  /* 0x0000000800908947 */ /* 0x003fea0003800000 */
[C---:B------:R-:W-:Y:S01]  /*1750*/  ISETP.GT.U32.AND P0, PT, R3.reuse, R47, PT ;  /* 0x0000002f0300720c */ /* 0x040fe20003f04070 */
[----:B------:R-:W-:Y:S01]  /*1760*/  BSSY B1, `(.L_x_1131) ;  /* 0x000002e000017945 */ /* 0x000fe20003800000 */
[----:B------:R-:W-:Y:S02]  /*1770*/  LEA R11, R3, UR4, 0x3 ;  /* 0x00000004030b7c11 */ /* 0x000fe4000f8e18ff */
[----:B------:R-:W-:Y:S01]  /*1780*/  SEL R0, RZ, 0x1c80, !P0 ;  /* 0x00001c80ff007807 */ /* 0x000fe20004000000 */
[----:B------:R-:W-:Y:S08]  /*1790*/  @P1 BRA `(.L_x_1132) ;  /* 0x0000000000a81947 */ /* 0x000ff00003800000 */
[----:B------:R-:W0:Y:S02]  /*17a0*/  LDC.64 R28, c[0x0][0x398] ;  /* 0x0000e600ff1c7b82 */ /* 0x000e240000000a00 */
[----:B0-----:R-:W-:-:S06]  /*17b0*/  IMAD.WIDE.U32 R28, R3, 0x8, R28 ;  /* 0x00000008031c7825 */ /* 0x001fcc00078e001c */
[----:B------:R-:W2:Y:S01]  /*17c0*/  LDG.E.64 R28, desc[UR8][R28.64] ;  /* 0x000000081c1c7981 */ /* 0x000ea2000c1e1b00 */
[----:B------:R-:W-:Y:S01]  /*17d0*/  UISETP.GE.AND UP0, UPT, UR7, 0x1, UPT ;  /* 0x000000010700788c */ /* 0x000fe2000bf06270 */
[----:B------:R-:W-:Y:S01]  /*17e0*/  IMAD.MOV.U32 R26, RZ, RZ, R27 ;  /* 0x000000ffff1a7224 */ /* 0x000fe200078e001b */
[----:B--2---:R-:W-:-:S04]  /*17f0*/  IADD3 R6, P0, PT, -R0, R28, RZ ;  /* 0x0000001c00067210 */ /* 0x004fc80007f1e1ff */
[----:B------:R-:W-:-:S05]  /*1800*/  IADD3.X R7, PT, PT, R29, -0x1, RZ, P0, !PT ;  /* 0xffffffff1d077810 */ /* 0x000fca00007fe4ff */
[----:B------:R0:W-:Y:S01]  /*1810*/  STS.64 [R11+0x7200], R6 ;  /* 0x007200060b007388 */ /* 0x0001e20000000a00 */
[----:B------:R-:W-:Y:S05]  /*1820*/  BRA.U !UP0, `(.L_x_1133) ;  /* 0x00000001086c7547 */ /* 0x000fea000b800000 */
[----:B------:R-:W-:Y:S01]  /*1830*/  BSSY B0, `(.L_x_1134) ;  /* 0x0000019000007945 */ /* 0x000fe20003800000 */
[----:B------:R-:W-:Y:S02]  /*1840*/  IMAD.MOV.U32 R25, RZ, RZ, -0x1 ;  /* 0xffffffffff197424 */ /* 0x000fe400078e00ff */
[----:B------:R-:W-:Y:S02]  /*1850*/  IMAD.U32 R28, RZ, RZ, UR7 ;  /* 0x00000007ff1c7e24 */ /* 0x000fe4000f8e00ff */
[----:B------:R-:W-:-:S07]  /*1860*/  IMAD.MOV.U32 R26, RZ, RZ, R27 ;  /* 0x000000ffff1a7224 */ /* 0x000fce00078e001b */
.L_x_1138:
[----:B0-----:R-:W0:Y:S01]  /*1870*/  LDC.64 R6, c[0x0][0x380] ;  /* 0x0000e000ff067b82 */ /* 0x001e220000000a00 */
[----:B------:R-:W-:Y:S01]  /*1880*/  VIADD R31, R28, 0xffffffff ;  /* 0xffffffff1c1f7836 */ /* 0x000fe20000000000 */
[----:B------:R-:W-:Y:S03]  /*1890*/  BSSY B2, `(.L_x_1135) ;  /* 0x0000008000027945 */ /* 0x000fe60003800000 */
[----:B------:R-:W-:-:S04]  /*18a0*/  IMAD R29, R31, 0x100, R3 ;  /* 0x000001001f1d7824 */ /* 0x000fc800078e0203 */
[----:B0-----:R-:W-:-:S07]  /*18b0*/  IMAD.WIDE R6, R29, 0x4, R6 ;  /* 0x000000041d067825 */ /* 0x001fce00078e0206 */
.L_x_1136:
[----:B------:R-:W-:Y:S05]  /*18c0*/  YIELD ;  /* 0x0000000000007946 */ /* 0x000fea0003800000 */
[----:B------:R0:W-:Y:S06]  /*18d0*/  MEMBAR.SC.CTA ;  /* 0x0000000000007992 */ /* 0x0001ec0000000000 */
[----:B0-----:R-:W2:Y:S02]  /*18e0*/  LDG.E.STRONG.SYS R29, desc[UR8][R6.64] ;  /* 0x00000008061d7981 */ /* 0x001ea4000c1f5900 */
[----:B--2---:R-:W-:-:S13]  /*18f0*/  ISETP.NE.AND P0, PT, R29, RZ, PT ;  /* 0x000000ff1d00720c */ /* 0x004fda0003f05270 */
[----:B------:R-:W-:Y:S05]  /*1900*/  @!P0 BRA `(.L_x_1136) ;  /* 0xfffffffc00ec8947 */ /* 0x000fea000383ffff */
[----:B------:R-:W-:Y:S05]  /*1910*/  BSYNC B2 ;  /* 0x0000000000027941 */ /* 0x000fea0003800000 */
.L_x_1135:
[----:B------:R-:W-:Y:S01]  /*1920*/  BSSY.RECONVERGENT B2, `(.L_x_1137) ;  /* 0x0000006000027945 */ /* 0x000fe20003800200 */
[C---:B------:R-:W-:Y:S02]  /*1930*/  ISETP.GT.AND P0, PT, R29.reuse, -0x1, PT ;  /* 0xffffffff1d00780c */ /* 0x040fe40003f04270 */
[----:B------:R-:W-:Y:S01]  /*1940*/  LOP3.LUT R29, R29, 0x3fffffff, RZ, 0xc0, !PT ;  /* 0x3fffffff1d1d7812 */ /* 0x000fe200078ec0ff */
[----:B------:R-:W-:Y:S05]  /*1950*/  WARPSYNC.EXCLUSIVE R25 ;  /* 0x0000000019007348 */ /* 0x000fea0003a00000 */
[----:B------:R-:W-:-:S05]  /*1960*/  IMAD.IADD R26, R29, 0x1, R26 ;  /* 0x000000011d1a7824 */ /* 0x000fca00078e021a */
[----:B------:R-:W-:-:S07]  /*1970*/  VOTE.ANY R25, PT, P0 ;  /* 0x0000000000197806 */ /* 0x000fce00000e0100 */
[----:B------:R-:W-:Y:S05]  /*1980*/  BSYNC.RECONVERGENT B2 ;  /* 0x0000000000027941 */ /* 0x000fea0003800200 */
.L_x_1137:
[----:B------:R-:W-:Y:S01]  /*1990*/  ISETP.GT.U32.AND P1, PT, R28, 0x1, PT ;  /* 0x000000011c00780c */ /* 0x000fe20003f24070 */
[----:B------:R-:W-:-:S12]  /*19a0*/  IMAD.MOV.U32 R28, RZ, RZ, R31 ;  /* 0x000000ffff1c7224 */ /* 0x000fd800078e001f */
[----:B------:R-:W-:Y:S05]  /*19b0*/  @P0 BRA P1, `(.L_x_1138) ;  /* 0xfffffffc00ac0947 */ /* 0x000fea000083ffff */
[----:B------:R-:W-:Y:S05]  /*19c0*/  BSYNC B0 ;  /* 0x0000000000007941 */ /* 0x000fea0003800000 */
.L_x_1134:
[----:B------:R1:W2:Y:S02]  /*19d0*/  LDS.64 R6, [R11+0x7200] ;  /* 0x007200000b067984 */ /* 0x0002a40000000a00 */
.L_x_1133:
[C---:B------:R-:W-:Y:S01]  /*19e0*/  IMAD.IADD R29, R26.reuse, 0x1, -R27 ;  /* 0x000000011a1d7824 */ /* 0x040fe200078e0a1b */
[----:B------:R-:W-:-:S04]  /*19f0*/  LOP3.LUT R25, R26, 0x80000000, RZ, 0xfc, !PT ;  /* 0x800000001a197812 */ /* 0x000fc800078efcff */
[C---:B0-2---:R-:W-:Y:S01]  /*1a00*/  IADD3 R6, P0, PT, R29.reuse, R6, RZ ;  /* 0x000000061d067210 */ /* 0x045fe20007f1e0ff */
[----:B------:R0:W-:Y:S03]  /*1a10*/  STG.E.STRONG.SYS desc[UR8][R4.64], R25 ;  /* 0x0000001904007986 */ /* 0x0001e6000c115908 */
[----:B------:R-:W-:-:S05]  /*1a20*/  LEA.HI.X.SX32 R7, R29, R7, 0x1, P0 ;  /* 0x000000071d077211 */ /* 0x000fca00000f0eff */
[----:B------:R0:W-:Y:S04]  /*1a30*/  STS.64 [R11+0x7200], R6 ;  /* 0x007200060b007388 */ /* 0x0001e80000000a00 */
.L_x_1132:
[----:B------:R-:W-:Y:S05]  /*1a40*/  BSYNC B1 ;  /* 0x0000000000017941 */ /* 0x000fea0003800000 */
.L_x_1131:
[----:B------:R-:W2:Y:S01]  /*1a50*/  LDC R26, c[0x0][0x3c0] ;  /* 0x0000f000ff1a7b82 */ /* 0x000ea20000000800 */
[----:B------:R-:W-:-:S07]  /*1a60*/  LEA R47, R47, UR4, 0x3 ;  /* 0x000000042f2f7c11 */ /* 0x000fce000f8e18ff */
[----:B0-----:R-:W0:Y:S01]  /*1a70*/  LDC.64 R4, c[0x0][0x390] ;  /* 0x0000e400ff047b82 */ /* 0x001e220000000a00 */
[----:B--2---:R-:W-:Y:S02]  /*1a80*/  ISETP.LE.AND P0, PT, R26, UR10, PT ;  /* 0x0000000a1a007c0c */ /* 0x004fe4000bf03270 */
[----:B0-----:R-:W-:-:S04]  /*1a90*/  ISETP.EQ.U32.AND P1, PT, R4, RZ, PT ;  /* 0x000000ff0400720c */ /* 0x001fc80003f22070 */
[----:B------:R-:W-:-:S04]  /*1aa0*/  ISETP.EQ.OR.EX P0, PT, R5, RZ, !P0, P1 ;  /* 0x000000ff0500720c */ /* 0x000fc80004702710 */
[----:B------:R-:W-:-:S13]  /*1ab0*/  ISETP.GT.U32.OR P0, PT, R3, 0xff, P0 ;  /* 0x000000ff0300780c */ /* 0x000fda0000704470 */
        /* <DEDUP_REMOVED lines=8> */
.L_x_1139:
[----:B------:R-:W-:Y:S05]  /*1b40*/  WARPSYNC.ALL ;  /* 0x0000000000007948 */ /* 0x000fea0003800000 */
[----:B------:R-:W-:Y:S01]  /*1b50*/  BAR.SYNC.DEFER_BLOCKING 0x0 ;  /* 0x0000000000007b1d */ /* 0x000fe20000010000 */
[----:B------:R-:W-:-:S05]  /*1b60*/  ISETP.LT.AND P0, PT, R26, UR10, PT ;  /* 0x0000000a1a007c0c */ /* 0x000fca000bf01270 */
[----:B0-----:R0:W2:Y:S08]  /*1b70*/  LDS.64 R4, [R47+0x7200] ;  /* 0x007200002f047984 */ /* 0x0010b00000000a00 */
[----:B0-----:R-:W-:Y:S05]  /*1b80*/  @P0 BRA `(.L_x_1140) ;  /* 0x0000000000700947 */ /* 0x001fea0003800000 */
[----:B------:R-:W0:Y:S01]  /*1b90*/  LDCU.64 UR12, c[0x0][0x3a0] ;  /* 0x00007400ff0c77ac */ /* 0x000e220008000a00 */
[C---:B------:R-:W-:Y:S02]  /*1ba0*/  LOP3.LUT R7, R3.reuse, 0x3e0, RZ, 0xc0, !PT ;  /* 0x000003e003077812 */ /* 0x040fe400078ec0ff */
[----:B------:R-:W-:-:S05]  /*1bb0*/  LOP3.LUT R2, R3, 0x1f, RZ, 0xc0, !PT ;  /* 0x0000001f03027812 */ /* 0x000fca00078ec0ff */
[----:B------:R-:W-:-:S05]  /*1bc0*/  IMAD R7, R7, 0x13, R2 ;  /* 0x0000001307077824 */ /* 0x000fca00078e0202 */
[----:B--2---:R-:W-:-:S05]  /*1bd0*/  IADD3 R0, P0, PT, R7, R4, RZ ;  /* 0x0000000407007210 */ /* 0x004fca0007f1e0ff */
        /* <DEDUP_REMOVED lines=23> */
.L_x_1140:
[C---:B------:R-:W-:Y:S01]  /*1d50*/  LOP3.LUT R7, R3.reuse, 0x3e0, RZ, 0xc0, !PT ;  /* 0x000003e003077812 */ /* 0x040fe200078ec0ff */
[----:B------:R-:W0:Y:S01]  /*1d60*/  LDCU.64 UR12, c[0x0][0x3a0] ;  /* 0x00007400ff0c77ac */ /* 0x000e220008000a00 */
[----:B------:R-:W-:Y:S01]  /*1d70*/  LOP3.LUT R2, R3, 0x1f, RZ, 0xc0, !PT ;  /* 0x0000001f03027812 */ /* 0x000fe200078ec0ff */
[----:B-1----:R-:W-:-:S04]  /*1d80*/  IMAD.U32 R11, RZ, RZ, UR7 ;  /* 0x00000007ff0b7e24 */ /* 0x002fc8000f8e00ff */
[----:B------:R-:W-:Y:S02]  /*1d90*/  IMAD R7, R7, 0x13, R2 ;  /* 0x0000001307077824 */ /* 0x000fe400078e0202 */
[----:B------:R-:W-:Y:S02]  /*1da0*/  IMAD R0, R11, -0x1c80, R26 ;  /* 0xffffe3800b007824 */ /* 0x000fe400078e021a */
[C---:B------:R-:W-:Y:S01]  /*1db0*/  VIADD R11, R7.reuse, 0x20 ;  /* 0x00000020070b7836 */ /* 0x040fe20000000000 */
[C---:B--2---:R-:W-:Y:S01]  /*1dc0*/  IADD3 R3, P0, PT, R7.reuse, R4, RZ ;  /* 0x0000000407037210 */ /* 0x044fe20007f1e0ff */
[C---:B------:R-:W-:Y:S01]  /*1dd0*/  VIADD R25, R7.reuse, 0x60 ;  /* 0x0000006007197836 */ /* 0x040fe20000000000 */
[-C--:B------:R-:W-:Y:S02]  /*1de0*/  ISETP.GE.AND P1, PT, R7, R0.reuse, PT ;  /* 0x000000000700720c */ /* 0x080fe40003f26270 */
[-C--:B------:R-:W-:Y:S01]  /*1df0*/  ISETP.GE.AND P2, PT, R11, R0.reuse, PT ;  /* 0x000000000b00720c */ /* 0x080fe20003f46270 */
[----:B------:R-:W-:Y:S01]  /*1e00*/  IMAD.X R4, RZ, RZ, R5, P0 ;  /* 0x000000ffff047224 */ /* 0x000fe200000e0605 */
[----:B------:R-:W-:Y:S01]  /*1e10*/  ISETP.GE.AND P4, PT, R25, R0, PT ;  /* 0x000000001900720c */ /* 0x000fe20003f86270 */
[----:B------:R-:W-:Y:S01]  /*1e20*/  VIADD R5, R7, 0x40 ;  /* 0x0000004007057836 */ /* 0x000fe20000000000 */
[----:B0-----:R-:W-:Y:S01]  /*1e30*/  LEA R2, P0, R3, UR12, 0x2 ;  /* 0x0000000c03027c11 */ /* 0x001fe2000f8010ff */
[----:B------:R-:W-:-:S02]  /*1e40*/  VIADD R11, R7, 0xa0 ;  /* 0x000000a0070b7836 */ /* 0x000fc40000000000 */
[----:B------:R-:W-:Y:S01]  /*1e50*/  VIADD R25, R7, 0xc0 ;  /* 0x000000c007197836 */ /* 0x000fe20000000000 */
[-C--:B------:R-:W-:Y:S01]  /*1e60*/  ISETP.GE.AND P3, PT, R5, R0.reuse, PT ;  /* 0x000000000500720c */ /* 0x080fe20003f66270 */
[----:B------:R-:W-:Y:S01]  /*1e70*/  VIADD R5, R7, 0x80 ;  /* 0x0000008007057836 */ /* 0x000fe20000000000 */
[----:B------:R-:W-:Y:S02]  /*1e80*/  LEA.HI.X R3, R3, UR13, R4, 0x2, P0 ;  /* 0x0000000d03037c11 */ /* 0x000fe400080f1404 */
[-C--:B------:R-:W-:Y:S01]  /*1e90*/  ISETP.GE.AND P6, PT, R11, R0.reuse, PT ;  /* 0x000000000b00720c */ /* 0x080fe20003fc6270 */
[----:B------:R-:W-:Y:S01]  /*1ea0*/  VIADD R11, R7, 0x100 ;  /* 0x00000100070b7836 */ /* 0x000fe20000000000 */
[-C--:B------:R-:W-:Y:S01]  /*1eb0*/  ISETP.GE.AND P5, PT, R5, R0.reuse, PT ;  /* 0x000000000500720c */ /* 0x080fe20003fa6270 */
[----:B------:R-:W-:Y:S01]  /*1ec0*/  VIADD R5, R7, 0xe0 ;  /* 0x000000e007057836 */ /* 0x000fe20000000000 */
[----:B------:R-:W-:Y:S01]  /*1ed0*/  @!P1 STG.E desc[UR8][R2.64], R44 ;  /* 0x0000002c02009986 */ /* 0x000fe2000c101908 */
[----:B------:R-:W-:-:S03]  /*1ee0*/  ISETP.GE.AND P0, PT, R25, R0, PT ;  /* 0x000000001900720c */ /* 0x000fc60003f06270 */
[-C--:B------:R-:W-:Y:S01]  /*1ef0*/  ISETP.GE.AND P1, PT, R5, R0.reuse, PT ;  /* 0x000000000500720c */ /* 0x080fe20003f26270 */
[----:B------:R-:W-:Y:S01]  /*1f00*/  VIADD R5, R7, 0x120 ;  /* 0x0000012007057836 */ /* 0x000fe20000000000 */
[----:B------:R-:W-:Y:S04]  /*1f10*/  @!P3 STG.E desc[UR8][R2.64+0x100], R42 ;  /* 0x0001002a0200b986 */ /* 0x000fe8000c101908 */
[-C--:B------:R-:W-:Y:S01]  /*1f20*/  ISETP.GE.AND P3, PT, R5, R0.reuse, PT ;  /* 0x000000000500720c */ /* 0x080fe20003f66270 */
[----:B------:R-:W-:Y:S01]  /*1f30*/  VIADD R5, R7, 0x160 ;  /* 0x0000016007057836 */ /* 0x000fe20000000000 */
[----:B------:R-:W-:Y:S01]  /*1f40*/  @!P2 STG.E desc[UR8][R2.64+0x80], R43 ;  /* 0x0000802b0200a986 */ /* 0x000fe2000c101908 */
        /* <DEDUP_REMOVED lines=16> */
[C---:B0-----:R-:W-:Y:S02]  /*2050*/  VIADD R9, R7.reuse, 0x200 ;  /* 0x0000020007097836 */ /* 0x041fe40000000000 */
[C---:B------:R-:W-:Y:S01]  /*2060*/  VIADD R5, R7.reuse, 0x220 ;  /* 0x0000022007057836 */ /* 0x040fe20000000000 */
[----:B------:R1:W-:Y:S01]  /*2070*/  @!P1 STG.E desc[UR8][R2.64+0x380], R13 ;  /* 0x0003800d02009986 */ /* 0x0003e2000c101908 */
[----:B------:R-:W-:Y:S01]  /*2080*/  VIADD R7, R7, 0x240 ;  /* 0x0000024007077836 */ /* 0x000fe20000000000 */
[----:B------:R-:W-:-:S02]  /*2090*/  ISETP.GE.AND P1, PT, R11, R0, PT ;  /* 0x000000000b00720c */ /* 0x000fc40003f26270 */
        /* <DEDUP_REMOVED lines=15> */
.L_x_1130:
[----:B------:R-:W-:Y:S01]  /*2190*/  IMAD.MOV.U32 R2, RZ, RZ, RZ ;  /* 0x000000ffff027224 */ /* 0x000fe200078e00ff */
[C---:B------:R-:W-:Y:S01]  /*21a0*/  ISETP.GT.U32.AND P0, PT, R3.reuse, 0x1f, PT ;  /* 0x0000001f0300780c */ /* 0x040fe20003f04070 */
[----:B------:R-:W-:Y:S05]  /*21b0*/  WARPSYNC.ALL ;  /* 0x0000000000007948 */ /* 0x000fea0003800000 */
[----:B------:R-:W-:-:S05]  /*21c0*/  IMAD.HI.U32 R24, R3, 0x15555556, R2 ;  /* 0x1555555603187827 */ /* 0x000fca00078e0002 */
[----:B------:R-:W-:-:S05]  /*21d0*/  LEA R24, R24, UR4, 0x2 ;  /* 0x0000000418187c11 */ /* 0x000fca000f8e10ff */
[----:B------:R0:W-:Y:S01]  /*21e0*/  STS [R24+0x3410], R27 ;  /* 0x0034101b18007388 */ /* 0x0001e20000000800 */
[----:B------:R-:W-:Y:S06]  /*21f0*/  BAR.SYNC.DEFER_BLOCKING 0x0 ;  /* 0x0000000000007b1d */ /* 0x000fec0000010000 */
[----:B------:R-:W-:Y:S05]  /*2200*/  @P0 BRA `(.L_x_1141) ;  /* 0x0000000000e00947 */ /* 0x000fea0003800000 */
[----:B------:R-:W-:Y:S01]  /*2210*/  IMAD.MOV.U32 R5, RZ, RZ, 0x34 ;  /* 0x00000034ff057424 */ /* 0x000fe200078e00ff */
[----:B------:R-:W-:-:S03]  /*2220*/  UMOV UR11, 0xffffffff ;  /* 0xffffffff000b7882 */ /* 0x000fc60000000000 */
[----:B------:R-:W-:-:S05]  /*2230*/  IMAD R18, R3, R5, UR4 ;  /* 0x0000000403127e24 */ /* 0x000fca000f8e0205 */
        /* <DEDUP_REMOVED lines=28> */
.L_x_1234:
        /* <DEDUP_REMOVED lines=25> */
.L_x_1141:
        /* <DEDUP_REMOVED lines=8> */
[----:B------:R-:W-:-:S05]  /*2610*/  LEA R4, R3, UR4, 0x2 ;  /* 0x0000000403047c11 */ /* 0x000fca000f8e10ff */
        /* <DEDUP_REMOVED lines=14> */
[----:B------:R1:W-:Y:S01]  /*2700*/  STS [R4], R13 ;  /* 0x0000000d04007388 */ /* 0x0003e20000000800 */
[C---:B--2---:R-:W-:Y:S02]  /*2710*/  IMAD.IADD R17, R24.reuse, 0x1, R17 ;  /* 0x0000000118117824 */ /* 0x044fe400078e0211 */
[C---:B---3--:R-:W-:Y:S01]  /*2720*/  IMAD.IADD R19, R24.reuse, 0x1, R19 ;  /* 0x0000000118137824 */ /* 0x048fe200078e0213 */
        /* <DEDUP_REMOVED lines=13> */
[----:B-1----:R-:W-:-:S03]  /*2800*/  IMAD.IADD R13, R24, 0x1, R8 ;  /* 0x00000001180d7824 */ /* 0x002fc600078e0208 */
[----:B------:R2:W-:Y:S01]  /*2810*/  STS [R4+0x2000], R49 ;  /* 0x0020003104007388 */ /* 0x0005e20000000800 */
[----:B0-----:R-:W-:-:S03]  /*2820*/  IMAD.IADD R9, R24, 0x1, R9 ;  /* 0x0000000118097824 */ /* 0x001fc600078e0209 */
[----:B------:R2:W-:Y:S04]  /*2830*/  STS [R4+0x2400], R51 ;  /* 0x0024003304007388 */ /* 0x0005e80000000800 */
[----:B------:R2:W-:Y:S04]  /*2840*/  STS [R4+0x2800], R13 ;  /* 0x0028000d04007388 */ /* 0x0005e80000000800 */
[----:B------:R2:W-:Y:S02]  /*2850*/  STS [R4+0x2c00], R9 ;  /* 0x002c000904007388 */ /* 0x0005e40000000800 */
.L_x_1144:
[----:B------:R-:W-:Y:S05]  /*2860*/  BSYNC.RECONVERGENT B0 ;  /* 0x0000000000007941 */ /* 0x000fea0003800200 */
.L_x_1143:
[----:B------:R-:W-:Y:S01]  /*2870*/  BAR.SYNC.DEFER_BLOCKING 0x0 ;  /* 0x0000000000007b1d */ /* 0x000fe20000010000 */
[----:B------:R-:W-:Y:S01]  /*2880*/  R2P PR, R5, 0x7f ;  /* 0x0000007f05007804 */ /* 0x000fe20000000000 */
[----:B------:R-:W-:-:S04]  /*2890*/  IMAD.MOV.U32 R8, RZ, RZ, RZ ;  /* 0x000000ffff087224 */ /* 0x000fc800078e00ff */
[----:B------:R-:W-:Y:S01]  /*28a0*/  BSSY.RECONVERGENT B0, `(.L_x_1145) ;  /* 0x0000026000007945 */ /* 0x000fe20003800200 */
[----:B--2---:R-:W1:Y:S07]  /*28b0*/  S2R R23, SR_LEMASK ;  /* 0x0000000000177919 */ /* 0x004e6e0000003a00 */
[----:B------:R-:W-:Y:S02]  /*28c0*/  VOTE.ANY R4, PT, P0 ;  /* 0x0000000000047806 */ /* 0x000fe400000e0100 */
        /* <DEDUP_REMOVED lines=10> */
[----:B------:R-:W-:Y:S02]  /*2970*/  LOP3.LUT P0, RZ, R5, 0x80, RZ, 0xc0, !PT ;  /* 0x0000008005ff7812 */ /* 0x000fe4000780c0ff */
[----:B------:R-:W-:Y:S02]  /*2980*/  LOP3.LUT R4, R15, R4, RZ, 0xc0, !PT ;  /* 0x000000040f047212 */ /* 0x000fe400078ec0ff */
[----:B------:R-:W-:-:S02]  /*2990*/  VOTE.ANY R13, PT, P5 ;  /* 0x00000000000d7806 */ /* 0x000fc400028e0100 */
[----:B------:R-:W-:Y:S02]  /*29a0*/  @!P4 LOP3.LUT R9, RZ, R9, RZ, 0x33, !PT ;  /* 0x00000009ff09c212 */ /* 0x000fe400078e33ff */
[----:B------:R-:W-:Y:S02]  /*29b0*/  @!P5 LOP3.LUT R13, RZ, R13, RZ, 0x33, !PT ;  /* 0x0000000dff0dd212 */ /* 0x000fe400078e33ff */
[----:B------:R-:W-:Y:S02]  /*29c0*/  LOP3.LUT R4, R9, R4, RZ, 0xc0, !PT ;  /* 0x0000000409047212 */ /* 0x000fe400078ec0ff */
[----:B------:R-:W-:Y:S02]  /*29d0*/  VOTE.ANY R9, PT, P6 ;  /* 0x0000000000097806 */ /* 0x000fe400030e0100 */
[----:B------:R-:W-:Y:S02]  /*29e0*/  LOP3.LUT R4, R13, R4, RZ, 0xc0, !PT ;  /* 0x000000040d047212 */ /* 0x000fe400078ec0ff */
[----:B------:R-:W-:-:S02]  /*29f0*/  VOTE.ANY R13, PT, P0 ;  /* 0x00000000000d7806 */ /* 0x000fc400000e0100 */
[----:B------:R-:W-:Y:S02]  /*2a00*/  @!P6 LOP3.LUT R9, RZ, R9, RZ, 0x33, !PT ;  /* 0x00000009ff09e212 */ /* 0x000fe400078e33ff */
[----:B------:R-:W-:Y:S02]  /*2a10*/  @!P0 LOP3.LUT R13, RZ, R13, RZ, 0x33, !PT ;  /* 0x0000000dff0d8212 */ /* 0x000fe400078e33ff */
[----:B------:R-:W-:Y:S02]  /*2a20*/  LOP3.LUT R4, R9, R4, RZ, 0xc0, !PT ;  /* 0x0000000409047212 */ /* 0x000fe400078ec0ff */
[----:B------:R-:W-:Y:S02]  /*2a30*/  SHF.R.U32.HI R9, RZ, UR6, R6 ;  /* 0x00000006ff097c19 */ /* 0x000fe40008011606 */
[----:B------:R-:W-:Y:S01]  /*2a40*/  LOP3.LUT R10, R13, R4, RZ, 0xc0, !PT ;  /* 0x000000040d0a7212 */ /* 0x000fe200078ec0ff */
[----:B------:R-:W-:Y:S01]  /*2a50*/  IMAD.SHL.U32 R4, R3, 0x20, RZ ;  /* 0x0000002003047824 */ /* 0x000fe200078e00ff */
[----:B------:R-:W-:-:S02]  /*2a60*/  LOP3.LUT R9, R9, UR5, RZ, 0x30, !PT ;  /* 0x0000000509097c12 */ /* 0x000fc4000f8e30ff */
[----:B------:R-:W2:Y:S01]  /*2a70*/  FLO.U32 R15, R10 ;  /* 0x0000000a000f7300 */ /* 0x000ea200000e0000 */
[----:B-1----:R-:W-:Y:S02]  /*2a80*/  LOP3.LUT R14, R23, R10, RZ, 0xc0, !PT ;  /* 0x0000000a170e7212 */ /* 0x002fe400078ec0ff */
[----:B------:R-:W-:-:S05]  /*2a90*/  LOP3.LUT R4, R4, 0x7c00, RZ, 0xc0, !PT ;  /* 0x00007c0004047812 */ /* 0x000fca00078ec0ff */
[----:B------:R-:W1:Y:S01]  /*2aa0*/  POPC R14, R14 ;  /* 0x0000000e000e7309 */ /* 0x000e620000000000 */
[----:B------:R-:W-:Y:S01]  /*2ab0*/  VIADD R22, R4, UR4 ;  /* 0x0000000404167c36 */ /* 0x000fe20008000000 */
[----:B--2---:R-:W-:-:S13]  /*2ac0*/  ISETP.NE.AND P0, PT, R46, R15, PT ;  /* 0x0000000f2e00720c */ /* 0x004fda0003f05270 */
[----:B-1----:R-:W-:Y:S05]  /*2ad0*/  @P0 BRA `(.L_x_1146) ;  /* 0x0000000000080947 */ /* 0x002fea0003800000 */
[----:B------:R-:W-:-:S05]  /*2ae0*/  IMAD R5, R5, 0x4, R22 ;  /* 0x0000000405057824 */ /* 0x000fca00078e0216 */
[----:B------:R1:W2:Y:S02]  /*2af0*/  ATOMS.ADD R8, [R5], R14 ;  /* 0x0000000e0508738c */ /* 0x0002a40000000000 */
.L_x_1146:
[----:B------:R-:W-:Y:S05]  /*2b00*/  BSYNC.RECONVERGENT B0 ;  /* 0x0000000000007941 */ /* 0x000fea0003800200 */
.L_x_1145:
[----:B------:R-:W-:Y:S01]  /*2b10*/  R2P PR, R9, 0x7f ;  /* 0x0000007f09007804 */ /* 0x000fe20000000000 */
[----:B--2---:R2:W3:Y:S01]  /*2b20*/  SHFL.IDX PT, R8, R8, R15, 0x1f ;  /* 0x00001f0f08087589 */ /* 0x0044e200000e0000 */
[----:B------:R-:W-:Y:S01]  /*2b30*/  BSSY.RECONVERGENT B0, `(.L_x_1147) ;  /* 0x0000023000007945 */ /* 0x000fe20003800200 */
[----:B------:R-:W-:-:S10]  /*2b40*/  IMAD.MOV.U32 R12, RZ, RZ, RZ ;  /* 0x000000ffff0c7224 */ /* 0x000fd400078e00ff */
[----:B------:R-:W-:Y:S02]  /*2b50*/  VOTE.ANY R4, PT, P0 ;  /* 0x0000000000047806 */ /* 0x000fe400000e0100 */
[----:B-1----:R-:W-:Y:S02]  /*2b60*/  VOTE.ANY R5, PT, P1 ;  /* 0x0000000000057806 */ /* 0x002fe400008e0100 */
        /* <DEDUP_REMOVED lines=23> */
[----:B------:R-:W1:Y:S01]  /*2ce0*/  FLO.U32 R5, R4 ;  /* 0x0000000400057300 */ /* 0x000e6200000e0000 */
[----:B------:R-:W-:Y:S02]  /*2cf0*/  LOP3.LUT R13, R23, R4, RZ, 0xc0, !PT ;  /* 0x00000004170d7212 */ /* 0x000fe400078ec0ff */
[----:B------:R-:W-:-:S05]  /*2d00*/  LOP3.LUT R17, R17, UR5, RZ, 0x30, !PT ;  /* 0x0000000511117c12 */ /* 0x000fca000f8e30ff */
[----:B------:R-:W4:Y:S01]  /*2d10*/  POPC R13, R13 ;  /* 0x0000000d000d7309 */ /* 0x000f220000000000 */
[----:B-1----:R-:W-:-:S13]  /*2d20*/  ISETP.NE.AND P0, PT, R46, R5, PT ;  /* 0x000000052e00720c */ /* 0x002fda0003f05270 */
[----:B--234-:R-:W-:Y:S05]  /*2d30*/  @P0 BRA `(.L_x_1148) ;  /* 0x0000000000080947 */ /* 0x01cfea0003800000 */
[----:B------:R-:W-:-:S06]  /*2d40*/  IMAD R12, R9, 0x4, R22 ;  /* 0x00000004090c7824 */ /* 0x000fcc00078e0216 */
[----:B------:R1:W2:Y:S02]  /*2d50*/  ATOMS.ADD R12, [R12], R13 ;  /* 0x0000000d0c0c738c */ /* 0x0002a40000000000 */
.L_x_1148:
[----:B------:R-:W-:Y:S05]  /*2d60*/  BSYNC.RECONVERGENT B0 ;  /* 0x0000000000007941 */ /* 0x000fea0003800200 */
.L_x_1147:
        /* <DEDUP_REMOVED lines=26> */
[----:B------:R-:W-:Y:S02]  /*2f10*/  SHF.R.U32.HI R15, RZ, UR6, R41 ;  /* 0x00000006ff0f7c19 */ /* 0x000fe40008011629 */
[----:B------:R-:W-:Y:S01]  /*2f20*/  LOP3.LUT R4, R19, R0, RZ, 0xc0, !PT ;  /* 0x0000000013047212 */ /* 0x000fe200078ec0ff */
[----:B------:R-:W-:Y:S01]  /*2f30*/  IMAD.MOV.U32 R0, RZ, RZ, RZ ;  /* 0x000000ffff007224 */ /* 0x000fe200078e00ff */
[----:B------:R-:W-:-:S02]  /*2f40*/  LOP3.LUT R15, R15, UR5, RZ, 0x30, !PT ;  /* 0x000000050f0f7c12 */ /* 0x000fc4000f8e30ff */
[----:B------:R-:W4:Y:S01]  /*2f50*/  FLO.U32 R51, R4 ;  /* 0x0000000400337300 */ /* 0x000f2200000e0000 */
[----:B------:R-:W-:-:S07]  /*2f60*/  LOP3.LUT R10, R23, R4, RZ, 0xc0, !PT ;  /* 0x00000004170a7212 */ /* 0x000fce00078ec0ff */
[----:B------:R-:W0:Y:S01]  /*2f70*/  POPC R10, R10 ;  /* 0x0000000a000a7309 */ /* 0x000e220000000000 */
[----:B----4-:R-:W-:-:S13]  /*2f80*/  ISETP.NE.AND P0, PT, R46, R51, PT ;  /* 0x000000332e00720c */ /* 0x010fda0003f05270 */
[----:B0-23--:R-:W-:Y:S05]  /*2f90*/  @P0 BRA `(.L_x_1150) ;  /* 0x0000000000080947 */ /* 0x00dfea0003800000 */
[----:B------:R-:W-:-:S05]  /*2fa0*/  IMAD R17, R17, 0x4, R22 ;  /* 0x0000000411117824 */ /* 0x000fca00078e0216 */
[----:B------:R0:W2:Y:S02]  /*2fb0*/  ATOMS.ADD R0, [R17], R10 ;  /* 0x0000000a1100738c */ /* 0x0000a40000000000 */
.L_x_1150:
[----:B------:R-:W-:Y:S05]  /*2fc0*/  BSYNC.RECONVERGENT B0 ;  /* 0x0000000000007941 */ /* 0x000fea0003800200 */
.L_x_1149:
        /* <DEDUP_REMOVED lines=21> */
[----:B0-----:R-:W-:-:S02]  /*3120*/  VOTE.ANY R17, PT, P0 ;  /* 0x0000000000117806 */ /* 0x001fc400000e0100 */
[----:B------:R-:W-:Y:S02]  /*3130*/  @!P6 LOP3.LUT R9, RZ, R9, RZ, 0x33, !PT ;  /* 0x00000009ff09e212 */ /* 0x000fe400078e33ff */
[----:B------:R-:W-:Y:S02]  /*3140*/  LOP3.LUT R4, R5, R4, RZ, 0xc0, !PT ;  /* 0x0000000405047212 */ /* 0x000fe400078ec0ff */
[----:B------:R-:W-:Y:S02]  /*3150*/  @!P0 LOP3.LUT R17, RZ, R17, RZ, 0x33, !PT ;  /* 0x00000011ff118212 */ /* 0x000fe400078e33ff */
[----:B------:R-:W-:-:S04]  /*3160*/  LOP3.LUT R4, R9, R4, RZ, 0xc0, !PT ;  /* 0x0000000409047212 */ /* 0x000fc800078ec0ff */
[----:B------:R-:W-:Y:S01]  /*3170*/  LOP3.LUT R6, R17, R4, RZ, 0xc0, !PT ;  /* 0x0000000411067212 */ /* 0x000fe200078ec0ff */
[----:B------:R-:W-:Y:S01]  /*3180*/  IMAD.MOV.U32 R4, RZ, RZ, RZ ;  /* 0x000000ffff047224 */ /* 0x000fe200078e00ff */
[----:B------:R-:W-:Y:S02]  /*3190*/  SHF.R.U32.HI R17, RZ, UR6, R40 ;  /* 0x00000006ff117c19 */ /* 0x000fe40008011628 */
[----:B------:R-:W0:Y:S01]  /*31a0*/  FLO.U32 R45, R6 ;  /* 0x00000006002d7300 */ /* 0x000e2200000e0000 */
[----:B------:R-:W-:Y:S02]  /*31b0*/  LOP3.LUT R9, R23, R6, RZ, 0xc0, !PT ;  /* 0x0000000617097212 */ /* 0x000fe400078ec0ff */
[----:B------:R-:W-:-:S05]  /*31c0*/  LOP3.LUT R17, R17, UR5, RZ, 0x30, !PT ;  /* 0x0000000511117c12 */ /* 0x000fca000f8e30ff */
[----:B------:R-:W4:Y:S01]  /*31d0*/  POPC R9, R9 ;  /* 0x0000000900097309 */ /* 0x000f220000000000 */
[----:B0-----:R-:W-:-:S13]  /*31e0*/  ISETP.NE.AND P0, PT, R46, R45, PT ;  /* 0x0000002d2e00720c */ /* 0x001fda0003f05270 */
[----:B--234-:R-:W-:Y:S05]  /*31f0*/  @P0 BRA `(.L_x_1152) ;  /* 0x0000000000080947 */ /* 0x01cfea0003800000 */
[----:B------:R-:W-:-:S06]  /*3200*/  IMAD R4, R15, 0x4, R22 ;  /* 0x000000040f047824 */ /* 0x000fcc00078e0216 */
[----:B------:R0:W2:Y:S02]  /*3210*/  ATOMS.ADD R4, [R4], R9 ;  /* 0x000000090404738c */ /* 0x0000a40000000000 */
.L_x_1152:
[----:B------:R-:W-:Y:S05]  /*3220*/  BSYNC.RECONVERGENT B0 ;  /* 0x0000000000007941 */ /* 0x000fea0003800200 */
.L_x_1151:
[----:B------:R-:W-:Y:S01]  /*3230*/  R2P PR, R17, 0x7f ;  /* 0x0000007f11007804 */ /* 0x000fe20000000000 */
[----:B--2---:R2:W3:Y:S01]  /*3240*/  SHFL.IDX PT, R45, R4, R45, 0x1f ;  /* 0x00001f2d042d7589 */ /* 0x0044e200000e0000 */
        /* <DEDUP_REMOVED lines=25> */
[----:B------:R-:W-:-:S02]  /*33e0*/  SHF.R.U32.HI R15, RZ, UR6, R39 ;  /* 0x00000006ff0f7c19 */ /* 0x000fc40008011627 */
[----:B------:R-:W-:Y:S02]  /*33f0*/  LOP3.LUT R0, R19, R0, RZ, 0xc0, !PT ;  /* 0x0000000013007212 */ /* 0x000fe400078ec0ff */
[----:B------:R-:W-:Y:S02]  /*3400*/  LOP3.LUT R15, R15, UR5, RZ, 0x30, !PT ;  /* 0x000000050f0f7c12 */ /* 0x000fe4000f8e30ff */
[----:B------:R-:W4:Y:S01]  /*3410*/  FLO.U32 R19, R0 ;  /* 0x0000000000137300 */ /* 0x000f2200000e0000 */
[----:B------:R-:W-:-:S07]  /*3420*/  LOP3.LUT R5, R23, R0, RZ, 0xc0, !PT ;  /* 0x0000000017057212 */ /* 0x000fce00078ec0ff */
[----:B------:R-:W0:Y:S01]  /*3430*/  POPC R5, R5 ;  /* 0x0000000500057309 */ /* 0x000e220000000000 */
[----:B----4-:R-:W-:-:S13]  /*3440*/  ISETP.NE.AND P0, PT, R46, R19, PT ;  /* 0x000000132e00720c */ /* 0x010fda0003f05270 */
[----:B0-23--:R-:W-:Y:S05]  /*3450*/  @P0 BRA `(.L_x_1154) ;  /* 0x0000000000080947 */ /* 0x00dfea0003800000 */
[----:B------:R-:W-:-:S06]  /*3460*/  IMAD R6, R17, 0x4, R22 ;  /* 0x0000000411067824 */ /* 0x000fcc00078e0216 */
[----:B------:R0:W2:Y:S02]  /*3470*/  ATOMS.ADD R6, [R6], R5 ;  /* 0x000000050606738c */ /* 0x0000a40000000000 */
.L_x_1154:
[----:B------:R-:W-:Y:S05]  /*3480*/  BSYNC.RECONVERGENT B0 ;  /* 0x0000000000007941 */ /* 0x000fea0003800200 */
.L_x_1153:
        /* <DEDUP_REMOVED lines=37> */
.L_x_1156:
[----:B------:R-:W-:Y:S05]  /*36e0*/  BSYNC.RECONVERGENT B0 ;  /* 0x0000000000007941 */ /* 0x000fea0003800200 */
.L_x_1155:
[----:B------:R-:W-:Y:S01]  /*36f0*/  R2P PR, R17, 0x7f ;  /* 0x0000007f11007804 */ /* 0x000fe20000000000 */
[----:B--2---:R2:W3:Y:S01]  /*3700*/  SHFL.IDX PT, R47, R0, R47, 0x1f ;  /* 0x00001f2f002f7589 */ /* 0x0044e200000e0000 */
[----:B------:R-:W-:Y:S11]  /*3710*/  BSSY.RECONVERGENT B0, `(.L_x_1157) ;  /* 0x0000021000007945 */ /* 0x000ff60003800200 */
[----:B0-----:R-:W-:-:S02]  /*3720*/  VOTE.ANY R15, PT, P0 ;  /* 0x00000000000f7806 */ /* 0x001fc400000e0100 */
        /* <DEDUP_REMOVED lines=19> */
[----:B------:R-:W-:Y:S01]  /*3860*/  LOP3.LUT R15, R16, R15, RZ, 0xc0, !PT ;  /* 0x0000000f100f7212 */ /* 0x000fe200078ec0ff */
[----:B------:R-:W-:Y:S01]  /*3870*/  IMAD.MOV.U32 R16, RZ, RZ, RZ ;  /* 0x000000ffff107224 */ /* 0x000fe200078e00ff */
[----:B------:R-:W-:Y:S02]  /*3880*/  @!P0 LOP3.LUT R20, RZ, R20, RZ, 0x33, !PT ;  /* 0x00000014ff148212 */ /* 0x000fe400078e33ff */
[----:B------:R-:W-:-:S04]  /*3890*/  LOP3.LUT R15, R18, R15, RZ, 0xc0, !PT ;  /* 0x0000000f120f7212 */ /* 0x000fc800078ec0ff */
[----:B------:R-:W-:-:S04]  /*38a0*/  LOP3.LUT R20, R20, R15, RZ, 0xc0, !PT ;  /* 0x0000000f14147212 */ /* 0x000fc800078ec0ff */
[----:B------:R-:W0:Y:S01]  /*38b0*/  FLO.U32 R49, R20 ;  /* 0x0000001400317300 */ /* 0x000e2200000e0000 */
[----:B------:R-:W-:-:S07]  /*38c0*/  LOP3.LUT R50, R23, R20, RZ, 0xc0, !PT ;  /* 0x0000001417327212 */ /* 0x000fce00078ec0ff */
[----:B------:R-:W4:Y:S01]  /*38d0*/  POPC R50, R50 ;  /* 0x0000003200327309 */ /* 0x000f220000000000 */
[----:B0-----:R-:W-:-:S13]  /*38e0*/  ISETP.NE.AND P0, PT, R46, R49, PT ;  /* 0x000000312e00720c */ /* 0x001fda0003f05270 */
[----:B--234-:R-:W-:Y:S05]  /*38f0*/  @P0 BRA `(.L_x_1158) ;  /* 0x0000000000080947 */ /* 0x01cfea0003800000 */
[----:B------:R-:W-:-:S05]  /*3900*/  IMAD R17, R17, 0x4, R22 ;  /* 0x0000000411117824 */ /* 0x000fca00078e0216 */
[----:B------:R0:W2:Y:S02]  /*3910*/  ATOMS.ADD R16, [R17], R50 ;  /* 0x000000321110738c */ /* 0x0000a40000000000 */
.L_x_1158:
[----:B------:R-:W-:Y:S05]  /*3920*/  BSYNC.RECONVERGENT B0 ;  /* 0x0000000000007941 */ /* 0x000fea0003800200 */
.L_x_1157:
[----:B------:R-:W-:Y:S01]  /*3930*/  R2P PR, R11, 0x7f ;  /* 0x0000007f0b007804 */ /* 0x000fe20000000000 */
[----:B--2---:R2:W3:Y:S01]  /*3940*/  SHFL.IDX PT, R49, R16, R49, 0x1f ;  /* 0x00001f3110317589 */ /* 0x0044e200000e0000 */
[----:B------:R-:W-:Y:S01]  /*3950*/  BSSY.RECONVERGENT B0, `(.L_x_1159) ;  /* 0x0000021000007945 */ /* 0x000fe20003800200 */
[----:B------:R-:W-:-:S10]  /*3960*/  IMAD.MOV.U32 R20, RZ, RZ, RZ ;  /* 0x000000ffff147224 */ /* 0x000fd400078e00ff */
[----:B------:R-:W-:Y:S02]  /*3970*/  VOTE.ANY R0, PT, P0 ;  /* 0x0000000000007806 */ /* 0x000fe400000e0100 */
[----:B------:R-:W-:Y:S02]  /*3980*/  VOTE.ANY R15, PT, P1 ;  /* 0x00000000000f7806 */ /* 0x000fe400008e0100 */
[----:B------:R-:W-:Y:S02]  /*3990*/  @!P0 LOP3.LUT R0, RZ, R0, RZ, 0x33, !PT ;  /* 0x00000000ff008212 */ /* 0x000fe400078e33ff */
[----:B0-----:R-:W-:Y:S02]  /*39a0*/  VOTE.ANY R17, PT, P2 ;  /* 0x0000000000117806 */ /* 0x001fe400010e0100 */
        /* <DEDUP_REMOVED lines=25> */
[----:B------:R-:W-:-:S06]  /*3b40*/  IMAD R20, R11, 0x4, R22 ;  /* 0x000000040b147824 */ /* 0x000fcc00078e0216 */
[----:B------:R0:W2:Y:S02]  /*3b50*/  ATOMS.ADD R20, [R20], R21 ;  /* 0x000000151414738c */ /* 0x0000a40000000000 */
.L_x_1160:
[----:B------:R-:W-:Y:S05]  /*3b60*/  BSYNC.RECONVERGENT B0 ;  /* 0x0000000000007941 */ /* 0x000fea0003800200 */
.L_x_1159:
        /* <DEDUP_REMOVED lines=27> */
[----:B------:R-:W-:Y:S02]  /*3d20*/  LOP3.LUT R48, R11, R0, RZ, 0xc0, !PT ;  /* 0x000000000b307212 */ /* 0x000fe400078ec0ff */
[----:B------:R-:W-:Y:S02]  /*3d30*/  SHF.R.U32.HI R0, RZ, UR6, R36 ;  /* 0x00000006ff007c19 */ /* 0x000fe40008011624 */
[----:B------:R-:W4:Y:S01]  /*3d40*/  FLO.U32 R18, R48 ;  /* 0x0000003000127300 */ /* 0x000f2200000e0000 */
[----:B------:R-:W-:Y:S02]  /*3d50*/  LOP3.LUT R19, R23, R48, RZ, 0xc0, !PT ;  /* 0x0000003017137212 */ /* 0x000fe400078ec0ff */
[----:B------:R-:W-:-:S05]  /*3d60*/  LOP3.LUT R0, R0, UR5, RZ, 0x30, !PT ;  /* 0x0000000500007c12 */ /* 0x000fca000f8e30ff */
[----:B------:R-:W0:Y:S01]  /*3d70*/  POPC R19, R19 ;  /* 0x0000001300137309 */ /* 0x000e220000000000 */
[----:B----4-:R-:W-:-:S13]  /*3d80*/  ISETP.NE.AND P0, PT, R46, R18, PT ;  /* 0x000000122e00720c */ /* 0x010fda0003f05270 */
[----:B0-23--:R-:W-:Y:S05]  /*3d90*/  @P0 BRA `(.L_x_1162) ;  /* 0x0000000000080947 */ /* 0x00dfea0003800000 */
[----:B------:R-:W-:-:S06]  /*3da0*/  IMAD R16, R7, 0x4, R22 ;  /* 0x0000000407107824 */ /* 0x000fcc00078e0216 */
[----:B------:R0:W2:Y:S02]  /*3db0*/  ATOMS.ADD R16, [R16], R19 ;  /* 0x000000131010738c */ /* 0x0000a40000000000 */
.L_x_1162:
[----:B------:R-:W-:Y:S05]  /*3dc0*/  BSYNC.RECONVERGENT B0 ;  /* 0x0000000000007941 */ /* 0x000fea0003800200 */
.L_x_1161:
[----:B------:R-:W-:Y:S01]  /*3dd0*/  R2P PR, R0, 0x7f ;  /* 0x0000007f00007804 */ /* 0x000fe20000000000 */
[----:B--2---:R2:W3:Y:S01]  /*3de0*/  SHFL.IDX PT, R18, R16, R18, 0x1f ;  /* 0x00001f1210127589 */ /* 0x0044e200000e0000 */
        /* <DEDUP_REMOVED lines=34> */
[----:B------:R0:W2:Y:S02]  /*4010*/  ATOMS.ADD R15, [R0], R17 ;  /* 0x00000011000f738c */ /* 0x0000a40000000000 */
.L_x_1164:
[----:B------:R-:W-:Y:S05]  /*4020*/  BSYNC.RECONVERGENT B0 ;  /* 0x0000000000007941 */ /* 0x000fea0003800200 */
.L_x_1163:
[----:B------:R-:W-:Y:S01]  /*4030*/  R2P PR, R11, 0x7f ;  /* 0x0000007f0b007804 */ /* 0x000fe20000000000 */
[----:B--2---:R2:W3:Y:S01]  /*4040*/  SHFL.IDX PT, R16, R15, R52, 0x1f ;  /* 0x00001f340f107589 */ /* 0x0044e200000e0000 */
[----:B------:R-:W-:Y:S11]  /*4050*/  BSSY.RECONVERGENT B0, `(.L_x_1165) ;  /* 0x0000023000007945 */ /* 0x000ff60003800200 */
        /* <DEDUP_REMOVED lines=24> */
[----:B------:R0:W4:Y:S01]  /*41e0*/  FLO.U32 R7, R0 ;  /* 0x0000000000077300 */ /* 0x00012200000e0000 */
[----:B------:R-:W-:-:S07]  /*41f0*/  LOP3.LUT R48, R23, R0, RZ, 0xc0, !PT ;  /* 0x0000000017307212 */ /* 0x000fce00078ec0ff */
[----:B--2---:R2:W1:Y:S01]  /*4200*/  POPC R15, R48 ;  /* 0x00000030000f7309 */ /* 0x0044620000000000 */
[----:B0-----:R-:W-:-:S04]  /*4210*/  SHF.R.U32.HI R0, RZ, UR6, R34 ;  /* 0x00000006ff007c19 */ /* 0x001fc80008011622 */
[----:B------:R-:W-:Y:S02]  /*4220*/  LOP3.LUT R0, R0, UR5, RZ, 0x30, !PT ;  /* 0x0000000500007c12 */ /* 0x000fe4000f8e30ff */
[----:B----4-:R-:W-:Y:S01]  /*4230*/  ISETP.NE.AND P0, PT, R46, R7, PT ;  /* 0x000000072e00720c */ /* 0x010fe20003f05270 */
[----:B--2---:R-:W-:-:S12]  /*4240*/  IMAD.MOV.U32 R48, RZ, RZ, RZ ;  /* 0x000000ffff307224 */ /* 0x004fd800078e00ff */
[----:B-1-3--:R-:W-:Y:S05]  /*4250*/  @P0 BRA `(.L_x_1166) ;  /* 0x0000000000080947 */ /* 0x00afea0003800000 */
[----:B------:R-:W-:-:S06]  /*4260*/  IMAD R48, R11, 0x4, R22 ;  /* 0x000000040b307824 */ /* 0x000fcc00078e0216 */
[----:B------:R0:W1:Y:S02]  /*4270*/  ATOMS.ADD R48, [R48], R15 ;  /* 0x0000000f3030738c */ /* 0x0000640000000000 */
.L_x_1166:
[----:B------:R-:W-:Y:S05]  /*4280*/  BSYNC.RECONVERGENT B0 ;  /* 0x0000000000007941 */ /* 0x000fea0003800200 */
.L_x_1165:
[----:B------:R-:W-:Y:S01]  /*4290*/  R2P PR, R0, 0x7f ;  /* 0x0000007f00007804 */ /* 0x000fe20000000000 */
[----:B------:R-:W-:Y:S01]  /*42a0*/  IMAD.IADD R14, R14, 0x1, R8 ;  /* 0x000000010e0e7824 */ /* 0x000fe200078e0208 */
[----:B------:R-:W-:Y:S01]  /*42b0*/  BSSY.RECONVERGENT B0, `(.L_x_1167) ;  /* 0x0000025000007945 */ /* 0x000fe20003800200 */
[----:B------:R-:W-:Y:S02]  /*42c0*/  IMAD.IADD R13, R13, 0x1, R12 ;  /* 0x000000010d0d7824 */ /* 0x000fe400078e020c */
[----:B-1----:R1:W2:Y:S08]  /*42d0*/  SHFL.IDX PT, R12, R48, R7, 0x1f ;  /* 0x00001f07300c7589 */ /* 0x0022b000000e0000 */
[----:B------:R-:W-:-:S02]  /*42e0*/  VOTE.ANY R11, PT, P0 ;  /* 0x00000000000b7806 */ /* 0x000fc400000e0100 */
[----:B------:R-:W-:Y:S01]  /*42f0*/  VOTE.ANY R8, PT, P1 ;  /* 0x0000000000087806 */ /* 0x000fe200008e0100 */
[----:B-1----:R-:W-:Y:S01]  /*4300*/  IMAD.MOV.U32 R7, RZ, RZ, RZ ;  /* 0x000000ffff077224 */ /* 0x002fe200078e00ff */
        /* <DEDUP_REMOVED lines=22> */
[----:B------:R1:W3:Y:S01]  /*4470*/  FLO.U32 R8, R52 ;  /* 0x0000003400087300 */ /* 0x0002e200000e0000 */
[----:B------:R-:W-:-:S07]  /*4480*/  LOP3.LUT R11, R23, R52, RZ, 0xc0, !PT ;  /* 0x00000034170b7212 */ /* 0x000fce00078ec0ff */
[----:B------:R-:W4:Y:S01]  /*4490*/  POPC R11, R11 ;  /* 0x0000000b000b7309 */ /* 0x000f220000000000 */
[----:B-1----:R-:W-:-:S04]  /*44a0*/  SHF.R.U32.HI R52, RZ, UR6, R26 ;  /* 0x00000006ff347c19 */ /* 0x002fc8000801161a */
[----:B------:R-:W-:Y:S02]  /*44b0*/  LOP3.LUT R48, R52, UR5, RZ, 0x30, !PT ;  /* 0x0000000534307c12 */ /* 0x000fe4000f8e30ff */
[----:B---3--:R-:W-:-:S13]  /*44c0*/  ISETP.NE.AND P0, PT, R46, R8, PT ;  /* 0x000000082e00720c */ /* 0x008fda0003f05270 */
[----:B--2-4-:R-:W-:Y:S05]  /*44d0*/  @P0 BRA `(.L_x_1168) ;  /* 0x0000000000080947 */ /* 0x014fea0003800000 */
[----:B------:R-:W-:-:S05]  /*44e0*/  IMAD R0, R0, 0x4, R22 ;  /* 0x0000000400007824 */ /* 0x000fca00078e0216 */
[----:B------:R1:W2:Y:S02]  /*44f0*/  ATOMS.ADD R7, [R0], R11 ;  /* 0x0000000b0007738c */ /* 0x0002a40000000000 */
.L_x_1168:
[----:B------:R-:W-:Y:S05]  /*4500*/  BSYNC.RECONVERGENT B0 ;  /* 0x0000000000007941 */ /* 0x000fea0003800200 */
.L_x_1167:
[----:B------:R-:W-:Y:S01]  /*4510*/  R2P PR, R48, 0x7f ;  /* 0x0000007f30007804 */ /* 0x000fe20000000000 */
[----:B------:R-:W-:Y:S01]  /*4520*/  IMAD.IADD R10, R10, 0x1, R51 ;  /* 0x000000010a0a7824 */ /* 0x000fe200078e0233 */
[----:B--2---:R2:W3:Y:S01]  /*4530*/  SHFL.IDX PT, R8, R7, R8, 0x1f ;  /* 0x00001f0807087589 */ /* 0x0044e200000e0000 */
[----:B------:R-:W-:Y:S01]  /*4540*/  BSSY.RECONVERGENT B0, `(.L_x_1169) ;  /* 0x0000024000007945 */ /* 0x000fe20003800200 */
[----:B------:R-:W-:Y:S02]  /*4550*/  IMAD.IADD R9, R9, 0x1, R45 ;  /* 0x0000000109097824 */ /* 0x000fe400078e022d */
[----:B------:R-:W-:-:S07]  /*4560*/  IMAD.MOV.U32 R45, RZ, RZ, RZ ;  /* 0x000000ffff2d7224 */ /* 0x000fce00078e00ff */
[----:B-1----:R-:W-:Y:S02]  /*4570*/  VOTE.ANY R0, PT, P0 ;  /* 0x0000000000007806 */ /* 0x002fe400000e0100 */
        /* <DEDUP_REMOVED lines=24> */
[----:B------:R1:W4:Y:S02]  /*4700*/  FLO.U32 R0, R52 ;  /* 0x0000003400007300 */ /* 0x00032400000e0000 */
[----:B------:R-:W-:Y:S02]  /*4710*/  LOP3.LUT R51, R51, UR5, RZ, 0x30, !PT ;  /* 0x0000000533337c12 */ /* 0x000fe4000f8e30ff */
[----:B-1----:R-:W-:-:S04]  /*4720*/  LOP3.LUT R52, R23, R52, RZ, 0xc0, !PT ;  /* 0x0000003417347212 */ /* 0x002fc800078ec0ff */
[----:B--2---:R1:W2:Y:S01]  /*4730*/  POPC R7, R52 ;  /* 0x0000003400077309 */ /* 0x0042a20000000000 */
[----:B----4-:R-:W-:-:S13]  /*4740*/  ISETP.NE.AND P0, PT, R46, R0, PT ;  /* 0x000000002e00720c */ /* 0x010fda0003f05270 */
[----:B-123--:R-:W-:Y:S05]  /*4750*/  @P0 BRA `(.L_x_1170) ;  /* 0x0000000000080947 */ /* 0x00efea0003800000 */
[----:B------:R-:W-:-:S05]  /*4760*/  IMAD R48, R48, 0x4, R22 ;  /* 0x0000000430307824 */ /* 0x000fca00078e0216 */
[----:B------:R1:W2:Y:S02]  /*4770*/  ATOMS.ADD R45, [R48], R7 ;  /* 0x00000007302d738c */ /* 0x0002a40000000000 */
.L_x_1170:
[----:B------:R-:W-:Y:S05]  /*4780*/  BSYNC.RECONVERGENT B0 ;  /* 0x0000000000007941 */ /* 0x000fea0003800200 */
.L_x_1169:
[----:B------:R-:W-:Y:S01]  /*4790*/  R2P PR, R51, 0x7f ;  /* 0x0000007f33007804 */ /* 0x000fe20000000000 */
[----:B------:R-:W-:Y:S01]  /*47a0*/  IMAD.IADD R6, R5, 0x1, R6 ;  /* 0x0000000105067824 */ /* 0x000fe200078e0206 */
[----:B--2---:R2:W3:Y:S01]  /*47b0*/  SHFL.IDX PT, R0, R45, R0, 0x1f ;  /* 0x00001f002d007589 */ /* 0x0044e200000e0000 */
[----:B------:R-:W-:Y:S01]  /*47c0*/  IMAD.IADD R4, R4, 0x1, R47 ;  /* 0x0000000104047824 */ /* 0x000fe200078e022f */
[----:B------:R-:W-:Y:S01]  /*47d0*/  SHF.R.U32.HI R47, RZ, UR6, R32 ;  /* 0x00000006ff2f7c19 */ /* 0x000fe20008011620 */
[----:B------:R-:W-:Y:S03]  /*47e0*/  BSSY.RECONVERGENT B0, `(.L_x_1171) ;  /* 0x0000022000007945 */ /* 0x000fe60003800200 */
[----:B------:R-:W-:-:S05]  /*47f0*/  LOP3.LUT R47, R47, UR5, RZ, 0x30, !PT ;  /* 0x000000052f2f7c12 */ /* 0x000fca000f8e30ff */
        /* <DEDUP_REMOVED lines=24> */
[----:B------:R-:W-:-:S04]  /*4980*/  LOP3.LUT R52, R52, R5, RZ, 0xc0, !PT ;  /* 0x0000000534347212 */ /* 0x000fc800078ec0ff */
[----:B------:R1:W4:Y:S02]  /*4990*/  FLO.U32 R5, R52 ;  /* 0x0000003400057300 */ /* 0x00032400000e0000 */
[----:B-1----:R-:W-:-:S06]  /*49a0*/  LOP3.LUT R52, R23, R52, RZ, 0xc0, !PT ;  /* 0x0000003417347212 */ /* 0x002fcc00078ec0ff */
[----:B--2---:R1:W2:Y:S01]  /*49b0*/  POPC R45, R52 ;  /* 0x00000034002d7309 */ /* 0x0042a20000000000 */
[----:B----4-:R-:W-:-:S13]  /*49c0*/  ISETP.NE.AND P0, PT, R46, R5, PT ;  /* 0x000000052e00720c */ /* 0x010fda0003f05270 */
[----:B-1-3--:R-:W-:Y:S05]  /*49d0*/  @P0 BRA `(.L_x_1172) ;  /* 0x0000000000080947 */ /* 0x00afea0003800000 */
[----:B------:R-:W-:-:S06]  /*49e0*/  IMAD R48, R51, 0x4, R22 ;  /* 0x0000000433307824 */ /* 0x000fcc00078e0216 */
[----:B--2---:R1:W3:Y:S02]  /*49f0*/  ATOMS.ADD R48, [R48], R45 ;  /* 0x0000002d3030738c */ /* 0x0042e40000000000 */
.L_x_1172:
[----:B------:R-:W-:Y:S05]  /*4a00*/  BSYNC.RECONVERGENT B0 ;  /* 0x0000000000007941 */ /* 0x000fea0003800200 */
.L_x_1171:
[----:B------:R-:W-:Y:S01]  /*4a10*/  R2P PR, R47, 0x7f ;  /* 0x0000007f2f007804 */ /* 0x000fe20000000000 */
[----:B------:R-:W-:Y:S01]  /*4a20*/  IMAD.IADD R50, R50, 0x1, R49 ;  /* 0x0000000132327824 */ /* 0x000fe200078e0231 */
[----:B---3--:R3:W4:Y:S01]  /*4a30*/  SHFL.IDX PT, R48, R48, R5, 0x1f ;  /* 0x00001f0530307589 */ /* 0x00872200000e0000 */
[----:B------:R-:W-:Y:S01]  /*4a40*/  IMAD.IADD R20, R21, 0x1, R20 ;  /* 0x0000000115147824 */ /* 0x000fe200078e0214 */
[----:B------:R-:W-:Y:S01]  /*4a50*/  SHF.R.U32.HI R21, RZ, UR6, R31 ;  /* 0x00000006ff157c19 */ /* 0x000fe2000801161f */
[----:B------:R-:W-:Y:S03]  /*4a60*/  BSSY.RECONVERGENT B0, `(.L_x_1173) ;  /* 0x0000022000007945 */ /* 0x000fe60003800200 */
[----:B---3--:R-:W-:Y:S01]  /*4a70*/  LOP3.LUT R5, R21, UR5, RZ, 0x30, !PT ;  /* 0x0000000515057c12 */ /* 0x008fe2000f8e30ff */
[----:B------:R-:W-:-:S04]  /*4a80*/  IMAD.MOV.U32 R21, RZ, RZ, RZ ;  /* 0x000000ffff157224 */ /* 0x000fc800078e00ff */
        /* <DEDUP_REMOVED lines=23> */
[----:B------:R-:W-:-:S04]  /*4c00*/  LOP3.LUT R52, R49, R52, RZ, 0xc0, !PT ;  /* 0x0000003431347212 */ /* 0x000fc800078ec0ff */
[----:B------:R-:W3:Y:S01]  /*4c10*/  FLO.U32 R49, R52 ;  /* 0x0000003400317300 */ /* 0x000ee200000e0000 */
[----:B------:R-:W-:-:S07]  /*4c20*/  LOP3.LUT R51, R23, R52, RZ, 0xc0, !PT ;  /* 0x0000003417337212 */ /* 0x000fce00078ec0ff */
[----:B------:R-:W0:Y:S01]  /*4c30*/  POPC R51, R51 ;  /* 0x0000003300337309 */ /* 0x000e220000000000 */
[----:B---3--:R-:W-:-:S13]  /*4c40*/  ISETP.NE.AND P0, PT, R46, R49, PT ;  /* 0x000000312e00720c */ /* 0x008fda0003f05270 */
[----:B0---4-:R-:W-:Y:S05]  /*4c50*/  @P0 BRA `(.L_x_1174) ;  /* 0x0000000000080947 */ /* 0x011fea0003800000 */
[----:B------:R-:W-:-:S05]  /*4c60*/  IMAD R52, R47, 0x4, R22 ;  /* 0x000000042f347824 */ /* 0x000fca00078e0216 */
[----:B------:R0:W3:Y:S02]  /*4c70*/  ATOMS.ADD R21, [R52], R51 ;  /* 0x000000333415738c */ /* 0x0000e40000000000 */
.L_x_1174:
[----:B------:R-:W-:Y:S05]  /*4c80*/  BSYNC.RECONVERGENT B0 ;  /* 0x0000000000007941 */ /* 0x000fea0003800200 */
.L_x_1173:
        /* <DEDUP_REMOVED lines=32> */
[----:B------:R-:W0:Y:S01]  /*4e90*/  FLO.U32 R19, R52 ;  /* 0x0000003400137300 */ /* 0x000e2200000e0000 */
[----:B------:R-:W-:-:S07]  /*4ea0*/  LOP3.LUT R47, R23, R52, RZ, 0xc0, !PT ;  /* 0x00000034172f7212 */ /* 0x000fce00078ec0ff */
[----:B------:R-:W3:Y:S01]  /*4eb0*/  POPC R47, R47 ;  /* 0x0000002f002f7309 */ /* 0x000ee20000000000 */
[----:B0-----:R-:W-:-:S13]  /*4ec0*/  ISETP.NE.AND P0, PT, R46, R19, PT ;  /* 0x000000132e00720c */ /* 0x001fda0003f05270 */
[----:B---34-:R-:W-:Y:S05]  /*4ed0*/  @P0 BRA `(.L_x_1176) ;  /* 0x0000000000080947 */ /* 0x018fea0003800000 */
[----:B------:R-:W-:-:S05]  /*4ee0*/  IMAD R52, R5, 0x4, R22 ;  /* 0x0000000405347824 */ /* 0x000fca00078e0216 */
[----:B------:R0:W3:Y:S02]  /*4ef0*/  ATOMS.ADD R17, [R52], R47 ;  /* 0x0000002f3411738c */ /* 0x0000e40000000000 */
.L_x_1176:
[----:B------:R-:W-:Y:S05]  /*4f00*/  BSYNC.RECONVERGENT B0 ;  /* 0x0000000000007941 */ /* 0x000fea0003800200 */
.L_x_1175:
        /* <DEDUP_REMOVED lines=39> */
.L_x_1178:
[----:B------:R-:W-:Y:S05]  /*5180*/  BSYNC.RECONVERGENT B0 ;  /* 0x0000000000007941 */ /* 0x000fea0003800200 */
.L_x_1177:
[----:B------:R-:W-:Y:S01]  /*5190*/  R2P PR, R19, 0x7f ;  /* 0x0000007f13007804 */ /* 0x000fe20000000000 */
[----:B------:R-:W-:Y:S01]  /*51a0*/  IMAD.IADD R0, R7, 0x1, R0 ;  /* 0x0000000107007824 */ /* 0x000fe200078e0200 */
[----:B---3--:R3:W4:Y:S01]  /*51b0*/  SHFL.IDX PT, R11, R11, R5, 0x1f ;  /* 0x00001f050b0b7589 */ /* 0x00872200000e0000 */
[----:B--2---:R-:W-:Y:S01]  /*51c0*/  IMAD.IADD R48, R45, 0x1, R48 ;  /* 0x000000012d307824 */ /* 0x004fe200078e0230 */
[----:B-1----:R-:W-:Y:S01]  /*51d0*/  SHF.R.U32.HI R45, RZ, UR6, R28 ;  /* 0x00000006ff2d7c19 */ /* 0x002fe2000801161c */
[----:B------:R-:W-:Y:S03]  /*51e0*/  BSSY.RECONVERGENT B0, `(.L_x_1179) ;  /* 0x0000022000007945 */ /* 0x000fe60003800200 */
[----:B------:R-:W-:-:S05]  /*51f0*/  LOP3.LUT R45, R45, UR5, RZ, 0x30, !PT ;  /* 0x000000052d2d7c12 */ /* 0x000fca000f8e30ff */
        /* <DEDUP_REMOVED lines=24> */
[----:B------:R0:W1:Y:S01]  /*5380*/  FLO.U32 R7, R52 ;  /* 0x0000003400077300 */ /* 0x00006200000e0000 */
[----:B------:R-:W-:-:S07]  /*5390*/  LOP3.LUT R49, R23, R52, RZ, 0xc0, !PT ;  /* 0x0000003417317212 */ /* 0x000fce00078ec0ff */
[----:B------:R-:W2:Y:S01]  /*53a0*/  POPC R49, R49 ;  /* 0x0000003100317309 */ /* 0x000ea20000000000 */
[----:B0-----:R-:W-:Y:S01]  /*53b0*/  IMAD.MOV.U32 R52, RZ, RZ, RZ ;  /* 0x000000ffff347224 */ /* 0x001fe200078e00ff */
[----:B-1----:R-:W-:-:S13]  /*53c0*/  ISETP.NE.AND P0, PT, R46, R7, PT ;  /* 0x000000072e00720c */ /* 0x002fda0003f05270 */
[----:B--234-:R-:W-:Y:S05]  /*53d0*/  @P0 BRA `(.L_x_1180) ;  /* 0x0000000000080947 */ /* 0x01cfea0003800000 */
[----:B------:R-:W-:-:S06]  /*53e0*/  IMAD R52, R19, 0x4, R22 ;  /* 0x0000000413347824 */ /* 0x000fcc00078e0216 */
[----:B------:R0:W1:Y:S02]  /*53f0*/  ATOMS.ADD R52, [R52], R49 ;  /* 0x000000313434738c */ /* 0x0000640000000000 */
.L_x_1180:
[----:B------:R-:W-:Y:S05]  /*5400*/  BSYNC.RECONVERGENT B0 ;  /* 0x0000000000007941 */ /* 0x000fea0003800200 */
.L_x_1179:
[----:B------:R-:W-:Y:S01]  /*5410*/  R2P PR, R45, 0x7f ;  /* 0x0000007f2d007804 */ /* 0x000fe20000000000 */
[----:B-1----:R1:W2:Y:S01]  /*5420*/  SHFL.IDX PT, R52, R52, R7, 0x1f ;  /* 0x00001f0734347589 */ /* 0x0022a200000e0000 */
[----:B------:R-:W-:Y:S11]  /*5430*/  BSSY.RECONVERGENT B0, `(.L_x_1181) ;  /* 0x0000021000007945 */ /* 0x000ff60003800200 */
[----:B------:R-:W-:-:S02]  /*5440*/  VOTE.ANY R5, PT, P0 ;  /* 0x0000000000057806 */ /* 0x000fc400000e0100 */
[----:B------:R-:W-:Y:S02]  /*5450*/  VOTE.ANY R19, PT, P1 ;  /* 0x0000000000137806 */ /* 0x000fe400008e0100 */
[----:B------:R-:W-:Y:S02]  /*5460*/  @!P0 LOP3.LUT R5, RZ, R5, RZ, 0x33, !PT ;  /* 0x00000005ff058212 */ /* 0x000fe400078e33ff */
[----:B------:R-:W-:Y:S02]  /*5470*/  @!P1 LOP3.LUT R19, RZ, R19, RZ, 0x33, !PT ;  /* 0x00000013ff139212 */ /* 0x000fe400078e33ff */
[----:B-1----:R-:W-:Y:S02]  /*5480*/  VOTE.ANY R7, PT, P5 ;  /* 0x0000000000077806 */ /* 0x002fe400028e0100 */
        /* <DEDUP_REMOVED lines=13> */
[----:B------:R-:W-:-:S04]  /*5560*/  VOTE.ANY R7, PT, P6 ;  /* 0x0000000000077806 */ /* 0x000fc800030e0100 */
[----:B------:R-:W-:-:S04]  /*5570*/  @!P6 LOP3.LUT R7, RZ, R7, RZ, 0x33, !PT ;  /* 0x00000007ff07e212 */ /* 0x000fc800078e33ff */
[----:B------:R-:W-:Y:S02]  /*5580*/  LOP3.LUT R5, R7, R5, RZ, 0xc0, !PT ;  /* 0x0000000507057212 */ /* 0x000fe400078ec0ff */
[----:B------:R-:W-:-:S04]  /*5590*/  VOTE.ANY R7, PT, P0 ;  /* 0x0000000000077806 */ /* 0x000fc800000e0100 */
[----:B------:R-:W-:-:S04]  /*55a0*/  @!P0 LOP3.LUT R7, RZ, R7, RZ, 0x33, !PT ;  /* 0x00000007ff078212 */ /* 0x000fc800078e33ff */
[----:B------:R-:W-:-:S04]  /*55b0*/  LOP3.LUT R19, R7, R5, RZ, 0xc0, !PT ;  /* 0x0000000507137212 */ /* 0x000fc800078ec0ff */
[----:B------:R-:W1:Y:S01]  /*55c0*/  FLO.U32 R7, R19 ;  /* 0x0000001300077300 */ /* 0x000e6200000e0000 */
[----:B------:R-:W-:-:S07]  /*55d0*/  LOP3.LUT R5, R23, R19, RZ, 0xc0, !PT ;  /* 0x0000001317057212 */ /* 0x000fce00078ec0ff */
[----:B------:R-:W3:Y:S01]  /*55e0*/  POPC R5, R5 ;  /* 0x0000000500057309 */ /* 0x000ee20000000000 */
[----:B-1----:R-:W-:Y:S01]  /*55f0*/  ISETP.NE.AND P0, PT, R46, R7, PT ;  /* 0x000000072e00720c */ /* 0x002fe20003f05270 */
[----:B------:R-:W-:-:S12]  /*5600*/  IMAD.MOV.U32 R46, RZ, RZ, RZ ;  /* 0x000000ffff2e7224 */ /* 0x000fd800078e00ff */
[----:B--23--:R-:W-:Y:S05]  /*5610*/  @P0 BRA `(.L_x_1182) ;  /* 0x0000000000080947 */ /* 0x00cfea0003800000 */
[----:B------:R-:W-:-:S05]  /*5620*/  IMAD R22, R45, 0x4, R22 ;  /* 0x000000042d167824 */ /* 0x000fca00078e0216 */
[----:B------:R1:W2:Y:S02]  /*5630*/  ATOMS.ADD R46, [R22], R5 ;  /* 0x00000005162e738c */ /* 0x0002a40000000000 */
.L_x_1182:
[----:B------:R-:W-:Y:S05]  /*5640*/  BSYNC.RECONVERGENT B0 ;  /* 0x0000000000007941 */ /* 0x000fea0003800200 */
.L_x_1181:
[----:B-12---:R1:W2:Y:S01]  /*5650*/  SHFL.IDX PT, R22, R46, R7, 0x1f ;  /* 0x00001f072e167589 */ /* 0x0062a200000e0000 */
[----:B------:R-:W-:Y:S01]  /*5660*/  LOP3.LUT R19, R44, 0x80000000, RZ, 0x3c, !PT ;  /* 0x800000002c137812 */ /* 0x000fe200078e3cff */
[----:B------:R-:W-:Y:S01]  /*5670*/  IMAD.IADD R11, R15, 0x1, R11 ;  /* 0x000000010f0b7824 */ /* 0x000fe200078e020b */
[----:B------:R-:W-:Y:S01]  /*5680*/  LEA R14, R14, UR4, 0x2 ;  /* 0x000000040e0e7c11 */ /* 0x000fe2000f8e10ff */
[----:B------:R-:W-:Y:S01]  /*5690*/  BAR.SYNC.DEFER_BLOCKING 0x0 ;  /* 0x0000000000007b1d */ /* 0x000fe20000010000 */
[----:B------:R-:W-:Y:S01]  /*56a0*/  LOP3.LUT R43, R43, 0x80000000, RZ, 0x3c, !PT ;  /* 0x800000002b2b7812 */ /* 0x000fe200078e3cff */
[----:B------:R-:W-:Y:S01]  /*56b0*/  IMAD.IADD R21, R51, 0x1, R21 ;  /* 0x0000000133157824 */ /* 0x000fe200078e0215 */
[----:B------:R-:W-:Y:S01]  /*56c0*/  LEA R13, R13, UR4, 0x2 ;  /* 0x000000040d0d7c11 */ /* 0x000fe2000f8e10ff */
[----:B------:R-:W-:Y:S01]  /*56d0*/  IMAD.IADD R17, R47, 0x1, R17 ;  /* 0x000000012f117824 */ /* 0x000fe200078e0211 */
[----:B------:R-:W-:Y:S01]  /*56e0*/  LOP3.LUT R15, R42, 0x80000000, RZ, 0x3c, !PT ;  /* 0x800000002a0f7812 */ /* 0x000fe200078e3cff */
[----:B------:R-:W-:Y:S01]  /*56f0*/  IMAD.IADD R52, R49, 0x1, R52 ;  /* 0x0000000131347824 */ /* 0x000fe200078e0234 */
[----:B------:R-:W-:Y:S01]  /*5700*/  LEA R10, R10, UR4, 0x2 ;  /* 0x000000040a0a7c11 */ /* 0x000fe2000f8e10ff */
[----:B------:R-:W-:Y:S01]  /*5710*/  BSSY B1, `(.L_x_1183) ;  /* 0x0000058000017945 */ /* 0x000fe20003800000 */
[----:B------:R-:W-:-:S02]  /*5720*/  LEA R42, R9, UR4, 0x2 ;  /* 0x00000004092a7c11 */ /* 0x000fc4000f8e10ff */
[----:B------:R-:W-:Y:S02]  /*5730*/  LEA R4, R4, UR4, 0x2 ;  /* 0x0000000404047c11 */ /* 0x000fe4000f8e10ff */
[----:B------:R-:W-:Y:S02]  /*5740*/  LEA R50, R50, UR4, 0x2 ;  /* 0x0000000432327c11 */ /* 0x000fe4000f8e10ff */
[----:B-1----:R-:W-:Y:S02]  /*5750*/  LEA R7, R20, UR4, 0x2 ;  /* 0x0000000414077c11 */ /* 0x002fe4000f8e10ff */
[----:B------:R-:W-:Y:S02]  /*5760*/  LEA R18, R18, UR4, 0x2 ;  /* 0x0000000412127c11 */ /* 0x000fe4000f8e10ff */
[----:B------:R-:W-:Y:S01]  /*5770*/  LEA R9, R16, UR4, 0x2 ;  /* 0x0000000410097c11 */ /* 0x000fe2000f8e10ff */
[----:B--2---:R-:W-:Y:S01]  /*5780*/  IMAD.IADD R22, R5, 0x1, R22 ;  /* 0x0000000105167824 */ /* 0x004fe200078e0216 */
[----:B------:R-:W-:-:S02]  /*5790*/  LEA R5, R6, UR4, 0x2 ;  /* 0x0000000406057c11 */ /* 0x000fc4000f8e10ff */
[----:B------:R-:W-:Y:S01]  /*57a0*/  LEA R12, R12, UR4, 0x2 ;  /* 0x000000040c0c7c11 */ /* 0x000fe2000f8e10ff */
[----:B------:R-:W-:Y:S01]  /*57b0*/  STS [R14+-0x4], R19 ;  /* 0xfffffc130e007388 */ /* 0x000fe20000000800 */
[----:B------:R-:W-:Y:S02]  /*57c0*/  LEA R48, R48, UR4, 0x2 ;  /* 0x0000000430307c11 */ /* 0x000fe4000f8e10ff */
[----:B------:R-:W-:Y:S01]  /*57d0*/  LEA R21, R21, UR4, 0x2 ;  /* 0x0000000415157c11 */ /* 0x000fe2000f8e10ff */
[----:B------:R1:W-:Y:S01]  /*57e0*/  STS [R13+-0x4], R43 ;  /* 0xfffffc2b0d007388 */ /* 0x0003e20000000800 */
[----:B------:R-:W-:Y:S02]  /*57f0*/  LEA R11, R11, UR4, 0x2 ;  /* 0x000000040b0b7c11 */ /* 0x000fe4000f8e10ff */
[----:B------:R-:W-:Y:S01]  /*5800*/  LEA R52, R52, UR4, 0x2 ;  /* 0x0000000434347c11 */ /* 0x000fe2000f8e10ff */
[----:B------:R2:W-:Y:S01]  /*5810*/  STS [R10+-0x4], R15 ;  /* 0xfffffc0f0a007388 */ /* 0x0005e20000000800 */
[----:B------:R-:W-:-:S03]  /*5820*/  ISETP.NE.AND P0, PT, R53, RZ, PT ;  /* 0x000000ff3500720c */ /* 0x000fc60003f05270 */
[----:B------:R-:W-:Y:S01]  /*5830*/  STS [R42+-0x4], R41 ;  /* 0xfffffc292a007388 */ /* 0x000fe20000000800 */
[----:B-1----:R-:W-:-:S03]  /*5840*/  LEA R13, R8, UR4, 0x2 ;  /* 0x00000004080d7c11 */ /* 0x002fc6000f8e10ff */
[----:B------:R1:W-:Y:S01]  /*5850*/  STS [R5+-0x4], R40 ;  /* 0xfffffc2805007388 */ /* 0x0003e20000000800 */
[----:B--2---:R-:W-:-:S03]  /*5860*/  LEA R15, R0, UR4, 0x2 ;  /* 0x00000004000f7c11 */ /* 0x004fc6000f8e10ff */
[----:B------:R-:W-:Y:S01]  /*5870*/  STS [R4+-0x4], R39 ;  /* 0xfffffc2704007388 */ /* 0x000fe20000000800 */
[----:B------:R-:W-:-:S03]  /*5880*/  LEA R0, R17, UR4, 0x2 ;  /* 0x0000000411007c11 */ /* 0x000fc6000f8e10ff */
[----:B------:R-:W-:Y:S01]  /*5890*/  STS [R50+-0x4], R25 ;  /* 0xfffffc1932007388 */ /* 0x000fe20000000800 */
[----:B-1----:R-:W-:-:S03]  /*58a0*/  LEA R5, R22, UR4, 0x2 ;  /* 0x0000000416057c11 */ /* 0x002fc6000f8e10ff */
[----:B------:R-:W-:Y:S04]  /*58b0*/  STS [R7+-0x4], R38 ;  /* 0xfffffc2607007388 */ /* 0x000fe80000000800 */
[----:B------:R-:W-:Y:S04]  /*58c0*/  STS [R18+-0x4], R37 ;  /* 0xfffffc2512007388 */ /* 0x000fe80000000800 */
[----:B------:R-:W-:Y:S04]  /*58d0*/  STS [R9+-0x4], R36 ;  /* 0xfffffc2409007388 */ /* 0x000fe80000000800 */
[----:B------:R-:W-:Y:S04]  /*58e0*/  STS [R12+-0x4], R35 ;  /* 0xfffffc230c007388 */ /* 0x000fe80000000800 */
[----:B------:R1:W-:Y:S04]  /*58f0*/  STS [R13+-0x4], R34 ;  /* 0xfffffc220d007388 */ /* 0x0003e80000000800 */
[----:B------:R2:W-:Y:S04]  /*5900*/  STS [R15+-0x4], R26 ;  /* 0xfffffc1a0f007388 */ /* 0x0005e80000000800 */
[----:B------:R2:W-:Y:S01]  /*5910*/  STS [R48+-0x4], R33 ;  /* 0xfffffc2130007388 */ /* 0x0005e20000000800 */
[----:B-1----:R-:W-:-:S03]  /*5920*/  LEA R13, R3, UR4, 0x3 ;  /* 0x00000004030d7c11 */ /* 0x002fc6000f8e18ff */
[----:B------:R2:W-:Y:S04]  /*5930*/  STS [R21+-0x4], R32 ;  /* 0xfffffc2015007388 */ /* 0x0005e80000000800 */
[----:B------:R2:W-:Y:S04]  /*5940*/  STS [R0+-0x4], R31 ;  /* 0xfffffc1f00007388 */ /* 0x0005e80000000800 */
[----:B------:R2:W-:Y:S04]  /*5950*/  STS [R11+-0x4], R30 ;  /* 0xfffffc1e0b007388 */ /* 0x0005e80000000800 */
[----:B------:R2:W-:Y:S04]  /*5960*/  STS [R52+-0x4], R29 ;  /* 0xfffffc1d34007388 */ /* 0x0005e80000000800 */
[----:B------:R2:W-:Y:S01]  /*5970*/  STS [R5+-0x4], R28 ;  /* 0xfffffc1c05007388 */ /* 0x0005e20000000800 */
[----:B------:R-:W-:Y:S05]  /*5980*/  @P0 BRA `(.L_x_1184) ;  /* 0x0000000000c00947 */ /* 0x000fea0003800000 */
[----:B------:R-:W1:Y:S02]  /*5990*/  LDCU.64 UR10, c[0x0][0x398] ;  /* 0x00007300ff0a77ac */ /* 0x000e640008000a00 */
[----:B-1----:R-:W-:-:S04]  /*59a0*/  LEA R6, P0, R3, UR10, 0x3 ;  /* 0x0000000a03067c11 */ /* 0x002fc8000f8018ff */
[----:B------:R-:W-:-:S05]  /*59b0*/  LEA.HI.X R7, R3, UR11, RZ, 0x3, P0 ;  /* 0x0000000b03077c11 */ /* 0x000fca00080f1cff */
[----:B--2---:R-:W2:Y:S01]  /*59c0*/  LDG.E.64 R4, desc[UR8][R6.64] ;  /* 0x0000000806047981 */ /* 0x004ea2000c1e1b00 */
[----:B------:R-:W-:Y:S01]  /*59d0*/  SHF.R.S32.HI R9, RZ, 0x1f, R24 ;  /* 0x0000001fff097819 */ /* 0x000fe20000011418 */
[----:B------:R-:W-:Y:S01]  /*59e0*/  UISETP.GE.AND UP0, UPT, UR7, 0x1, UPT ;  /* 0x000000010700788c */ /* 0x000fe2000bf06270 */
[----:B------:R-:W-:Y:S01]  /*59f0*/  IMAD.MOV.U32 R0, RZ, RZ, R27 ;  /* 0x000000ffff007224 */ /* 0x000fe200078e001b */
[----:B--2---:R-:W-:-:S05]  /*5a00*/  IADD3 R4, P0, PT, -R24, R4, RZ ;  /* 0x0000000418047210 */ /* 0x004fca0007f1e1ff */
[----:B------:R-:W-:-:S05]  /*5a10*/  IMAD.X R5, R5, 0x1, ~R9, P0 ;  /* 0x0000000105057824 */ /* 0x000fca00000e0e09 */
[----:B------:R1:W-:Y:S01]  /*5a20*/  STS.64 [R13+0x7200], R4 ;  /* 0x007200040d007388 */ /* 0x0003e20000000a00 */
[----:B------:R-:W-:Y:S05]  /*5a30*/  BRA.U !UP0, `(.L_x_1185) ;  /* 0x00000001086c7547 */ /* 0x000fea000b800000 */
[----:B------:R-:W-:Y:S01]  /*5a40*/  BSSY B0, `(.L_x_1186) ;  /* 0x0000019000007945 */ /* 0x000fe20003800000 */
[----:B------:R-:W-:Y:S02]  /*5a50*/  IMAD.MOV.U32 R6, RZ, RZ, -0x1 ;  /* 0xffffffffff067424 */ /* 0x000fe400078e00ff */
[----:B------:R-:W-:Y:S02]  /*5a60*/  IMAD.U32 R7, RZ, RZ, UR7 ;  /* 0x00000007ff077e24 */ /* 0x000fe4000f8e00ff */
[----:B------:R-:W-:-:S07]  /*5a70*/  IMAD.MOV.U32 R0, RZ, RZ, R27 ;  /* 0x000000ffff007224 */ /* 0x000fce00078e001b */
.L_x_1190:
[----:B-1----:R-:W1:Y:S01]  /*5a80*/  LDC.64 R4, c[0x0][0x380] ;  /* 0x0000e000ff047b82 */ /* 0x002e620000000a00 */
[----:B------:R-:W-:Y:S01]  /*5a90*/  VIADD R11, R7, 0xffffffff ;  /* 0xffffffff070b7836 */ /* 0x000fe20000000000 */
[----:B------:R-:W-:Y:S03]  /*5aa0*/  BSSY B2, `(.L_x_1187) ;  /* 0x0000008000027945 */ /* 0x000fe60003800000 */
[----:B------:R-:W-:-:S04]  /*5ab0*/  IMAD R9, R11, 0x100, R3 ;  /* 0x000001000b097824 */ /* 0x000fc800078e0203 */
[----:B-1----:R-:W-:-:S07]  /*5ac0*/  IMAD.WIDE R4, R9, 0x4, R4 ;  /* 0x0000000409047825 */ /* 0x002fce00078e0204 */
.L_x_1188:
[----:B------:R-:W-:Y:S05]  /*5ad0*/  YIELD ;  /* 0x0000000000007946 */ /* 0x000fea0003800000 */
[----:B------:R1:W-:Y:S06]  /*5ae0*/  MEMBAR.SC.CTA ;  /* 0x0000000000007992 */ /* 0x0003ec0000000000 */
[----:B-1----:R-:W2:Y:S02]  /*5af0*/  LDG.E.STRONG.SYS R8, desc[UR8][R4.64] ;  /* 0x0000000804087981 */ /* 0x002ea4000c1f5900 */
[----:B--2---:R-:W-:-:S13]  /*5b00*/  ISETP.NE.AND P0, PT, R8, RZ, PT ;  /* 0x000000ff0800720c */ /* 0x004fda0003f05270 */
[----:B------:R-:W-:Y:S05]  /*5b10*/  @!P0 BRA `(.L_x_1188) ;  /* 0xfffffffc00ec8947 */ /* 0x000fea000383ffff */
[----:B------:R-:W-:Y:S05]  /*5b20*/  BSYNC B2 ;  /* 0x0000000000027941 */ /* 0x000fea0003800000 */
.L_x_1187:
[----:B------:R-:W-:Y:S01]  /*5b30*/  BSSY.RECONVERGENT B2, `(.L_x_1189) ;  /* 0x0000006000027945 */ /* 0x000fe20003800200 */
[C---:B------:R-:W-:Y:S02]  /*5b40*/  ISETP.GT.AND P0, PT, R8.reuse, -0x1, PT ;  /* 0xffffffff0800780c */ /* 0x040fe40003f04270 */
[----:B------:R-:W-:Y:S01]  /*5b50*/  LOP3.LUT R5, R8, 0x3fffffff, RZ, 0xc0, !PT ;  /* 0x3fffffff08057812 */ /* 0x000fe200078ec0ff */
[----:B------:R-:W-:Y:S05]  /*5b60*/  WARPSYNC.EXCLUSIVE R6 ;  /* 0x0000000006007348 */ /* 0x000fea0003a00000 */
[----:B------:R-:W-:-:S05]  /*5b70*/  IMAD.IADD R0, R5, 0x1, R0 ;  /* 0x0000000105007824 */ /* 0x000fca00078e0200 */
[----:B------:R-:W-:-:S07]  /*5b80*/  VOTE.ANY R6, PT, P0 ;  /* 0x0000000000067806 */ /* 0x000fce00000e0100 */
[----:B------:R-:W-:Y:S05]  /*5b90*/  BSYNC.RECONVERGENT B2 ;  /* 0x0000000000027941 */ /* 0x000fea0003800200 */
.L_x_1189:
[----:B------:R-:W-:Y:S01]  /*5ba0*/  ISETP.GT.U32.AND P1, PT, R7, 0x1, PT ;  /* 0x000000010700780c */ /* 0x000fe20003f24070 */
[----:B------:R-:W-:-:S12]  /*5bb0*/  IMAD.MOV.U32 R7, RZ, RZ, R11 ;  /* 0x000000ffff077224 */ /* 0x000fd800078e000b */
[----:B------:R-:W-:Y:S05]  /*5bc0*/  @P0 BRA P1, `(.L_x_1190) ;  /* 0xfffffffc00ac0947 */ /* 0x000fea000083ffff */
[----:B------:R-:W-:Y:S05]  /*5bd0*/  BSYNC B0 ;  /* 0x0000000000007941 */ /* 0x000fea0003800000 */
.L_x_1186:
[----:B------:R2:W3:Y:S02]  /*5be0*/  LDS.64 R4, [R13+0x7200] ;  /* 0x007200000d047984 */ /* 0x0004e40000000a00 */
.L_x_1185:
[----:B------:R-:W4:Y:S01]  /*5bf0*/  LDC.64 R6, c[0x0][0x380] ;  /* 0x0000e000ff067b82 */ /* 0x000f220000000a00 */
[C---:B------:R-:W-:Y:S01]  /*5c00*/  IMAD.IADD R11, R0.reuse, 0x1, -R27 ;  /* 0x00000001000b7824 */ /* 0x040fe200078e0a1b */
[----:B------:R-:W-:Y:S01]  /*5c10*/  LOP3.LUT R9, R0, 0x80000000, RZ, 0xfc, !PT ;  /* 0x8000000000097812 */ /* 0x000fe200078efcff */
[----:B------:R-:W-:-:S03]  /*5c20*/  IMAD.U32 R15, RZ, RZ, UR7 ;  /* 0x00000007ff0f7e24 */ /* 0x000fc6000f8e00ff */
[----:B-1-3--:R-:W-:Y:S01]  /*5c30*/  IADD3 R4, P0, PT, R11, R4, RZ ;  /* 0x000000040b047210 */ /* 0x00afe20007f1e0ff */
[----:B------:R-:W-:-:S03]  /*5c40*/  IMAD R15, R15, 0x100, R3 ;  /* 0x000001000f0f7824 */ /* 0x000fc600078e0203 */
[----:B------:R-:W-:-:S05]  /*5c50*/  LEA.HI.X.SX32 R5, R11, R5, 0x1, P0 ;  /* 0x000000050b057211 */ /* 0x000fca00000f0eff */
[----:B------:R1:W-:Y:S01]  /*5c60*/  STS.64 [R13+0x7200], R4 ;  /* 0x007200040d007388 */ /* 0x0003e20000000a00 */
[----:B----4-:R-:W-:-:S05]  /*5c70*/  IMAD.WIDE R6, R15, 0x4, R6 ;  /* 0x000000040f067825 */ /* 0x010fca00078e0206 */
[----:B------:R1:W-:Y:S02]  /*5c80*/  STG.E.STRONG.SYS desc[UR8][R6.64], R9 ;  /* 0x0000000906007986 */ /* 0x0003e4000c115908 */
.L_x_1184:
[----:B------:R-:W-:Y:S05]  /*5c90*/  BSYNC B1 ;  /* 0x0000000000017941 */ /* 0x000fea0003800000 */
.L_x_1183:
[----:B-1----:R-:W1:Y:S01]  /*5ca0*/  LDC.64 R6, c[0x0][0x390] ;  /* 0x0000e400ff067b82 */ /* 0x002e620000000a00 */
[----:B------:R-:W-:-:S06]  /*5cb0*/  UIMAD UR6, UR7, 0x1c80, URZ ;  /* 0x00001c80070678a4 */ /* 0x000fcc000f8e02ff */
[----:B--2---:R-:W-:Y:S01]  /*5cc0*/  IMAD.U32 R0, RZ, RZ, UR6 ;  /* 0x00000006ff007e24 */ /* 0x004fe2000f8e00ff */
[----:B------:R-:W2:Y:S03]  /*5cd0*/  LDC R9, c[0x0][0x3c0] ;  /* 0x0000f000ff097b82 */ /* 0x000ea60000000800 */
[----:B------:R-:W-:Y:S01]  /*5ce0*/  VIADD R0, R0, 0x1c80 ;  /* 0x00001c8000007836 */ /* 0x000fe20000000000 */
[----:B-1----:R-:W-:-:S04]  /*5cf0*/  ISETP.EQ.U32.AND P1, PT, R6, RZ, PT ;  /* 0x000000ff0600720c */ /* 0x002fc80003f22070 */
[CC--:B--2---:R-:W-:Y:S02]  /*5d00*/  ISETP.GE.AND P0, PT, R0.reuse, R9.reuse, PT ;  /* 0x000000090000720c */ /* 0x0c4fe40003f06270 */
[----:B------:R-:W-:Y:S02]  /*5d10*/  ISETP.GT.AND P3, PT, R0, R9, PT ;  /* 0x000000090000720c */ /* 0x000fe40003f64270 */
[----:B------:R-:W-:Y:S02]  /*5d20*/  ISETP.EQ.OR.EX P0, PT, R7, RZ, !P0, P1 ;  /* 0x000000ff0700720c */ /* 0x000fe40004702710 */
[C---:B------:R-:W-:Y:S02]  /*5d30*/  LEA R0, R3.reuse, UR4, 0x2 ;  /* 0x0000000403007c11 */ /* 0x040fe4000f8e10ff */
        /* <DEDUP_REMOVED lines=10> */
.L_x_1191:
[----:B------:R-:W-:Y:S05]  /*5de0*/  WARPSYNC.ALL ;  /* 0x0000000000007948 */ /* 0x000fea0003800000 */
[----:B------:R-:W-:Y:S06]  /*5df0*/  BAR.SYNC.DEFER_BLOCKING 0x0 ;  /* 0x0000000000007b1d */ /* 0x000fec0000010000 */
[----:B------:R-:W-:Y:S05]  /*5e00*/  @P3 BRA `(.L_x_1192) ;  /* 0x0000000c009c3947 */ /* 0x000fea0003800000 */
[----:B------:R-:W1:Y:S01]  /*5e10*/  LDS R2, [R0] ;  /* 0x0000000000027984 */ /* 0x000e620000000800 */
[----:B------:R-:W1:Y:S01]  /*5e20*/  LDCU UR6, c[0x0][0x3c4] ;  /* 0x00007880ff0677ac */ /* 0x000e620008000800 */
[----:B------:R-:W2:Y:S01]  /*5e30*/  LDCU.64 UR10, c[0x0][0x3a0] ;  /* 0x00007400ff0a77ac */ /* 0x000ea20008000a00 */
[----:B-1----:R-:W-:Y:S02]  /*5e40*/  SHF.R.U32.HI R4, RZ, UR6, R2 ;  /* 0x00000006ff047c19 */ /* 0x002fe40008011602 */
[----:B------:R-:W-:Y:S02]  /*5e50*/  LOP3.LUT R11, R2, 0x80000000, RZ, 0x3c, !PT ;  /* 0x80000000020b7812 */ /* 0x000fe400078e3cff */
[----:B------:R-:W-:-:S04]  /*5e60*/  LOP3.LUT R4, R4, UR5, RZ, 0x30, !PT ;  /* 0x0000000504047c12 */ /* 0x000fc8000f8e30ff */
[----:B------:R-:W-:-:S06]  /*5e70*/  LEA R5, R4, UR4, 0x3 ;  /* 0x0000000404057c11 */ /* 0x000fcc000f8e18ff */
[----:B------:R-:W1:Y:S02]  /*5e80*/  LDS.64 R4, [R5+0x7200] ;  /* 0x0072000005047984 */ /* 0x000e640000000a00 */
[----:B-1----:R-:W-:-:S05]  /*5e90*/  IADD3 R4, P0, PT, R4, R3, RZ ;  /* 0x0000000304047210 */ /* 0x002fca0007f1e0ff */
[----:B------:R-:W-:Y:S01]  /*5ea0*/  IMAD.X R7, RZ, RZ, R5, P0 ;  /* 0x000000ffff077224 */ /* 0x000fe200000e0605 */
[----:B--2---:R-:W-:-:S04]  /*5eb0*/  LEA R6, P0, R4, UR10, 0x2 ;  /* 0x0000000a04067c11 */ /* 0x004fc8000f8010ff */
[----:B------:R-:W-:-:S05]  /*5ec0*/  LEA.HI.X R7, R4, UR11, R7, 0x2, P0 ;  /* 0x0000000b04077c11 */ /* 0x000fca00080f1407 */
[----:B------:R-:W-:Y:S01]  /*5ed0*/  STG.E desc[UR8][R6.64], R11 ;  /* 0x0000000b06007986 */ /* 0x000fe2000c101908 */
[----:B------:R-:W-:-:S03]  /*5ee0*/  NOP ;  /* 0x0000000000007918 */ /* 0x000fc60000000000 */
[----:B------:R-:W1:Y:S02]  /*5ef0*/  LDS R2, [R0+0x600] ;  /* 0x0006000000027984 */ /* 0x000e640000000800 */
[----:B-1----:R-:W-:Y:S02]  /*5f00*/  SHF.R.U32.HI R4, RZ, UR6, R2 ;  /* 0x00000006ff047c19 */ /* 0x002fe40008011602 */
[----:B------:R-:W-:Y:S02]  /*5f10*/  LOP3.LUT R11, R2, 0x80000000, RZ, 0x3c, !PT ;  /* 0x80000000020b7812 */ /* 0x000fe400078e3cff */
[----:B------:R-:W-:-:S04]  /*5f20*/  LOP3.LUT R4, R4, UR5, RZ, 0x30, !PT ;  /* 0x0000000504047c12 */ /* 0x000fc8000f8e30ff */
[----:B------:R-:W-:-:S06]  /*5f30*/  LEA R5, R4, UR4, 0x3 ;  /* 0x0000000404057c11 */ /* 0x000fcc000f8e18ff */
        /* <DEDUP_REMOVED lines=200> */
[----:B-1----:R-:W-:-:S04]  /*6bc0*/  SHF.R.U32.HI R2, RZ, UR6, R0 ;  /* 0x00000006ff027c19 */ /* 0x002fc80008011600 */
[----:B------:R-:W-:-:S04]  /*6bd0*/  LOP3.LUT R2, R2, UR5, RZ, 0x30, !PT ;  /* 0x0000000502027c12 */ /* 0x000fc8000f8e30ff */
[----:B------:R-:W-:-:S06]  /*6be0*/  LEA R4, R2, UR4, 0x3 ;  /* 0x0000000402047c11 */ /* 0x000fcc000f8e18ff */
[----:B------:R-:W1:Y:S02]  /*6bf0*/  LDS.64 R4, [R4+0x7200] ;  /* 0x0072000004047984 */ /* 0x000e640000000a00 */
[----:B-1----:R-:W-:-:S05]  /*6c00*/  IADD3 R3, P0, PT, R4, R3, RZ ;  /* 0x0000000304037210 */ /* 0x002fca0007f1e0ff */
[----:B------:R-:W-:Y:S01]  /*6c10*/  IMAD.X R6, RZ, RZ, R5, P0 ;  /* 0x000000ffff067224 */ /* 0x000fe200000e0605 */
[C---:B------:R-:W-:Y:S02]  /*6c20*/  LEA R2, P0, R3.reuse, UR10, 0x2 ;  /* 0x0000000a03027c11 */ /* 0x040fe4000f8010ff */
[----:B------:R-:W-:Y:S02]  /*6c30*/  LOP3.LUT R5, R0, 0x80000000, RZ, 0x3c, !PT ;  /* 0x8000000000057812 */ /* 0x000fe400078e3cff */
[----:B------:R-:W-:-:S05]  /*6c40*/  LEA.HI.X R3, R3, UR11, R6, 0x2, P0 ;  /* 0x0000000b03037c11 */ /* 0x000fca00080f1406 */
[----:B------:R-:W-:Y:S01]  /*6c50*/  STG.E desc[UR8][R2.64+0x6c00], R5 ;  /* 0x006c000502007986 */ /* 0x000fe2000c101908 */
[----:B------:R-:W-:Y:S01]  /*6c60*/  NOP ;  /* 0x0000000000007918 */ /* 0x000fe20000000000 */
[----:B------:R-:W-:Y:S05]  /*6c70*/  EXIT ;  /* 0x000000000000794d */ /* 0x000fea0003800000 */
.L_x_1192:
[----:B-1----:R-:W-:Y:S01]  /*6c80*/  IMAD.U32 R4, RZ, RZ, UR7 ;  /* 0x00000007ff047e24 */ /* 0x002fe2000f8e00ff */
[----:B------:R-:W-:Y:S01]  /*6c90*/  BSSY.RECONVERGENT B0, `(.L_x_1193) ;  /* 0x000001e000007945 */ /* 0x000fe20003800200 */
[C---:B------:R-:W-:Y:S02]  /*6ca0*/  VIADD R6, R3.reuse, 0x300 ;  /* 0x0000030003067836 */ /* 0x040fe40000000000 */
[----:B------:R-:W-:Y:S02]  /*6cb0*/  IMAD R5, R4, -0x1c80, R9 ;  /* 0xffffe38004057824 */ /* 0x000fe400078e0209 */
        /* <DEDUP_REMOVED lines=11> */
[-C--:B------:R-:W-:Y:S02]  /*6d70*/  ISETP.GE.AND P6, PT, R6, R5.reuse, PT ;  /* 0x000000050600720c */ /* 0x080fe40003fc6270 */
[----:B------:R-:W-:Y:S01]  /*6d80*/  ISETP.GE.AND P0, PT, R8, R5, PT ;  /* 0x000000050800720c */ /* 0x000fe20003f06270 */
[----:B------:R-:W-:-:S12]  /*6d90*/  @P1 BRA `(.L_x_1194) ;  /* 0x0000000000341947 */ /* 0x000fd80003800000 */
[----:B------:R-:W1:Y:S01]  /*6da0*/  LDS R4, [R0] ;  /* 0x0000000000047984 */ /* 0x000e620000000800 */
[----:B------:R-:W1:Y:S01]  /*6db0*/  LDCU UR6, c[0x0][0x3c4] ;  /* 0x00007880ff0677ac */ /* 0x000e620008000800 */
[----:B------:R-:W2:Y:S01]  /*6dc0*/  LDCU.64 UR10, c[0x0][0x3a0] ;  /* 0x00007400ff0a77ac */ /* 0x000ea20008000a00 */
[----:B-1----:R-:W-:-:S04]  /*6dd0*/  SHF.R.U32.HI R6, RZ, UR6, R4 ;  /* 0x00000006ff067c19 */ /* 0x002fc80008011604 */
[----:B------:R-:W-:-:S04]  /*6de0*/  LOP3.LUT R6, R6, UR5, RZ, 0x30, !PT ;  /* 0x0000000506067c12 */ /* 0x000fc8000f8e30ff */
[----:B------:R-:W-:-:S05]  /*6df0*/  LEA R8, R6, UR4, 0x3 ;  /* 0x0000000406087c11 */ /* 0x000fca000f8e18ff */
[----:B------:R-:W1:Y:S02]  /*6e00*/  LDS.64 R6, [R8+0x7200] ;  /* 0x0072000008067984 */ /* 0x000e640000000a00 */
[----:B-1----:R-:W-:-:S05]  /*6e10*/  IADD3 R9, P1, PT, R6, R3, RZ ;  /* 0x0000000306097210 */ /* 0x002fca0007f3e0ff */
[----:B------:R-:W-:Y:S01]  /*6e20*/  IMAD.X R12, RZ, RZ, R7, P1 ;  /* 0x000000ffff0c7224 */ /* 0x000fe200008e0607 */
[----:B--2---:R-:W-:-:S04]  /*6e30*/  LEA R6, P1, R9, UR10, 0x2 ;  /* 0x0000000a09067c11 */ /* 0x004fc8000f8210ff */
[----:B------:R-:W-:Y:S02]  /*6e40*/  LEA.HI.X R7, R9, UR11, R12, 0x2, P1 ;  /* 0x0000000b09077c11 */ /* 0x000fe400088f140c */
[----:B------:R-:W-:-:S05]  /*6e50*/  LOP3.LUT R9, R4, 0x80000000, RZ, 0x3c, !PT ;  /* 0x8000000004097812 */ /* 0x000fca00078e3cff */
[----:B------:R1:W-:Y:S02]  /*6e60*/  STG.E desc[UR8][R6.64], R9 ;  /* 0x0000000906007986 */ /* 0x0003e4000c101908 */
.L_x_1194:
[----:B------:R-:W-:Y:S05]  /*6e70*/  BSYNC.RECONVERGENT B0 ;  /* 0x0000000000007941 */ /* 0x000fea0003800200 */
.L_x_1193:
[----:B------:R-:W-:Y:S01]  /*6e80*/  NOP ;  /* 0x0000000000007918 */ /* 0x000fe20000000000 */
[----:B------:R-:W-:Y:S01]  /*6e90*/  BSSY.RECONVERGENT B0, `(.L_x_1195) ;  /* 0x0000011000007945 */ /* 0x000fe20003800200 */
[----:B------:R-:W-:Y:S02]  /*6ea0*/  ISETP.GE.AND P1, PT, R10, R5, PT ;  /* 0x000000050a00720c */ /* 0x000fe40003f26270 */
[----:B------:R-:W-:Y:S01]  /*6eb0*/  LOP3.LUT R10, R3, 0xc00, RZ, 0xfc, !PT ;  /* 0x00000c00030a7812 */ /* 0x000fe200078efcff */
[----:B------:R-:W-:Y:S10]  /*6ec0*/  @P2 BRA `(.L_x_1196) ;  /* 0x0000000000342947 */ /* 0x000ff40003800000 */
[----:B------:R-:W1:Y:S01]  /*6ed0*/  LDS R4, [R0+0x600] ;  /* 0x0006000000047984 */ /* 0x000e620000000800 */
        /* <DEDUP_REMOVED lines=12> */
.L_x_1196:
[----:B------:R-:W-:Y:S05]  /*6fa0*/  BSYNC.RECONVERGENT B0 ;  /* 0x0000000000007941 */ /* 0x000fea0003800200 */
.L_x_1195:
[----:B------:R-:W-:Y:S01]  /*6fb0*/  NOP ;  /* 0x0000000000007918 */ /* 0x000fe20000000000 */
[----:B------:R-:W-:Y:S01]  /*6fc0*/  BSSY.RECONVERGENT B0, `(.L_x_1197) ;  /* 0x0000011000007945 */ /* 0x000fe20003800200 */
[----:B------:R-:W-:Y:S01]  /*6fd0*/  ISETP.GE.AND P2, PT, R10, R5, PT ;  /* 0x000000050a00720c */ /* 0x000fe20003f46270 */
[----:B------:R-:W-:Y:S02]  /*6fe0*/  VIADD R10, R3, 0xd80 ;  /* 0x00000d80030a7836 */ /* 0x000fe40000000000 */
[----:B------:R-:W-:Y:S10]  /*6ff0*/  @P3 BRA `(.L_x_1198) ;  /* 0x0000000000343947 */ /* 0x000ff40003800000 */
[----:B------:R-:W1:Y:S01]  /*7000*/  LDS R4, [R0+0xc00] ;  /* 0x000c000000047984 */ /* 0x000e620000000800 */
[----:B------:R-:W1:Y:S01]  /*7010*/  LDCU UR6, c[0x0][0x3c4] ;  /* 0x00007880ff0677ac */ /* 0x000e620008000800 */
[----:B------:R-:W3:Y:S01]  /*7020*/  LDCU.64 UR10, c[0x0][0x3a0] ;  /* 0x00007400ff0a77ac */ /* 0x000ee20008000a00 */
[----:B-12---:R-:W-:-:S04]  /*7030*/  SHF.R.U32.HI R6, RZ, UR6, R4 ;  /* 0x00000006ff067c19 */ /* 0x006fc80008011604 */
[----:B------:R-:W-:-:S04]  /*7040*/  LOP3.LUT R6, R6, UR5, RZ, 0x30, !PT ;  /* 0x0000000506067c12 */ /* 0x000fc8000f8e30ff */
[----:B------:R-:W-:-:S05]  /*7050*/  LEA R8, R6, UR4, 0x3 ;  /* 0x0000000406087c11 */ /* 0x000fca000f8e18ff */
[----:B------:R-:W1:Y:S02]  /*7060*/  LDS.64 R6, [R8+0x7200] ;  /* 0x0072000008067984 */ /* 0x000e640000000a00 */
[----:B-1----:R-:W-:-:S05]  /*7070*/  IADD3 R9, P3, PT, R6, R3, RZ ;  /* 0x0000000306097210 */ /* 0x002fca0007f7e0ff */
[----:B------:R-:W-:Y:S01]  /*7080*/  IMAD.X R12, RZ, RZ, R7, P3 ;  /* 0x000000ffff0c7224 */ /* 0x000fe200018e0607 */
[----:B---3--:R-:W-:-:S04]  /*7090*/  LEA R6, P3, R9, UR10, 0x2 ;  /* 0x0000000a09067c11 */ /* 0x008fc8000f8610ff */
[----:B------:R-:W-:Y:S02]  /*70a0*/  LEA.HI.X R7, R9, UR11, R12, 0x2, P3 ;  /* 0x0000000b09077c11 */ /* 0x000fe400098f140c */
[----:B------:R-:W-:-:S05]  /*70b0*/  LOP3.LUT R9, R4, 0x80000000, RZ, 0x3c, !PT ;  /* 0x8000000004097812 */ /* 0x000fca00078e3cff */
[----:B------:R3:W-:Y:S02]  /*70c0*/  STG.E desc[UR8][R6.64+0xc00], R9 ;  /* 0x000c000906007986 */ /* 0x0007e4000c101908 */
.L_x_1198:
[----:B------:R-:W-:Y:S05]  /*70d0*/  BSYNC.RECONVERGENT B0 ;  /* 0x0000000000007941 */ /* 0x000fea0003800200 */
.L_x_1197:
[----:B------:R-:W-:Y:S01]  /*70e0*/  NOP ;  /* 0x0000000000007918 */ /* 0x000fe20000000000 */
[----:B------:R-:W-:Y:S01]  /*70f0*/  BSSY.RECONVERGENT B0, `(.L_x_1199) ;  /* 0x0000011000007945 */ /* 0x000fe20003800200 */
[----:B------:R-:W-:Y:S01]  /*7100*/  ISETP.GE.AND P3, PT, R10, R5, PT ;  /* 0x000000050a00720c */ /* 0x000fe20003f66270 */
[----:B------:R-:W-:Y:S02]  /*7110*/  VIADD R10, R3, 0xf00 ;  /* 0x00000f00030a7836 */ /* 0x000fe40000000000 */
[----:B------:R-:W-:Y:S10]  /*7120*/  @P4 BRA `(.L_x_1200) ;  /* 0x0000000000344947 */ /* 0x000ff40003800000 */
[----:B------:R-:W1:Y:S01]  /*7130*/  LDS R4, [R0+0x1200] ;  /* 0x0012000000047984 */ /* 0x000e620000000800 */
[----:B------:R-:W1:Y:S01]  /*7140*/  LDCU UR6, c[0x0][0x3c4] ;  /* 0x00007880ff0677ac */ /* 0x000e620008000800 */
[----:B------:R-:W4:Y:S01]  /*7150*/  LDCU.64 UR10, c[0x0][0x3a0] ;  /* 0x00007400ff0a77ac */ /* 0x000f220008000a00 */
[----:B-123--:R-:W-:-:S04]  /*7160*/  SHF.R.U32.HI R6, RZ, UR6, R4 ;  /* 0x00000006ff067c19 */ /* 0x00efc80008011604 */
[----:B------:R-:W-:-:S04]  /*7170*/  LOP3.LUT R6, R6, UR5, RZ, 0x30, !PT ;  /* 0x0000000506067c12 */ /* 0x000fc8000f8e30ff */
[----:B------:R-:W-:-:S05]  /*7180*/  LEA R8, R6, UR4, 0x3 ;  /* 0x0000000406087c11 */ /* 0x000fca000f8e18ff */
[----:B------:R-:W1:Y:S02]  /*7190*/  LDS.64 R6, [R8+0x7200] ;  /* 0x0072000008067984 */ /* 0x000e640000000a00 */
[----:B-1----:R-:W-:-:S05]  /*71a0*/  IADD3 R9, P4, PT, R6, R3, RZ ;  /* 0x0000000306097210 */ /* 0x002fca0007f9e0ff */
[----:B------:R-:W-:Y:S01]  /*71b0*/  IMAD.X R12, RZ, RZ, R7, P4 ;  /* 0x000000ffff0c7224 */ /* 0x000fe200020e0607 */
[----:B----4-:R-:W-:-:S04]  /*71c0*/  LEA R6, P4, R9, UR10, 0x2 ;  /* 0x0000000a09067c11 */ /* 0x010fc8000f8810ff */
[----:B------:R-:W-:Y:S02]  /*71d0*/  LEA.HI.X R7, R9, UR11, R12, 0x2, P4 ;  /* 0x0000000b09077c11 */ /* 0x000fe4000a0f140c */
[----:B------:R-:W-:-:S05]  /*71e0*/  LOP3.LUT R9, R4, 0x80000000, RZ, 0x3c, !PT ;  /* 0x8000000004097812 */ /* 0x000fca00078e3cff */
[----:B------:R4:W-:Y:S02]  /*71f0*/  STG.E desc[UR8][R6.64+0x1200], R9 ;  /* 0x0012000906007986 */ /* 0x0009e4000c101908 */
.L_x_1200:
[----:B------:R-:W-:Y:S05]  /*7200*/  BSYNC.RECONVERGENT B0 ;  /* 0x0000000000007941 */ /* 0x000fea0003800200 */
.L_x_1199:
[----:B------:R-:W-:Y:S01]  /*7210*/  NOP ;  /* 0x0000000000007918 */ /* 0x000fe20000000000 */
[----:B------:R-:W-:Y:S01]  /*7220*/  BSSY.RECONVERGENT B0, `(.L_x_1201) ;  /* 0x0000011000007945 */ /* 0x000fe20003800200 */
[----:B------:R-:W-:Y:S01]  /*7230*/  ISETP.GE.AND P4, PT, R10, R5, PT ;  /* 0x000000050a00720c */ /* 0x000fe20003f86270 */
[----:B------:R-:W-:Y:S02]  /*7240*/  VIADD R10, R3, 0x1080 ;  /* 0x00001080030a7836 */ /* 0x000fe40000000000 */
[----:B------:R-:W-:Y:S10]  /*7250*/  @P5 BRA `(.L_x_1202) ;  /* 0x0000000000345947 */ /* 0x000ff40003800000 */
[----:B------:R-:W1:Y:S01]  /*7260*/  LDS R4, [R0+0x1800] ;  /* 0x0018000000047984 */ /* 0x000e620000000800 */
[----:B------:R-:W1:Y:S01]  /*7270*/  LDCU UR6, c[0x0][0x3c4] ;  /* 0x00007880ff0677ac */ /* 0x000e620008000800 */
[----:B------:R-:W5:Y:S01]  /*7280*/  LDCU.64 UR10, c[0x0][0x3a0] ;  /* 0x00007400ff0a77ac */ /* 0x000f620008000a00 */
[----:B-1234-:R-:W-:-:S04]  /*7290*/  SHF.R.U32.HI R6, RZ, UR6, R4 ;  /* 0x00000006ff067c19 */ /* 0x01efc80008011604 */
[----:B------:R-:W-:-:S04]  /*72a0*/  LOP3.LUT R6, R6, UR5, RZ, 0x30, !PT ;  /* 0x0000000506067c12 */ /* 0x000fc8000f8e30ff */
[----:B------:R-:W-:-:S05]  /*72b0*/  LEA R8, R6, UR4, 0x3 ;  /* 0x0000000406087c11 */ /* 0x000fca000f8e18ff */
[----:B------:R-:W1:Y:S02]  /*72c0*/  LDS.64 R6, [R8+0x7200] ;  /* 0x0072000008067984 */ /* 0x000e640000000a00 */
[----:B-1----:R-:W-:-:S05]  /*72d0*/  IADD3 R9, P5, PT, R6, R3, RZ ;  /* 0x0000000306097210 */ /* 0x002fca0007fbe0ff */
[----:B------:R-:W-:Y:S01]  /*72e0*/  IMAD.X R12, RZ, RZ, R7, P5 ;  /* 0x000000ffff0c7224 */ /* 0x000fe200028e0607 */
[----:B-----5:R-:W-:-:S04]  /*72f0*/  LEA R6, P5, R9, UR10, 0x2 ;  /* 0x0000000a09067c11 */ /* 0x020fc8000f8a10ff */
[----:B------:R-:W-:Y:S02]  /*7300*/  LEA.HI.X R7, R9, UR11, R12, 0x2, P5 ;  /* 0x0000000b09077c11 */ /* 0x000fe4000a8f140c */
[----:B------:R-:W-:-:S05]  /*7310*/  LOP3.LUT R9, R4, 0x80000000, RZ, 0x3c, !PT ;  /* 0x8000000004097812 */ /* 0x000fca00078e3cff */
[----:B------:R1:W-:Y:S02]  /*7320*/  STG.E desc[UR8][R6.64+0x1800], R9 ;  /* 0x0018000906007986 */ /* 0x0003e4000c101908 */
.L_x_1202:
[----:B------:R-:W-:Y:S05]  /*7330*/  BSYNC.RECONVERGENT B0 ;  /* 0x0000000000007941 */ /* 0x000fea0003800200 */
.L_x_1201:
        /* <DEDUP_REMOVED lines=18> */
.L_x_1204:
[----:B------:R-:W-:Y:S05]  /*7460*/  BSYNC.RECONVERGENT B0 ;  /* 0x0000000000007941 */ /* 0x000fea0003800200 */
.L_x_1203:
        /* <DEDUP_REMOVED lines=18> */
.L_x_1206:
[----:B------:R-:W-:Y:S05]  /*7590*/  BSYNC.RECONVERGENT B0 ;  /* 0x0000000000007941 */ /* 0x000fea0003800200 */
.L_x_1205:
        /* <DEDUP_REMOVED lines=18> */
.L_x_1208:
[----:B------:R-:W-:Y:S05]  /*76c0*/  BSYNC.RECONVERGENT B0 ;  /* 0x0000000000007941 */ /* 0x000fea0003800200 */
.L_x_1207:
        /* <DEDUP_REMOVED lines=18> */
.L_x_1210:
[----:B------:R-:W-:Y:S05]  /*77f0*/  BSYNC.RECONVERGENT B0 ;  /* 0x0000000000007941 */ /* 0x000fea0003800200 */
.L_x_1209:
[----:B------:R-:W-:Y:S01]  /*7800*/  NOP ;  /* 0x0000000000007918 */ /* 0x000fe20000000000 */
[----:B------:R-:W-:Y:S01]  /*7810*/  BSSY.RECONVERGENT B0, `(.L_x_1211) ;  /* 0x0000011000007945 */ /* 0x000fe20003800200 */
[----:B------:R-:W-:Y:S02]  /*7820*/  ISETP.GE.AND P2, PT, R10, R5, PT ;  /* 0x000000050a00720c */ /* 0x000fe40003f46270 */
[----:B------:R-:W-:Y:S01]  /*7830*/  LOP3.LUT R10, R3, 0x1800, RZ, 0xfc, !PT ;  /* 0x00001800030a7812 */ /* 0x000fe200078efcff */
        /* <DEDUP_REMOVED lines=14> */
.L_x_1212:
[----:B------:R-:W-:Y:S05]  /*7920*/  BSYNC.RECONVERGENT B0 ;  /* 0x0000000000007941 */ /* 0x000fea0003800200 */
.L_x_1211:
        /* <DEDUP_REMOVED lines=18> */
.L_x_1214:
[----:B------:R-:W-:Y:S05]  /*7a50*/  BSYNC.RECONVERGENT B0 ;  /* 0x0000000000007941 */ /* 0x000fea0003800200 */
.L_x_1213:
[----:B------:R-:W-:Y:S01]  /*7a60*/  NOP ;  /* 0x0000000000007918 */ /* 0x000fe20000000000 */
[----:B------:R-:W-:Y:S01]  /*7a70*/  BSSY.RECONVERGENT B0, `(.L_x_1215) ;  /* 0x0000010000007945 */ /* 0x000fe20003800200 */
[----:B------:R-:W-:-:S03]  /*7a80*/  ISETP.GE.AND P4, PT, R10, R5, PT ;  /* 0x000000050a00720c */ /* 0x000fc60003f86270 */
        /* <DEDUP_REMOVED lines=14> */
.L_x_1216:
[----:B------:R-:W-:Y:S05]  /*7b70*/  BSYNC.RECONVERGENT B0 ;  /* 0x0000000000007941 */ /* 0x000fea0003800200 */
.L_x_1215:
[----:B------:R-:W-:Y:S01]  /*7b80*/  NOP ;  /* 0x0000000000007918 */ /* 0x000fe20000000000 */
[----:B------:R-:W-:Y:S04]  /*7b90*/  BSSY.RECONVERGENT B0, `(.L_x_1217) ;  /* 0x000000f000007945 */ /* 0x000fe80003800200 */
[----:B------:R-:W-:Y:S05]  /*7ba0*/  @P6 BRA `(.L_x_1218) ;  /* 0x0000000000346947 */ /* 0x000fea0003800000 */
        /* <DEDUP_REMOVED lines=13> */
.L_x_1218:
[----:B------:R-:W-:Y:S05]  /*7c80*/  BSYNC.RECONVERGENT B0 ;  /* 0x0000000000007941 */ /* 0x000fea0003800200 */
.L_x_1217:
        /* <DEDUP_REMOVED lines=16> */
.L_x_1220:
[----:B------:R-:W-:Y:S05]  /*7d90*/  BSYNC.RECONVERGENT B0 ;  /* 0x0000000000007941 */ /* 0x000fea0003800200 */
.L_x_1219:
        /* <DEDUP_REMOVED lines=16> */
.L_x_1222:
[----:B------:R-:W-:Y:S05]  /*7ea0*/  BSYNC.RECONVERGENT B0 ;  /* 0x0000000000007941 */ /* 0x000fea0003800200 */
.L_x_1221:
        /* <DEDUP_REMOVED lines=16> */
.L_x_1224:
[----:B------:R-:W-:Y:S05]  /*7fb0*/  BSYNC.RECONVERGENT B0 ;  /* 0x0000000000007941 */ /* 0x000fea0003800200 */
.L_x_1223:
        /* <DEDUP_REMOVED lines=16> */
.L_x_1226:
[----:B------:R-:W-:Y:S05]  /*80c0*/  BSYNC.RECONVERGENT B0 ;  /* 0x0000000000007941 */ /* 0x000fea0003800200 */
.L_x_1225:
        /* <DEDUP_REMOVED lines=16> */
.L_x_1228:
[----:B------:R-:W-:Y:S05]  /*81d0*/  BSYNC.RECONVERGENT B0 ;  /* 0x0000000000007941 */ /* 0x000fea0003800200 */
.L_x_1227:
[----:B------:R-:W-:Y:S01]  /*81e0*/  NOP ;  /* 0x0000000000007918 */ /* 0x000fe20000000000 */
[----:B------:R-:W5:Y:S01]  /*81f0*/  LDS R0, [R0+0x6c00] ;  /* 0x006c000000007984 */ /* 0x000f620000000800 */
[----:B------:R-:W5:Y:S02]  /*8200*/  LDCU UR6, c[0x0][0x3c4] ;  /* 0x00007880ff0677ac */ /* 0x000f640008000800 */
[----:B-----5:R-:W-:-:S04]  /*8210*/  SHF.R.U32.HI R2, RZ, UR6, R0 ;  /* 0x00000006ff027c19 */ /* 0x020fc80008011600 */
[----:B------:R-:W-:-:S04]  /*8220*/  LOP3.LUT R2, R2, UR5, RZ, 0x30, !PT ;  /* 0x0000000502027c12 */ /* 0x000fc8000f8e30ff */
[----:B-1234-:R-:W-:Y:S01]  /*8230*/  LEA R6, R2, UR4, 0x3 ;  /* 0x0000000402067c11 */ /* 0x01efe2000f8e18ff */
[----:B------:R-:W-:-:S05]  /*8240*/  VIADD R2, R3, 0x1b00 ;  /* 0x00001b0003027836 */ /* 0x000fca0000000000 */
[----:B------:R-:W1:Y:S01]  /*8250*/  LDS.64 R6, [R6+0x7200] ;  /* 0x0072000006067984 */ /* 0x000e620000000a00 */
[----:B------:R-:W-:-:S13]  /*8260*/  ISETP.GE.AND P0, PT, R2, R5, PT ;  /* 0x000000050200720c */ /* 0x000fda0003f06270 */
[----:B------:R-:W2:Y:S01]  /*8270*/  @!P0 LDC.64 R8, c[0x0][0x3a0] ;  /* 0x0000e800ff088b82 */ /* 0x000ea20000000a00 */
[----:B------:R-:W-:Y:S02]  /*8280*/  @!P0 LOP3.LUT R5, R0, 0x80000000, RZ, 0x3c, !PT ;  /* 0x8000000000058812 */ /* 0x000fe400078e3cff */
[----:B-1----:R-:W-:-:S05]  /*8290*/  IADD3 R3, P1, PT, R6, R3, RZ ;  /* 0x0000000306037210 */ /* 0x002fca0007f3e0ff */
[----:B------:R-:W-:Y:S01]  /*82a0*/  IMAD.X R4, RZ, RZ, R7, P1 ;  /* 0x000000ffff047224 */ /* 0x000fe200008e0607 */
[----:B--2---:R-:W-:-:S04]  /*82b0*/  @!P0 LEA R2, P1, R3, R8, 0x2 ;  /* 0x0000000803028211 */ /* 0x004fc800078210ff */
[----:B------:R-:W-:-:S05]  /*82c0*/  @!P0 LEA.HI.X R3, R3, R9, R4, 0x2, P1 ;  /* 0x0000000903038211 */ /* 0x000fca00008f1404 */
[----:B------:R-:W-:Y:S01]  /*82d0*/  @!P0 STG.E desc[UR8][R2.64+0x6c00], R5 ;  /* 0x006c000502008986 */ /* 0x000fe2000c101908 */
[----:B------:R-:W-:Y:S01]  /*82e0*/  NOP ;  /* 0x0000000000007918 */ /* 0x000fe20000000000 */
[----:B------:R-:W-:Y:S05]  /*82f0*/  EXIT ;  /* 0x000000000000794d */ /* 0x000fea0003800000 */
.L_x_1142:
[----:B------:R-:W-:Y:S02]  /*8300*/  IMAD.MOV.U32 R50, RZ, RZ, R19 ;  /* 0x000000ffff327224 */ /* 0x000fe400078e0013 */
[----:B------:R-:W-:Y:S02]  /*8310*/  IMAD.MOV.U32 R49, RZ, RZ, 0x1 ;  /* 0x00000001ff317424 */ /* 0x000fe400078e00ff */
[----:B------:R-:W-:Y:S02]  /*8320*/  IMAD.MOV.U32 R52, RZ, RZ, RZ ;  /* 0x000000ffff347224 */ /* 0x000fe400078e00ff */
[----:B------:R-:W-:-:S07]  /*8330*/  IMAD.MOV.U32 R47, RZ, RZ, -0x1 ;  /* 0xffffffffff2f7424 */ /* 0x000fce00078e00ff */
[----:B------:R-:W-:Y:S05]  /*8340*/  WARPSYNC.COLLECTIVE R47, `(.L_x_1229) ;  /* 0x000000002f087348 */ /* 0x000fea0003c00000 */
[----:B------:R0:W1:Y:S02]  /*8350*/  SHFL.UP P0, R48, R50, R49, R52 ;  /* 0x0400003132307389 */ /* 0x0000640000000034 */
[----:B01----:R-:W-:Y:S05]  /*8360*/  ENDCOLLECTIVE ;  /* 0x000000000000791b */ /* 0x003fea0003800000 */
.L_x_1229:
[----:B------:R-:W-:Y:S02]  /*8370*/  IMAD.MOV.U32 R49, RZ, RZ, 0x2 ;  /* 0x00000002ff317424 */ /* 0x000fe400078e00ff */
[----:B------:R-:W-:-:S04]  /*8380*/  IMAD.MOV.U32 R20, RZ, RZ, R48 ;  /* 0x000000ffff147224 */ /* 0x000fc800078e0030 */
[----:B------:R-:W-:-:S04]  /*8390*/  @P0 IMAD.IADD R20, R19, 0x1, R20 ;  /* 0x0000000113140824 */ /* 0x000fc800078e0214 */
[----:B------:R-:W-:-:S07]  /*83a0*/  IMAD.MOV.U32 R50, RZ, RZ, R20 ;  /* 0x000000ffff327224 */ /* 0x000fce00078e0014 */
[----:B------:R-:W-:Y:S05]  /*83b0*/  WARPSYNC.COLLECTIVE R47, `(.L_x_1230) ;  /* 0x000000002f087348 */ /* 0x000fea0003c00000 */
[----:B------:R0:W1:Y:S02]  /*83c0*/  SHFL.UP P0, R48, R50, R49, R52 ;  /* 0x0400003132307389 */ /* 0x0000640000000034 */
[----:B01----:R-:W-:Y:S05]  /*83d0*/  ENDCOLLECTIVE ;  /* 0x000000000000791b */ /* 0x003fea0003800000 */
.L_x_1230:
[----:B------:R-:W-:Y:S02]  /*83e0*/  IMAD.MOV.U32 R49, RZ, RZ, 0x4 ;  /* 0x00000004ff317424 */ /* 0x000fe400078e00ff */
[----:B------:R-:W-:-:S04]  /*83f0*/  IMAD.MOV.U32 R21, RZ, RZ, R48 ;  /* 0x000000ffff157224 */ /* 0x000fc800078e0030 */
[----:B------:R-:W-:-:S04]  /*8400*/  @P0 IMAD.IADD R21, R20, 0x1, R21 ;  /* 0x0000000114150824 */ /* 0x000fc800078e0215 */
[----:B------:R-:W-:-:S07]  /*8410*/  IMAD.MOV.U32 R50, RZ, RZ, R21 ;  /* 0x000000ffff327224 */ /* 0x000fce00078e0015 */
[----:B------:R-:W-:Y:S05]  /*8420*/  WARPSYNC.COLLECTIVE R47, `(.L_x_1231) ;  /* 0x000000002f087348 */ /* 0x000fea0003c00000 */
[----:B------:R0:W1:Y:S02]  /*8430*/  SHFL.UP P0, R48, R50, R49, R52 ;  /* 0x0400003132307389 */ /* 0x0000640000000034 */
[----:B01----:R-:W-:Y:S05]  /*8440*/  ENDCOLLECTIVE ;  /* 0x000000000000791b */ /* 0x003fea0003800000 */
.L_x_1231:
[----:B------:R-:W-:Y:S02]  /*8450*/  IMAD.MOV.U32 R49, RZ, RZ, 0x8 ;  /* 0x00000008ff317424 */ /* 0x000fe400078e00ff */
[----:B------:R-:W-:-:S04]  /*8460*/  IMAD.MOV.U32 R22, RZ, RZ, R48 ;  /* 0x000000ffff167224 */ /* 0x000fc800078e0030 */
[----:B------:R-:W-:-:S04]  /*8470*/  @P0 IMAD.IADD R22, R21, 0x1, R22 ;  /* 0x0000000115160824 */ /* 0x000fc800078e0216 */
[----:B------:R-:W-:-:S07]  /*8480*/  IMAD.MOV.U32 R50, RZ, RZ, R22 ;  /* 0x000000ffff327224 */ /* 0x000fce00078e0016 */
[----:B------:R-:W-:Y:S05]  /*8490*/  WARPSYNC.COLLECTIVE R47, `(.L_x_1232) ;  /* 0x000000002f087348 */ /* 0x000fea0003c00000 */
[----:B------:R0:W1:Y:S02]  /*84a0*/  SHFL.UP P0, R48, R50, R49, R52 ;  /* 0x0400003132307389 */ /* 0x0000640000000034 */
[----:B01----:R-:W-:Y:S05]  /*84b0*/  ENDCOLLECTIVE ;  /* 0x000000000000791b */ /* 0x003fea0003800000 */
.L_x_1232:
[----:B------:R-:W-:Y:S02]  /*84c0*/  IMAD.MOV.U32 R49, RZ, RZ, 0x10 ;  /* 0x00000010ff317424 */ /* 0x000fe400078e00ff */
[----:B------:R-:W-:-:S04]  /*84d0*/  IMAD.MOV.U32 R23, RZ, RZ, R48 ;  /* 0x000000ffff177224 */ /* 0x000fc800078e0030 */
[----:B------:R-:W-:-:S04]  /*84e0*/  @P0 IMAD.IADD R23, R22, 0x1, R23 ;  /* 0x0000000116170824 */ /* 0x000fc800078e0217 */
[----:B------:R-:W-:-:S07]  /*84f0*/  IMAD.MOV.U32 R50, RZ, RZ, R23 ;  /* 0x000000ffff327224 */ /* 0x000fce00078e0017 */
[----:B------:R-:W-:Y:S05]  /*8500*/  WARPSYNC.COLLECTIVE R47, `(.L_x_1233) ;  /* 0x000000002f087348 */ /* 0x000fea0003c00000 */
[----:B------:R0:W1:Y:S02]  /*8510*/  SHFL.UP P0, R48, R50, R49, R52 ;  /* 0x0400003132307389 */ /* 0x0000640000000034 */
[----:B01----:R-:W-:Y:S05]  /*8520*/  ENDCOLLECTIVE ;  /* 0x000000000000791b */ /* 0x003fea0003800000 */
.L_x_1233:
[----:B------:R-:W-:Y:S05]  /*8530*/  BRA `(.L_x_1234) ;  /* 0xffffff9c00b07947 */ /* 0x000fea000383ffff */
.L_x_1235:
        /* <DEDUP_REMOVED lines=12> */
.L_x_1773:


//--------------------- .text._ZN3cub18CUB_300001_SM_10006detail10radix_sort33DeviceRadixSortExclusiveSumKernelINS1_5radix10policy_hubIiNS0_8NullTypeEyE10Policy1000EyEEvPT0_ --------------------------
	.section	.text._ZN3cub18CUB_300001_SM_10006detail10radix_sort33DeviceRadixSortExclusiveSumKernelINS1_5radix10policy_hubIiNS0_8NullTypeEyE10Policy1000EyEEvPT0_,"ax",@progbits
	.align	128
        .global         _ZN3cub18CUB_300001_SM_10006detail10radix_sort33DeviceRadixSortExclusiveSumKernelINS1_5radix10policy_hubIiNS0_8NullTypeEyE10Policy1000EyEEvPT0_
        .type           _ZN3cub18CUB_300001_SM_10006detail10radix_sort33DeviceRadixSortExclusiveSumKernelINS1_5radix10policy_hubIiNS0_8NullTypeEyE10Policy1000EyEEvPT0_,@function
        .size           _ZN3cub18CUB_300001_SM_10006detail10radix_sort33DeviceRadixSortExclusiveSumKernelINS1_5radix10policy_hubIiNS0_8NullTypeEyE10Policy1000EyEEvPT0_,(.L_x_1774 - _ZN3cub18CUB_300001_SM_10006detail10radix_sort33DeviceRadixSortExclusiveSumKernelINS1_5radix10policy_hubIiNS0_8NullTypeEyE10Policy1000EyEEvPT0_)
        .other          _ZN3cub18CUB_300001_SM_10006detail10radix_sort33DeviceRadixSortExclusiveSumKernelINS1_5radix10policy_hubIiNS0_8NullTypeEyE10Policy1000EyEEvPT0_,@"STO_CUDA_ENTRY STV_DEFAULT"
_ZN3cub18CUB_300001_SM_10006detail10radix_sort33DeviceRadixSortExclusiveSumKernelINS1_5radix10policy_hubIiNS0_8NullTypeEyE10Policy1000EyEEvPT0_:
.text._ZN3cub18CUB_300001_SM_10006detail10radix_sort33DeviceRadixSortExclusiveSumKernelINS1_5radix10policy_hubIiNS0_8NullTypeEyE10Policy1000EyEEvPT0_:
        /* <DEDUP_REMOVED lines=63> */
.L_x_1248:
        /* <DEDUP_REMOVED lines=28> */
.L_x_1236:
[----:B------:R-:W-:Y:S05]  /*05b0*/  WARPSYNC.ALL ;  /* 0x0000000000007948 */ /* 0x000fea0003800000 */
[----:B------:R-:W-:Y:S06]  /*05c0*/  BAR.SYNC.DEFER_BLOCKING 0x0 ;  /* 0x0000000000007b1d */ /* 0x000fec0000010000 */
[----:B------:R-:W-:Y:S05]  /*05d0*/  @P1 EXIT ;  /* 0x000000000000194d */ /* 0x000fea0003800000 */
[----:B01----:R-:W0:Y:S04]  /*05e0*/  LDS.64 R2, [R0+0x10] ;  /* 0x0000100000027984 */ /* 0x003e280000000a00 */
[----:B0-----:R-:W-:Y:S01]  /*05f0*/  STG.E.64 desc[UR4][R16.64], R2 ;  /* 0x0000000210007986 */ /* 0x001fe2000c101b04 */
[----:B------:R-:W-:Y:S05]  /*0600*/  EXIT ;  /* 0x000000000000794d */ /* 0x000fea0003800000 */
.L_x_1237:
[----:B------:R-:W-:Y:S02]  /*0610*/  IMAD.MOV.U32 R24, RZ, RZ, R20 ;  /* 0x000000ffff187224 */ /* 0x000fe400078e0014 */
[----:B------:R-:W-:Y:S02]  /*0620*/  IMAD.MOV.U32 R23, RZ, RZ, 0x1 ;  /* 0x00000001ff177424 */ /* 0x000fe400078e00ff */
[----:B------:R-:W-:Y:S02]  /*0630*/  IMAD.MOV.U32 R22, RZ, RZ, RZ ;  /* 0x000000ffff167224 */ /* 0x000fe400078e00ff */
[----:B------:R-:W-:-:S07]  /*0640*/  IMAD.MOV.U32 R21, RZ, RZ, -0x1 ;  /* 0xffffffffff157424 */ /* 0x000fce00078e00ff */
[----:B------:R-:W-:Y:S05]  /*0650*/  WARPSYNC.COLLECTIVE R21, `(.L_x_1238) ;  /* 0x0000000015087348 */ /* 0x000fea0003c00000 */
[----:B------:R0:W1:Y:S02]  /*0660*/  SHFL.UP P0, R25, R24, R23, R22 ;  /* 0x0400001718197389 */ /* 0x0000640000000016 */
[----:B01----:R-:W-:Y:S05]  /*0670*/  ENDCOLLECTIVE ;  /* 0x000000000000791b */ /* 0x003fea0003800000 */
.L_x_1238:
[----:B------:R-:W-:Y:S02]  /*0680*/  IMAD.MOV.U32 R24, RZ, RZ, R19 ;  /* 0x000000ffff187224 */ /* 0x000fe400078e0013 */
[----:B------:R-:W-:-:S07]  /*0690*/  IMAD.MOV.U32 R27, RZ, RZ, R25 ;  /* 0x000000ffff1b7224 */ /* 0x000fce00078e0019 */
[----:B------:R-:W-:Y:S05]  /*06a0*/  WARPSYNC.COLLECTIVE R21, `(.L_x_1239) ;  /* 0x0000000015087348 */ /* 0x000fea0003c00000 */
[----:B------:R0:W1:Y:S02]  /*06b0*/  SHFL.UP P0, R25, R24, R23, R22 ;  /* 0x0400001718197389 */ /* 0x0000640000000016 */
[----:B01----:R-:W-:Y:S05]  /*06c0*/  ENDCOLLECTIVE ;  /* 0x000000000000791b */ /* 0x003fea0003800000 */
.L_x_1239:
        /* <DEDUP_REMOVED lines=9> */
.L_x_1240:
[----:B------:R-:W-:Y:S02]  /*0760*/  IMAD.MOV.U32 R24, RZ, RZ, R26 ;  /* 0x000000ffff187224 */ /* 0x000fe400078e001a */
[----:B------:R-:W-:-:S07]  /*0770*/  IMAD.MOV.U32 R28, RZ, RZ, R25 ;  /* 0x000000ffff1c7224 */ /* 0x000fce00078e0019 */
[----:B------:R-:W-:Y:S05]  /*0780*/  WARPSYNC.COLLECTIVE R21, `(.L_x_1241) ;  /* 0x0000000015087348 */ /* 0x000fea0003c00000 */
[----:B------:R0:W1:Y:S02]  /*0790*/  SHFL.UP P0, R25, R24, R23, R22 ;  /* 0x0400001718197389 */ /* 0x0000640000000016 */
[----:B01----:R-:W-:Y:S05]  /*07a0*/  ENDCOLLECTIVE ;  /* 0x000000000000791b */ /* 0x003fea0003800000 */
.L_x_1241:
        /* <DEDUP_REMOVED lines=9> */
.L_x_1242:
[----:B------:R-:W-:Y:S02]  /*0840*/  IMAD.MOV.U32 R24, RZ, RZ, R29 ;  /* 0x000000ffff187224 */ /* 0x000fe400078e001d */
[----:B------:R-:W-:-:S07]  /*0850*/  IMAD.MOV.U32 R27, RZ, RZ, R25 ;  /* 0x000000ffff1b7224 */ /* 0x000fce00078e0019 */
[----:B------:R-:W-:Y:S05]  /*0860*/  WARPSYNC.COLLECTIVE R21, `(.L_x_1243) ;  /* 0x0000000015087348 */ /* 0x000fea0003c00000 */
[----:B------:R0:W1:Y:S02]  /*0870*/  SHFL.UP P0, R25, R24, R23, R22 ;  /* 0x0400001718197389 */ /* 0x0000640000000016 */
[----:B01----:R-:W-:Y:S05]  /*0880*/  ENDCOLLECTIVE ;  /* 0x000000000000791b */ /* 0x003fea0003800000 */
.L_x_1243:
        /* <DEDUP_REMOVED lines=9> */
.L_x_1244:
[----:B------:R-:W-:Y:S02]  /*0920*/  IMAD.MOV.U32 R24, RZ, RZ, R29 ;  /* 0x000000ffff187224 */ /* 0x000fe400078e001d */
[----:B------:R-:W-:-:S07]  /*0930*/  IMAD.MOV.U32 R27, RZ, RZ, R25 ;  /* 0x000000ffff1b7224 */ /* 0x000fce00078e0019 */
[----:B------:R-:W-:Y:S05]  /*0940*/  WARPSYNC.COLLECTIVE R21, `(.L_x_1245) ;  /* 0x0000000015087348 */ /* 0x000fea0003c00000 */
[----:B------:R0:W1:Y:S02]  /*0950*/  SHFL.UP P0, R25, R24, R23, R22 ;  /* 0x0400001718197389 */ /* 0x0000640000000016 */
[----:B01----:R-:W-:Y:S05]  /*0960*/  ENDCOLLECTIVE ;  /* 0x000000000000791b */ /* 0x003fea0003800000 */
.L_x_1245:
        /* <DEDUP_REMOVED lines=9> */
.L_x_1246:
[----:B------:R-:W-:Y:S02]  /*0a00*/  IMAD.MOV.U32 R24, RZ, RZ, R26 ;  /* 0x000000ffff187224 */ /* 0x000fe400078e001a */
[----:B------:R-:W-:-:S07]  /*0a10*/  IMAD.MOV.U32 R28, RZ, RZ, R25 ;  /* 0x000000ffff1c7224 */ /* 0x000fce00078e0019 */
[----:B------:R-:W-:Y:S05]  /*0a20*/  WARPSYNC.COLLECTIVE R21, `(.L_x_1247) ;  /* 0x0000000015087348 */ /* 0x000fea0003c00000 */
[----:B------:R0:W1:Y:S02]  /*0a30*/  SHFL.UP P0, R25, R24, R23, R22 ;  /* 0x0400001718197389 */ /* 0x0000640000000016 */
[----:B01----:R-:W-:Y:S05]  /*0a40*/  ENDCOLLECTIVE ;  /* 0x000000000000791b */ /* 0x003fea0003800000 */
.L_x_1247:
[----:B------:R-:W-:Y:S05]  /*0a50*/  BRA `(.L_x_1248) ;  /* 0xfffffff800647947 */ /* 0x000fea000383ffff */
.L_x_1249:
        /* <DEDUP_REMOVED lines=10> */
.L_x_1774:


//--------------------- .text._ZN3cub18CUB_300001_SM_10006detail10radix_sort30DeviceRadixSortHistogramKernelINS1_5radix10policy_hubIiNS0_8NullTypeEyE10Policy1000ELNS0_9SortOrderE0EiyNS1_21identity_decomposer_tEEEvPT2_PKT1_SB_iiT3_ --------------------------
	.section	.text._ZN3cub18CUB_300001_SM_10006detail10radix_sort30DeviceRadixSortHistogramKernelINS1_5radix10policy_hubIiNS0_8NullTypeEyE10Policy1000ELNS0_9SortOrderE0EiyNS1_21identity_decomposer_tEEEvPT2_PKT1_SB_iiT3_,"ax",@progbits
	.align	128
        .global         _ZN3cub18CUB_300001_SM_10006detail10radix_sort30DeviceRadixSortHistogramKernelINS1_5radix10policy_hubIiNS0_8NullTypeEyE10Policy1000ELNS0_9SortOrderE0EiyNS1_21identity_decomposer_tEEEvPT2_PKT1_SB_iiT3_
        .type           _ZN3cub18CUB_300001_SM_10006detail10radix_sort30DeviceRadixSortHistogramKernelINS1_5radix10policy_hubIiNS0_8NullTypeEyE10Policy1000ELNS0_9SortOrderE0EiyNS1_21identity_decomposer_tEEEvPT2_PKT1_SB_iiT3_,@function
        .size           _ZN3cub18CUB_300001_SM_10006detail10radix_sort30DeviceRadixSortHistogramKernelINS1_5radix10policy_hubIiNS0_8NullTypeEyE10Policy1000ELNS0_9SortOrderE0EiyNS1_21identity_decomposer_tEEEvPT2_PKT1_SB_iiT3_,(.L_x_1775 - _ZN3cub18CUB_300001_SM_10006detail10radix_sort30DeviceRadixSortHistogramKernelINS1_5radix10policy_hubIiNS0_8NullTypeEyE10Policy1000ELNS0_9SortOrderE0EiyNS1_21identity_decomposer_tEEEvPT2_PKT1_SB_iiT3_)
        .other          _ZN3cub18CUB_300001_SM_10006detail10radix_sort30DeviceRadixSortHistogramKernelINS1_5radix10policy_hubIiNS0_8NullTypeEyE10Policy1000ELNS0_9SortOrderE0EiyNS1_21identity_decomposer_tEEEvPT2_PKT1_SB_iiT3_,@"STO_CUDA_ENTRY STV_DEFAULT"
_ZN3cub18CUB_300001_SM_10006detail10radix_sort30DeviceRadixSortHistogramKernelINS1_5radix10policy_hubIiNS0_8NullTypeEyE10Policy1000ELNS0_9SortOrderE0EiyNS1_21identity_decomposer_tEEEvPT2_PKT1_SB_iiT3_:
.text._ZN3cub18CUB_300001_SM_10006detail10radix_sort30DeviceRadixSortHistogramKernelINS1_5radix10policy_hubIiNS0_8NullTypeEyE10Policy1000ELNS0_9SortOrderE0EiyNS1_21identity_decomposer_tEEEvPT2_PKT1_SB_iiT3_:
        /* <DEDUP_REMOVED lines=42> */
.L_x_1333:
        /* <DEDUP_REMOVED lines=9> */
.L_x_1253:
        /* <DEDUP_REMOVED lines=21> */
.L_x_1252:
        /* <DEDUP_REMOVED lines=19> */
.L_x_1255:
        /* <DEDUP_REMOVED lines=18> */
.L_x_1254:
[----:B------:R-:W-:-:S13]  /*06d0*/  ISETP.GT.U32.AND P2, PT, R4, 0x7f, PT ;  /* 0x0000007f0400780c */ /* 0x000fda0003f44070 */
[----:B------:R-:W-:Y:S05]  /*06e0*/  @P2 BRA `(.L_x_1251) ;  /* 0x0000000000e02947 */ /* 0x000fea0003800000 */
[----:B--23--:R-:W-:Y:S01]  /*06f0*/  HFMA2 R3, -RZ, RZ, 0, 0 ;  /* 0x00000000ff037431 */ /* 0x00cfe200000001ff */
[----:B------:R-:W-:Y:S06]  /*0700*/  @!P1 BRA `(.L_x_1256) ;  /* 0x0000000000589947 */ /* 0x000fec0003800000 */
[----:B------:R-:W-:-:S07]  /*0710*/  IMAD.MOV.U32 R3, RZ, RZ, RZ ;  /* 0x000000ffff037224 */ /* 0x000fce00078e00ff */
.L_x_1257:
        /* <DEDUP_REMOVED lines=21> */
.L_x_1256:
        /* <DEDUP_REMOVED lines=14> */
.L_x_1258:
        /* <DEDUP_REMOVED lines=18> */
.L_x_1251:
[----:B------:R-:W-:Y:S05]  /*0a70*/  BSYNC.RECONVERGENT B0 ;  /* 0x0000000000007941 */ /* 0x000fea0003800200 */
.L_x_1250:
        /* <DEDUP_REMOVED lines=16> */
.L_x_1264:
        /* <DEDUP_REMOVED lines=36> */
.L_x_1260:
        /* <DEDUP_REMOVED lines=67> */
.L_x_1261:
        /* <DEDUP_REMOVED lines=24> */
.L_x_1263:
        /* <DEDUP_REMOVED lines=73> */
.L_x_1262:
[----:B------:R-:W-:Y:S05]  /*1800*/  BRA.U !UP0, `(.L_x_1264) ;  /* 0xfffffff108dc7547 */ /* 0x000fea000b83ffff */
.L_x_1259:
        /* <DEDUP_REMOVED lines=9> */
.L_x_1284:
        /* <DEDUP_REMOVED lines=16> */
.L_x_1269:
[----:B------:R-:W-:Y:S05]  /*19a0*/  BSYNC.RECONVERGENT B1 ;  /* 0x0000000000017941 */ /* 0x000fea0003800200 */
.L_x_1268:
        /* <DEDUP_REMOVED lines=15> */
.L_x_1271:
[----:B------:R-:W-:Y:S05]  /*1aa0*/  BSYNC.RECONVERGENT B1 ;  /* 0x0000000000017941 */ /* 0x000fea0003800200 */
.L_x_1270:
[----:B------:R-:W-:Y:S04]  /*1ab0*/  BSSY.RECONVERGENT B1, `(.L_x_1272) ;  /* 0x0000007000017945 */ /* 0x000fe80003800200 */
[----:B------:R-:W-:Y:S05]  /*1ac0*/  @!P0 BRA `(.L_x_1273) ;  /* 0x0000000000148947 */ /* 0x000fea0003800000 */
[----:B01----:R-:W-:Y:S02]  /*1ad0*/  IMAD R17, R5, 0x100, R4 ;  /* 0x0000010005117824 */ /* 0x003fe400078e0204 */
[----:B------:R-:W-:-:S03]  /*1ae0*/  IMAD.MOV.U32 R23, RZ, RZ, RZ ;  /* 0x000000ffff177224 */ /* 0x000fc600078e00ff */
[----:B------:R-:W-:-:S05]  /*1af0*/  IADD3 R17, PT, PT, R17, 0x200, RZ ;  /* 0x0000020011117810 */ /* 0x000fca0007ffe0ff */
[----:B------:R-:W-:-:S05]  /*1b00*/  IMAD.WIDE.U32 R16, R17, 0x8, R2 ;  /* 0x0000000811107825 */ /* 0x000fca00078e0002 */
[----:B------:R2:W-:Y:S02]  /*1b10*/  REDG.E.ADD.64.STRONG.GPU desc[UR20][R16.64], R22 ;  /* 0x000000161000798e */ /* 0x0005e4000c12e514 */
.L_x_1273:
[----:B------:R-:W-:Y:S05]  /*1b20*/  BSYNC.RECONVERGENT B1 ;  /* 0x0000000000017941 */ /* 0x000fea0003800200 */
.L_x_1272:
[----:B------:R-:W-:Y:S04]  /*1b30*/  BSSY.RECONVERGENT B1, `(.L_x_1274) ;  /* 0x0000007000017945 */ /* 0x000fe80003800200 */
[----:B------:R-:W-:Y:S05]  /*1b40*/  @!P1 BRA `(.L_x_1275) ;  /* 0x0000000000149947 */ /* 0x000fea0003800000 */
[----:B012---:R-:W-:Y:S02]  /*1b50*/  IMAD R17, R5, 0x100, R4 ;  /* 0x0000010005117824 */ /* 0x007fe400078e0204 */
[----:B------:R-:W-:Y:S02]  /*1b60*/  IMAD.MOV.U32 R15, RZ, RZ, RZ ;  /* 0x000000ffff0f7224 */ /* 0x000fe400078e00ff */
[----:B------:R-:W-:-:S04]  /*1b70*/  VIADD R17, R17, 0x300 ;  /* 0x0000030011117836 */ /* 0x000fc80000000000 */
[----:B------:R-:W-:-:S05]  /*1b80*/  IMAD.WIDE.U32 R16, R17, 0x8, R2 ;  /* 0x0000000811107825 */ /* 0x000fca00078e0002 */
[----:B------:R3:W-:Y:S02]  /*1b90*/  REDG.E.ADD.64.STRONG.GPU desc[UR20][R16.64], R14 ;  /* 0x0000000e1000798e */ /* 0x0007e4000c12e514 */
.L_x_1275:
[----:B------:R-:W-:Y:S05]  /*1ba0*/  BSYNC.RECONVERGENT B1 ;  /* 0x0000000000017941 */ /* 0x000fea0003800200 */
.L_x_1274:
[----:B------:R-:W-:Y:S04]  /*1bb0*/  BSSY.RECONVERGENT B1, `(.L_x_1276) ;  /* 0x0000007000017945 */ /* 0x000fe80003800200 */
[----:B------:R-:W-:Y:S05]  /*1bc0*/  @!P2 BRA `(.L_x_1277) ;  /* 0x000000000014a947 */ /* 0x000fea0003800000 */
[----:B---3--:R-:W-:Y:S02]  /*1bd0*/  IMAD R15, R5, 0x100, R4 ;  /* 0x00000100050f7824 */ /* 0x008fe400078e0204 */
[----:B------:R-:W-:Y:S02]  /*1be0*/  HFMA2 R13, -RZ, RZ, 0, 0 ;  /* 0x00000000ff0d7431 */ /* 0x000fe400000001ff */
[----:B------:R-:W-:-:S04]  /*1bf0*/  VIADD R15, R15, 0x400 ;  /* 0x000004000f0f7836 */ /* 0x000fc80000000000 */
[----:B------:R-:W-:-:S05]  /*1c00*/  IMAD.WIDE.U32 R14, R15, 0x8, R2 ;  /* 0x000000080f0e7825 */ /* 0x000fca00078e0002 */
[----:B------:R4:W-:Y:S02]  /*1c10*/  REDG.E.ADD.64.STRONG.GPU desc[UR20][R14.64], R12 ;  /* 0x0000000c0e00798e */ /* 0x0009e4000c12e514 */
.L_x_1277:
[----:B------:R-:W-:Y:S05]  /*1c20*/  BSYNC.RECONVERGENT B1 ;  /* 0x0000000000017941 */ /* 0x000fea0003800200 */
.L_x_1276:
[----:B------:R-:W-:Y:S04]  /*1c30*/  BSSY.RECONVERGENT B1, `(.L_x_1278) ;  /* 0x0000007000017945 */ /* 0x000fe80003800200 */
[----:B------:R-:W-:Y:S05]  /*1c40*/  @!P3 BRA `(.L_x_1279) ;  /* 0x000000000014b947 */ /* 0x000fea0003800000 */
[----:B----4-:R-:W-:Y:S02]  /*1c50*/  IMAD R13, R5, 0x100, R4 ;  /* 0x00000100050d7824 */ /* 0x010fe400078e0204 */
[----:B------:R-:W-:Y:S02]  /*1c60*/  IMAD.MOV.U32 R7, RZ, RZ, RZ ;  /* 0x000000ffff077224 */ /* 0x000fe400078e00ff */
[----:B------:R-:W-:-:S04]  /*1c70*/  VIADD R13, R13, 0x500 ;  /* 0x000005000d0d7836 */ /* 0x000fc80000000000 */
[----:B------:R-:W-:-:S05]  /*1c80*/  IMAD.WIDE.U32 R12, R13, 0x8, R2 ;  /* 0x000000080d0c7825 */ /* 0x000fca00078e0002 */
[----:B------:R4:W-:Y:S02]  /*1c90*/  REDG.E.ADD.64.STRONG.GPU desc[UR20][R12.64], R6 ;  /* 0x000000060c00798e */ /* 0x0009e4000c12e514 */
.L_x_1279:
[----:B------:R-:W-:Y:S05]  /*1ca0*/  BSYNC.RECONVERGENT B1 ;  /* 0x0000000000017941 */ /* 0x000fea0003800200 */
.L_x_1278:
[----:B------:R-:W-:Y:S04]  /*1cb0*/  BSSY.RECONVERGENT B1, `(.L_x_1280) ;  /* 0x0000007000017945 */ /* 0x000fe80003800200 */
[----:B------:R-:W-:Y:S05]  /*1cc0*/  @!P4 BRA `(.L_x_1281) ;  /* 0x000000000014c947 */ /* 0x000fea0003800000 */
[----:B----4-:R-:W-:Y:S02]  /*1cd0*/  IMAD R7, R5, 0x100, R4 ;  /* 0x0000010005077824 */ /* 0x010fe400078e0204 */
[----:B------:R-:W-:Y:S02]  /*1ce0*/  IMAD.MOV.U32 R9, RZ, RZ, RZ ;  /* 0x000000ffff097224 */ /* 0x000fe400078e00ff */
[----:B------:R-:W-:-:S04]  /*1cf0*/  VIADD R7, R7, 0x600 ;  /* 0x0000060007077836 */ /* 0x000fc80000000000 */
[----:B------:R-:W-:-:S05]  /*1d00*/  IMAD.WIDE.U32 R6, R7, 0x8, R2 ;  /* 0x0000000807067825 */ /* 0x000fca00078e0002 */
[----:B------:R4:W-:Y:S02]  /*1d10*/  REDG.E.ADD.64.STRONG.GPU desc[UR20][R6.64], R8 ;  /* 0x000000080600798e */ /* 0x0009e4000c12e514 */
.L_x_1281:
[----:B------:R-:W-:Y:S05]  /*1d20*/  BSYNC.RECONVERGENT B1 ;  /* 0x0000000000017941 */ /* 0x000fea0003800200 */
.L_x_1280:
[----:B------:R-:W-:Y:S04]  /*1d30*/  BSSY.RECONVERGENT B1, `(.L_x_1282) ;  /* 0x0000007000017945 */ /* 0x000fe80003800200 */
[----:B------:R-:W-:Y:S05]  /*1d40*/  @!P5 BRA `(.L_x_1283) ;  /* 0x000000000014d947 */ /* 0x000fea0003800000 */
[----:B----4-:R-:W-:Y:S01]  /*1d50*/  LEA R7, R5, R4, 0x8 ;  /* 0x0000000405077211 */ /* 0x010fe200078e40ff */
[----:B------:R-:W-:-:S04]  /*1d60*/  IMAD.MOV.U32 R11, RZ, RZ, RZ ;  /* 0x000000ffff0b7224 */ /* 0x000fc800078e00ff */
[----:B------:R-:W-:-:S04]  /*1d70*/  VIADD R7, R7, 0x700 ;  /* 0x0000070007077836 */ /* 0x000fc80000000000 */
[----:B------:R-:W-:-:S05]  /*1d80*/  IMAD.WIDE.U32 R6, R7, 0x8, R2 ;  /* 0x0000000807067825 */ /* 0x000fca00078e0002 */
[----:B------:R4:W-:Y:S02]  /*1d90*/  REDG.E.ADD.64.STRONG.GPU desc[UR20][R6.64], R10 ;  /* 0x0000000a0600798e */ /* 0x0009e4000c12e514 */
.L_x_1283:
[----:B------:R-:W-:Y:S05]  /*1da0*/  BSYNC.RECONVERGENT B1 ;  /* 0x0000000000017941 */ /* 0x000fea0003800200 */
.L_x_1282:
[----:B------:R-:W-:-:S05]  /*1db0*/  VIADD R5, R5, 0x8 ;  /* 0x0000000805057836 */ /* 0x000fca0000000000 */
[----:B------:R-:W-:-:S13]  /*1dc0*/  ISETP.NE.AND P0, PT, R5, UR27, PT ;  /* 0x0000001b05007c0c */ /* 0x000fda000bf05270 */
[----:B------:R-:W-:Y:S05]  /*1dd0*/  @P0 BRA `(.L_x_1284) ;  /* 0xfffffff800b00947 */ /* 0x000fea000383ffff */
[----:B------:R-:W-:-:S07]  /*1de0*/  IMAD.U32 R3, RZ, RZ, UR27 ;  /* 0x0000001bff037e24 */ /* 0x000fce000f8e00ff */
.L_x_1267:
        /* <DEDUP_REMOVED lines=24> */
.L_x_1288:
[----:B------:R-:W-:Y:S05]  /*1f70*/  BSYNC.RECONVERGENT B1 ;  /* 0x0000000000017941 */ /* 0x000fea0003800200 */
.L_x_1287:
        /* <DEDUP_REMOVED lines=9> */
.L_x_1290:
[----:B------:R-:W-:Y:S05]  /*2010*/  BSYNC.RECONVERGENT B1 ;  /* 0x0000000000017941 */ /* 0x000fea0003800200 */
.L_x_1289:
        /* <DEDUP_REMOVED lines=8> */
.L_x_1292:
[----:B------:R-:W-:Y:S05]  /*20a0*/  BSYNC.RECONVERGENT B1 ;  /* 0x0000000000017941 */ /* 0x000fea0003800200 */
.L_x_1291:
        /* <DEDUP_REMOVED lines=9> */
.L_x_1294:
[----:B------:R-:W-:Y:S05]  /*2140*/  BSYNC.RECONVERGENT B1 ;  /* 0x0000000000017941 */ /* 0x000fea0003800200 */
.L_x_1293:
[----:B------:R-:W-:-:S07]  /*2150*/  VIADD R3, R3, 0x4 ;  /* 0x0000000403037836 */ /* 0x000fce0000000000 */
.L_x_1286:
        /* <DEDUP_REMOVED lines=18> */
.L_x_1298:
[----:B------:R-:W-:Y:S05]  /*2280*/  BSYNC.RECONVERGENT B2 ;  /* 0x0000000000027941 */ /* 0x000fea0003800200 */
.L_x_1297:
        /* <DEDUP_REMOVED lines=9> */
.L_x_1300:
[----:B------:R-:W-:Y:S05]  /*2320*/  BSYNC.RECONVERGENT B2 ;  /* 0x0000000000027941 */ /* 0x000fea0003800200 */
.L_x_1299:
[----:B------:R-:W-:-:S07]  /*2330*/  VIADD R3, R3, 0x2 ;  /* 0x0000000203037836 */ /* 0x000fce0000000000 */
.L_x_1296:
        /* <DEDUP_REMOVED lines=12> */
.L_x_1295:
[----:B------:R-:W-:Y:S05]  /*2400*/  BSYNC.RECONVERGENT B1 ;  /* 0x0000000000017941 */ /* 0x000fea0003800200 */
.L_x_1285:
[----:B------:R-:W-:-:S13]  /*2410*/  ISETP.GT.U32.AND P0, PT, R4, 0x7f, PT ;  /* 0x0000007f0400780c */ /* 0x000fda0003f04070 */
[----:B------:R-:W-:Y:S05]  /*2420*/  @P0 BRA `(.L_x_1266) ;  /* 0x0000000800900947 */ /* 0x000fea0003800000 */
[----:B------:R-:W-:Y:S01]  /*2430*/  UISETP.GE.U32.AND UP0, UPT, UR22, 0x7, UPT ;  /* 0x000000071600788c */ /* 0x000fe2000bf06070 */
[----:B0-----:R-:W-:-:S08]  /*2440*/  IMAD.MOV.U32 R3, RZ, RZ, RZ ;  /* 0x000000ffff037224 */ /* 0x001fd000078e00ff */
[----:B------:R-:W-:Y:S05]  /*2450*/  BRA.U !UP0, `(.L_x_1301) ;  /* 0x0000000508147547 */ /* 0x000fea000b800000 */
[----:B------:R-:W0:Y:S01]  /*2460*/  LDC.64 R2, c[0x0][0x380] ;  /* 0x0000e000ff027b82 */ /* 0x000e220000000a00 */
[----:B------:R-:W-:-:S07]  /*2470*/  IMAD.MOV.U32 R9, RZ, RZ, RZ ;  /* 0x000000ffff097224 */ /* 0x000fce00078e00ff */
.L_x_1318:
        /* <DEDUP_REMOVED lines=18> */
.L_x_1303:
[----:B------:R-:W-:Y:S05]  /*25a0*/  BSYNC.RECONVERGENT B1 ;  /* 0x0000000000017941 */ /* 0x000fea0003800200 */
.L_x_1302:
[----:B------:R-:W-:Y:S04]  /*25b0*/  BSSY.RECONVERGENT B1, `(.L_x_1304) ;  /* 0x0000005000017945 */ /* 0x000fe80003800200 */
[----:B------:R-:W-:Y:S05]  /*25c0*/  @!P1 BRA `(.L_x_1305) ;  /* 0x00000000000c9947 */ /* 0x000fea0003800000 */
[----:B0-----:R-:W-:Y:S02]  /*25d0*/  IMAD.MOV.U32 R14, RZ, RZ, R13 ;  /* 0x000000ffff0e7224 */ /* 0x001fe400078e000d */
[----:B------:R-:W-:-:S05]  /*25e0*/  IMAD.MOV.U32 R15, RZ, RZ, RZ ;  /* 0x000000ffff0f7224 */ /* 0x000fca00078e00ff */
[----:B------:R1:W-:Y:S02]  /*25f0*/  REDG.E.ADD.64.STRONG.GPU desc[UR20][R6.64+0xc00], R14 ;  /* 0x000c000e0600798e */ /* 0x0003e4000c12e514 */
.L_x_1305:
[----:B------:R-:W-:Y:S05]  /*2600*/  BSYNC.RECONVERGENT B1 ;  /* 0x0000000000017941 */ /* 0x000fea0003800200 */
.L_x_1304:
        /* <DEDUP_REMOVED lines=12> */
.L_x_1307:
[----:B------:R-:W-:Y:S05]  /*26d0*/  BSYNC.RECONVERGENT B1 ;  /* 0x0000000000017941 */ /* 0x000fea0003800200 */
.L_x_1306:
[----:B------:R-:W-:Y:S04]  /*26e0*/  BSSY.RECONVERGENT B1, `(.L_x_1308) ;  /* 0x0000005000017945 */ /* 0x000fe80003800200 */
[----:B------:R-:W-:Y:S05]  /*26f0*/  @!P1 BRA `(.L_x_1309) ;  /* 0x00000000000c9947 */ /* 0x000fea0003800000 */
[----:B012---:R-:W-:Y:S02]  /*2700*/  IMAD.MOV.U32 R14, RZ, RZ, R18 ;  /* 0x000000ffff0e7224 */ /* 0x007fe400078e0012 */
[----:B------:R-:W-:-:S05]  /*2710*/  IMAD.MOV.U32 R15, RZ, RZ, RZ ;  /* 0x000000ffff0f7224 */ /* 0x000fca00078e00ff */
[----:B------:R3:W-:Y:S02]  /*2720*/  REDG.E.ADD.64.STRONG.GPU desc[UR20][R6.64+0x1c00], R14 ;  /* 0x001c000e0600798e */ /* 0x0007e4000c12e514 */
.L_x_1309:
[----:B------:R-:W-:Y:S05]  /*2730*/  BSYNC.RECONVERGENT B1 ;  /* 0x0000000000017941 */ /* 0x000fea0003800200 */
.L_x_1308:
[----:B------:R-:W-:Y:S04]  /*2740*/  BSSY.RECONVERGENT B1, `(.L_x_1310) ;  /* 0x0000005000017945 */ /* 0x000fe80003800200 */
[----:B------:R-:W-:Y:S05]  /*2750*/  @!P2 BRA `(.L_x_1311) ;  /* 0x00000000000ca947 */ /* 0x000fea0003800000 */
[----:B0123--:R-:W-:Y:S01]  /*2760*/  MOV R14, R19 ;  /* 0x00000013000e7202 */ /* 0x00ffe20000000f00 */
[----:B------:R-:W-:-:S05]  /*2770*/  IMAD.MOV.U32 R15, RZ, RZ, RZ ;  /* 0x000000ffff0f7224 */ /* 0x000fca00078e00ff */
[----:B------:R4:W-:Y:S02]  /*2780*/  REDG.E.ADD.64.STRONG.GPU desc[UR20][R6.64+0x2400], R14 ;  /* 0x0024000e0600798e */ /* 0x0009e4000c12e514 */
.L_x_1311:
[----:B------:R-:W-:Y:S05]  /*2790*/  BSYNC.RECONVERGENT B1 ;  /* 0x0000000000017941 */ /* 0x000fea0003800200 */
.L_x_1310:
[----:B------:R-:W-:Y:S04]  /*27a0*/  BSSY.RECONVERGENT B1, `(.L_x_1312) ;  /* 0x0000004000017945 */ /* 0x000fe80003800200 */
[----:B------:R-:W-:Y:S05]  /*27b0*/  @!P3 BRA `(.L_x_1313) ;  /* 0x000000000008b947 */ /* 0x000fea0003800000 */
[----:B------:R-:W-:-:S05]  /*27c0*/  IMAD.MOV.U32 R17, RZ, RZ, RZ ;  /* 0x000000ffff117224 */ /* 0x000fca00078e00ff */
[----:B------:R0:W-:Y:S02]  /*27d0*/  REDG.E.ADD.64.STRONG.GPU desc[UR20][R6.64+0x2c00], R16 ;  /* 0x002c00100600798e */ /* 0x0001e4000c12e514 */
.L_x_1313:
[----:B------:R-:W-:Y:S05]  /*27e0*/  BSYNC.RECONVERGENT B1 ;  /* 0x0000000000017941 */ /* 0x000fea0003800200 */
.L_x_1312:
[----:B------:R-:W-:Y:S04]  /*27f0*/  BSSY.RECONVERGENT B1, `(.L_x_1314) ;  /* 0x0000004000017945 */ /* 0x000fe80003800200 */
[----:B------:R-:W-:Y:S05]  /*2800*/  @!P4 BRA `(.L_x_1315) ;  /* 0x000000000008c947 */ /* 0x000fea0003800000 */
[----:B------:R-:W-:-:S05]  /*2810*/  IMAD.MOV.U32 R13, RZ, RZ, RZ ;  /* 0x000000ffff0d7224 */ /* 0x000fca00078e00ff */
[----:B------:R0:W-:Y:S02]  /*2820*/  REDG.E.ADD.64.STRONG.GPU desc[UR20][R6.64+0x3400], R12 ;  /* 0x0034000c0600798e */ /* 0x0001e4000c12e514 */
.L_x_1315:
[----:B------:R-:W-:Y:S05]  /*2830*/  BSYNC.RECONVERGENT B1 ;  /* 0x0000000000017941 */ /* 0x000fea0003800200 */
.L_x_1314:
[----:B------:R-:W-:Y:S04]  /*2840*/  BSSY.RECONVERGENT B1, `(.L_x_1316) ;  /* 0x0000004000017945 */ /* 0x000fe80003800200 */
[----:B------:R-:W-:Y:S05]  /*2850*/  @!P5 BRA `(.L_x_1317) ;  /* 0x000000000008d947 */ /* 0x000fea0003800000 */
[----:B------:R-:W-:-:S05]  /*2860*/  IMAD.MOV.U32 R11, RZ, RZ, RZ ;  /* 0x000000ffff0b7224 */ /* 0x000fca00078e00ff */
[----:B------:R0:W-:Y:S02]  /*2870*/  REDG.E.ADD.64.STRONG.GPU desc[UR20][R6.64+0x3c00], R10 ;  /* 0x003c000a0600798e */ /* 0x0001e4000c12e514 */
.L_x_1317:
[----:B------:R-:W-:Y:S05]  /*2880*/  BSYNC.RECONVERGENT B1 ;  /* 0x0000000000017941 */ /* 0x000fea0003800200 */
.L_x_1316:
[----:B------:R-:W-:Y:S05]  /*2890*/  @P0 BRA `(.L_x_1318) ;  /* 0xfffffff800f80947 */ /* 0x000fea000383ffff */
[----:B------:R-:W-:-:S07]  /*28a0*/  IMAD.U32 R3, RZ, RZ, UR27 ;  /* 0x0000001bff037e24 */ /* 0x000fce000f8e00ff */
.L_x_1301:
        /* <DEDUP_REMOVED lines=20> */
.L_x_1321:
[----:B------:R-:W-:Y:S05]  /*29f0*/  BSYNC.RECONVERGENT B1 ;  /* 0x0000000000017941 */ /* 0x000fea0003800200 */
.L_x_1320:
        /* <DEDUP_REMOVED lines=9> */
.L_x_1323:
[----:B------:R-:W-:Y:S05]  /*2a90*/  BSYNC.RECONVERGENT B1 ;  /* 0x0000000000017941 */ /* 0x000fea0003800200 */
.L_x_1322:
        /* <DEDUP_REMOVED lines=8> */
.L_x_1325:
[----:B------:R-:W-:Y:S05]  /*2b20*/  BSYNC.RECONVERGENT B1 ;  /* 0x0000000000017941 */ /* 0x000fea0003800200 */
.L_x_1324:
        /* <DEDUP_REMOVED lines=9> */
.L_x_1327:
[----:B------:R-:W-:Y:S05]  /*2bc0*/  BSYNC.RECONVERGENT B1 ;  /* 0x0000000000017941 */ /* 0x000fea0003800200 */
.L_x_1326:
[----:B------:R-:W-:-:S07]  /*2bd0*/  VIADD R3, R3, 0x4 ;  /* 0x0000000403037836 */ /* 0x000fce0000000000 */
.L_x_1319:
        /* <DEDUP_REMOVED lines=17> */
.L_x_1330:
[----:B------:R-:W-:Y:S05]  /*2cf0*/  BSYNC.RECONVERGENT B1 ;  /* 0x0000000000017941 */ /* 0x000fea0003800200 */
.L_x_1329:
        /* <DEDUP_REMOVED lines=9> */
.L_x_1332:
[----:B------:R-:W-:Y:S05]  /*2d90*/  BSYNC.RECONVERGENT B1 ;  /* 0x0000000000017941 */ /* 0x000fea0003800200 */
.L_x_1331:
[----:B------:R-:W-:-:S07]  /*2da0*/  VIADD R3, R3, 0x2 ;  /* 0x0000000203037836 */ /* 0x000fce0000000000 */
.L_x_1328:
        /* <DEDUP_REMOVED lines=12> */
.L_x_1266:
[----:B------:R-:W-:Y:S05]  /*2e70*/  BSYNC.RECONVERGENT B0 ;  /* 0x0000000000007941 */ /* 0x000fea0003800200 */
.L_x_1265:
[----:B------:R-:W-:Y:S01]  /*2e80*/  BAR.SYNC.DEFER_BLOCKING 0x0 ;  /* 0x0000000000007b1d */ /* 0x000fe20000010000 */
[----:B------:R-:W-:-:S04]  /*2e90*/  UIADD3 UR6, UP0, UPT, UR6, 0x1, URZ ;  /* 0x0000000106067890 */ /* 0x000fc8000ff1e0ff */
[----:B------:R-:W-:Y:S02]  /*2ea0*/  UIADD3.X UR7, UPT, UPT, URZ, UR7, URZ, UP0, !UPT ;  /* 0x00000007ff077290 */ /* 0x000fe400087fe4ff */
[----:B------:R-:W-:-:S04]  /*2eb0*/  UISETP.NE.U32.AND UP0, UPT, UR6, UR11, UPT ;  /* 0x0000000b0600728c */ /* 0x000fc8000bf05070 */
[----:B------:R-:W-:-:S09]  /*2ec0*/  UISETP.NE.AND.EX UP0, UPT, UR7, UR12, UPT, UP0 ;  /* 0x0000000c0700728c */ /* 0x000fd2000bf05300 */
[----:B------:R-:W-:Y:S05]  /*2ed0*/  BRA.U UP0, `(.L_x_1333) ;  /* 0xffffffd100f07547 */ /* 0x000fea000b83ffff */
[----:B------:R-:W-:Y:S05]  /*2ee0*/  EXIT ;  /* 0x000000000000794d */ /* 0x000fea0003800000 */
.L_x_1334:
        /* <DEDUP_REMOVED lines=9> */
.L_x_1775:


//--------------------- .text._ZN3cub18CUB_300001_SM_10006detail10radix_sort31DeviceRadixSortSingleTileKernelINS1_5radix10policy_hubIiNS0_8NullTypeEyE10Policy1000ELNS0_9SortOrderE0EiS6_yNS1_21identity_decomposer_tEEEvPKT1_PSB_PKT2_PSF_T3_iiT4_ --------------------------
	.section	.text._ZN3cub18CUB_300001_SM_10006detail10radix_sort31DeviceRadixSortSingleTileKernelINS1_5radix10policy_hubIiNS0_8NullTypeEyE10Policy1000ELNS0_9SortOrderE0EiS6_yNS1_21identity_decomposer_tEEEvPKT1_PSB_PKT2_PSF_T3_iiT4_,"ax",@progbits
	.align	128
        .global         _ZN3cub18CUB_300001_SM_10006detail10radix_sort31DeviceRadixSortSingleTileKernelINS1_5radix10policy_hubIiNS0_8NullTypeEyE10Policy1000ELNS0_9SortOrderE0EiS6_yNS1_21identity_decomposer_tEEEvPKT1_PSB_PKT2_PSF_T3_iiT4_
        .type           _ZN3cub18CUB_300001_SM_10006detail10radix_sort31DeviceRadixSortSingleTileKernelINS1_5radix10policy_hubIiNS0_8NullTypeEyE10Policy1000ELNS0_9SortOrderE0EiS6_yNS1_21identity_decomposer_tEEEvPKT1_PSB_PKT2_PSF_T3_iiT4_,@function
        .size           _ZN3cub18CUB_300001_SM_10006detail10radix_sort31DeviceRadixSortSingleTileKernelINS1_5radix10policy_hubIiNS0_8NullTypeEyE10Policy1000ELNS0_9SortOrderE0EiS6_yNS1_21identity_decomposer_tEEEvPKT1_PSB_PKT2_PSF_T3_iiT4_,(.L_x_1776 - _ZN3cub18CUB_300001_SM_10006detail10radix_sort31DeviceRadixSortSingleTileKernelINS1_5radix10policy_hubIiNS0_8NullTypeEyE10Policy1000ELNS0_9SortOrderE0EiS6_yNS1_21identity_decomposer_tEEEvPKT1_PSB_PKT2_PSF_T3_iiT4_)
        .other          _ZN3cub18CUB_300001_SM_10006detail10radix_sort31DeviceRadixSortSingleTileKernelINS1_5radix10policy_hubIiNS0_8NullTypeEyE10Policy1000ELNS0_9SortOrderE0EiS6_yNS1_21identity_decomposer_tEEEvPKT1_PSB_PKT2_PSF_T3_iiT4_,@"STO_CUDA_ENTRY STV_DEFAULT"
_ZN3cub18CUB_300001_SM_10006detail10radix_sort31DeviceRadixSortSingleTileKernelINS1_5radix10policy_hubIiNS0_8NullTypeEyE10Policy1000ELNS0_9SortOrderE0EiS6_yNS1_21identity_decomposer_tEEEvPKT1_PSB_PKT2_PSF_T3_iiT4_:
.text._ZN3cub18CUB_300001_SM_10006detail10radix_sort31DeviceRadixSortSingleTileKernelINS1_5radix10policy_hubIiNS0_8NullTypeEyE10Policy1000ELNS0_9SortOrderE0EiS6_yNS1_21identity_decomposer_tEEEvPKT1_PSB_PKT2_PSF_T3_iiT4_:
[----:B------:R-:W-:Y:S01]  /*0000*/  LDC R1, c[0x0][0x37c] ;  /* 0x0000df00ff017b82 */ /* 0x000fe20000000800 */
[----:B------:R-:W0:Y:S01]  /*0010*/  S2R R0, SR_TID.X ;  /* 0x0000000000007919 */ /* 0x000e220000002100 */
[----:B------:R-:W1:Y:S06]  /*0020*/  LDCU UR4, c[0x0][0x3a0] ;  /* 0x00007400ff0477ac */ /* 0x000e6c0008000800 */
[----:B------:R-:W2:Y:S01]  /*0030*/  LDC.64 R4, c[0x0][0x380] ;  /* 0x0000e000ff047b82 */ /* 0x000ea20000000a00 */
[----:B------:R-:W3:Y:S01]  /*0040*/  LDCU.64 UR8, c[0x0][0x358] ;  /* 0x00006b00ff0877ac */ /* 0x000ee20008000a00 */
[----:B------:R-:W-:-:S02]  /*0050*/  IMAD.MOV.U32 R13, RZ, RZ, -0x1 ;  /* 0xffffffffff0d7424 */ /* 0x000fc400078e00ff */
[----:B------:R-:W-:Y:S02]  /*0060*/  IMAD.MOV.U32 R14, RZ, RZ, -0x1 ;  /* 0xffffffffff0e7424 */ /* 0x000fe400078e00ff */
[----:B------:R-:W-:Y:S02]  /*0070*/  IMAD.MOV.U32 R20, RZ, RZ, -0x1 ;  /* 0xffffffffff147424 */ /* 0x000fe400078e00ff */
[----:B------:R-:W-:Y:S01]  /*0080*/  IMAD.MOV.U32 R21, RZ, RZ, -0x1 ;  /* 0xffffffffff157424 */ /* 0x000fe200078e00ff */
[----:B------:R-:W4:Y:S01]  /*0090*/  S2UR UR6, SR_CgaCtaId ;  /* 0x00000000000679c3 */ /* 0x000f220000008800 */
[----:B------:R-:W2:Y:S01]  /*00a0*/  S2R R23, SR_LANEID ;  /* 0x0000000000177919 */ /* 0x000ea20000000000 */
[----:B------:R-:W-:Y:S01]  /*00b0*/  IMAD.MOV.U32 R25, RZ, RZ, -0x1 ;  /* 0xffffffffff197424 */ /* 0x000fe200078e00ff */
[----:B------:R-:W1:Y:S01]  /*00c0*/  LDCU UR10, c[0x0][0x3ac] ;  /* 0x00007580ff0a77ac */ /* 0x000e620008000800 */
[----:B0-----:R-:W-:-:S04]  /*00d0*/  IMAD R7, R0, 0x13, RZ ;  /* 0x0000001300077824 */ /* 0x001fc800078e02ff */
[C---:B------:R-:W-:Y:S01]  /*00e0*/  VIADD R2, R7.reuse, 0x1 ;  /* 0x0000000107027836 */ /* 0x040fe20000000000 */
[C---:B-1----:R-:W-:Y:S01]  /*00f0*/  ISETP.GE.AND P1, PT, R7.reuse, UR4, PT ;  /* 0x0000000407007c0c */ /* 0x042fe2000bf26270 */
[----:B--2---:R-:W-:-:S03]  /*0100*/  IMAD.WIDE.U32 R4, R7, 0x4, R4 ;  /* 0x0000000407047825 */ /* 0x004fc600078e0004 */
[----:B------:R-:W-:Y:S01]  /*0110*/  ISETP.GE.AND P2, PT, R2, UR4, PT ;  /* 0x0000000402007c0c */ /* 0x000fe2000bf46270 */
[C---:B------:R-:W-:Y:S02]  /*0120*/  VIADD R2, R7.reuse, 0x2 ;  /* 0x0000000207027836 */ /* 0x040fe40000000000 */
[----:B------:R-:W-:-:S03]  /*0130*/  VIADD R3, R7, 0x3 ;  /* 0x0000000307037836 */ /* 0x000fc60000000000 */
[----:B------:R-:W-:Y:S01]  /*0140*/  ISETP.GE.AND P3, PT, R2, UR4, PT ;  /* 0x0000000402007c0c */ /* 0x000fe2000bf66270 */
[----:B------:R-:W-:Y:S01]  /*0150*/  VIADD R2, R7, 0x4 ;  /* 0x0000000407027836 */ /* 0x000fe20000000000 */
[----:B------:R-:W-:Y:S01]  /*0160*/  ISETP.GE.AND P4, PT, R3, UR4, PT ;  /* 0x0000000403007c0c */ /* 0x000fe2000bf86270 */
[----:B---3--:R-:W2:Y:S03]  /*0170*/  @!P1 LDG.E R12, desc[UR8][R4.64] ;  /* 0x00000008040c9981 */ /* 0x008ea6000c1e1900 */
[----:B------:R-:W-:Y:S01]  /*0180*/  ISETP.GE.AND P5, PT, R2, UR4, PT ;  /* 0x0000000402007c0c */ /* 0x000fe2000bfa6270 */
[----:B------:R-:W3:Y:S06]  /*0190*/  @!P2 LDG.E R6, desc[UR8][R4.64+0x4] ;  /* 0x000004080406a981 */ /* 0x000eec000c1e1900 */
[----:B------:R-:W5:Y:S04]  /*01a0*/  @!P3 LDG.E R8, desc[UR8][R4.64+0x8] ;  /* 0x000008080408b981 */ /* 0x000f68000c1e1900 */
[----:B------:R-:W4:Y:S04]  /*01b0*/  @!P4 LDG.E R9, desc[UR8][R4.64+0xc] ;  /* 0x00000c080409c981 */ /* 0x000f28000c1e1900 */
[----:B------:R-:W4:Y:S01]  /*01c0*/  @!P5 LDG.E R10, desc[UR8][R4.64+0x10] ;  /* 0x00001008040ad981 */ /* 0x000f22000c1e1900 */
[----:B------:R-:W-:-:S02]  /*01d0*/  VIADD R2, R7, 0x5 ;  /* 0x0000000507027836 */ /* 0x000fc40000000000 */
[C---:B------:R-:W-:Y:S02]  /*01e0*/  VIADD R11, R7.reuse, 0x7 ;  /* 0x00000007070b7836 */ /* 0x040fe40000000000 */
[----:B------:R-:W-:Y:S01]  /*01f0*/  VIADD R3, R7, 0x6 ;  /* 0x0000000607037836 */ /* 0x000fe20000000000 */
[----:B------:R-:W-:Y:S01]  /*0200*/  ISETP.GE.AND P6, PT, R2, UR4, PT ;  /* 0x0000000402007c0c */ /* 0x000fe2000bfc6270 */
[----:B------:R-:W-:-:S03]  /*0210*/  IMAD.MOV.U32 R2, RZ, RZ, -0x1 ;  /* 0xffffffffff027424 */ /* 0x000fc600078e00ff */
[----:B------:R-:W-:Y:S01]  /*0220*/  ISETP.GE.AND P0, PT, R3, UR4, PT ;  /* 0x0000000403007c0c */ /* 0x000fe2000bf06270 */
[----:B------:R-:W-:Y:S02]  /*0230*/  IMAD.MOV.U32 R3, RZ, RZ, -0x1 ;  /* 0xffffffffff037424 */ /* 0x000fe400078e00ff */
[----:B------:R-:W-:-:S06]  /*0240*/  VIADD R15, R7, 0xb ;  /* 0x0000000b070f7836 */ /* 0x000fcc0000000000 */
[----:B------:R-:W4:Y:S01]  /*0250*/  @!P6 LDG.E R17, desc[UR8][R4.64+0x14] ;  /* 0x000014080411e981 */ /* 0x000f22000c1e1900 */
[----:B--2---:R-:W-:Y:S01]  /*0260*/  @!P1 LOP3.LUT R2, R12, 0x80000000, RZ, 0x3c, !PT ;  /* 0x800000000c029812 */ /* 0x004fe200078e3cff */
[----:B------:R-:W-:Y:S01]  /*0270*/  IMAD.MOV.U32 R12, RZ, RZ, -0x1 ;  /* 0xffffffffff0c7424 */ /* 0x000fe200078e00ff */
[----:B------:R-:W-:Y:S01]  /*0280*/  ISETP.GE.AND P1, PT, R11, UR4, PT ;  /* 0x000000040b007c0c */ /* 0x000fe2000bf26270 */
[C---:B------:R-:W-:Y:S01]  /*0290*/  VIADD R11, R7.reuse, 0x8 ;  /* 0x00000008070b7836 */ /* 0x040fe20000000000 */
[----:B---3--:R-:W-:Y:S01]  /*02a0*/  @!P2 LOP3.LUT R3, R6, 0x80000000, RZ, 0x3c, !PT ;  /* 0x800000000603a812 */ /* 0x008fe200078e3cff */
[----:B------:R-:W-:-:S03]  /*02b0*/  VIADD R6, R7, 0x9 ;  /* 0x0000000907067836 */ /* 0x000fc60000000000 */
[----:B------:R-:W-:Y:S01]  /*02c0*/  ISETP.GE.AND P2, PT, R11, UR4, PT ;  /* 0x000000040b007c0c */ /* 0x000fe2000bf46270 */
[----:B------:R-:W-:Y:S01]  /*02d0*/  VIADD R11, R7, 0xa ;  /* 0x0000000a070b7836 */ /* 0x000fe20000000000 */
[----:B-----5:R-:W-:Y:S02]  /*02e0*/  @!P3 LOP3.LUT R12, R8, 0x80000000, RZ, 0x3c, !PT ;  /* 0x80000000080cb812 */ /* 0x020fe400078e3cff */
[----:B------:R-:W-:Y:S02]  /*02f0*/  ISETP.GE.AND P3, PT, R6, UR4, PT ;  /* 0x0000000406007c0c */ /* 0x000fe4000bf66270 */
[----:B----4-:R-:W-:Y:S01]  /*0300*/  @!P4 LOP3.LUT R13, R9, 0x80000000, RZ, 0x3c, !PT ;  /* 0x80000000090dc812 */ /* 0x010fe200078e3cff */
[----:B------:R-:W2:Y:S01]  /*0310*/  @!P0 LDG.E R6, desc[UR8][R4.64+0x18] ;  /* 0x0000180804068981 */ /* 0x000ea2000c1e1900 */
[----:B------:R-:W-:Y:S02]  /*0320*/  ISETP.GE.AND P4, PT, R11, UR4, PT ;  /* 0x000000040b007c0c */ /* 0x000fe4000bf86270 */
[----:B------:R-:W-:Y:S01]  /*0330*/  @!P5 LOP3.LUT R14, R10, 0x80000000, RZ, 0x3c, !PT ;  /* 0x800000000a0ed812 */ /* 0x000fe200078e3cff */
[----:B------:R-:W3:Y:S01]  /*0340*/  @!P1 LDG.E R8, desc[UR8][R4.64+0x1c] ;  /* 0x00001c0804089981 */ /* 0x000ee2000c1e1900 */
[----:B------:R-:W-:-:S03]  /*0350*/  ISETP.GE.AND P5, PT, R15, UR4, PT ;  /* 0x000000040f007c0c */ /* 0x000fc6000bfa6270 */
[----:B------:R-:W4:Y:S04]  /*0360*/  @!P2 LDG.E R9, desc[UR8][R4.64+0x20] ;  /* 0x000020080409a981 */ /* 0x000f28000c1e1900 */
[----:B------:R-:W5:Y:S04]  /*0370*/  @!P3 LDG.E R10, desc[UR8][R4.64+0x24] ;  /* 0x00002408040ab981 */ /* 0x000f68000c1e1900 */
[----:B------:R-:W5:Y:S04]  /*0380*/  @!P4 LDG.E R11, desc[UR8][R4.64+0x28] ;  /* 0x00002808040bc981 */ /* 0x000f68000c1e1900 */
[----:B------:R-:W5:Y:S01]  /*0390*/  @!P5 LDG.E R22, desc[UR8][R4.64+0x2c] ;  /* 0x00002c080416d981 */ /* 0x000f62000c1e1900 */
[----:B------:R-:W-:-:S02]  /*03a0*/  VIADD R16, R7, 0xc ;  /* 0x0000000c07107836 */ /* 0x000fc40000000000 */
[----:B------:R-:W-:Y:S01]  /*03b0*/  IMAD.MOV.U32 R15, RZ, RZ, -0x1 ;  /* 0xffffffffff0f7424 */ /* 0x000fe200078e00ff */
[----:B------:R-:W-:Y:S01]  /*03c0*/  @!P6 LOP3.LUT R15, R17, 0x80000000, RZ, 0x3c, !PT ;  /* 0x80000000110fe812 */ /* 0x000fe200078e3cff */
[C---:B------:R-:W-:Y:S01]  /*03d0*/  VIADD R18, R7.reuse, 0xd ;  /* 0x0000000d07127836 */ /* 0x040fe20000000000 */
[----:B------:R-:W-:Y:S01]  /*03e0*/  ISETP.GE.AND P6, PT, R16, UR4, PT ;  /* 0x0000000410007c0c */ /* 0x000fe2000bfc6270 */
[----:B------:R-:W-:Y:S02]  /*03f0*/  IMAD.MOV.U32 R16, RZ, RZ, -0x1 ;  /* 0xffffffffff107424 */ /* 0x000fe400078e00ff */
[----:B------:R-:W-:Y:S02]  /*0400*/  IMAD.MOV.U32 R17, RZ, RZ, -0x1 ;  /* 0xffffffffff117424 */ /* 0x000fe400078e00ff */
[----:B------:R-:W-:-:S08]  /*0410*/  VIADD R19, R7, 0xe ;  /* 0x0000000e07137836 */ /* 0x000fd00000000000 */
[----:B------:R-:W5:Y:S01]  /*0420*/  @!P6 LDG.E R24, desc[UR8][R4.64+0x30] ;  /* 0x000030080418e981 */ /* 0x000f62000c1e1900 */
[----:B--2---:R-:W-:Y:S01]  /*0430*/  @!P0 LOP3.LUT R16, R6, 0x80000000, RZ, 0x3c, !PT ;  /* 0x8000000006108812 */ /* 0x004fe200078e3cff */
[C---:B------:R-:W-:Y:S01]  /*0440*/  VIADD R6, R7.reuse, 0xf ;  /* 0x0000000f07067836 */ /* 0x040fe20000000000 */
[----:B------:R-:W-:Y:S01]  /*0450*/  ISETP.GE.AND P0, PT, R18, UR4, PT ;  /* 0x0000000412007c0c */ /* 0x000fe2000bf06270 */
[----:B------:R-:W-:Y:S01]  /*0460*/  IMAD.MOV.U32 R18, RZ, RZ, -0x1 ;  /* 0xffffffffff127424 */ /* 0x000fe200078e00ff */
[----:B---3--:R-:W-:Y:S01]  /*0470*/  @!P1 LOP3.LUT R17, R8, 0x80000000, RZ, 0x3c, !PT ;  /* 0x8000000008119812 */ /* 0x008fe200078e3cff */
[----:B------:R-:W-:Y:S01]  /*0480*/  VIADD R8, R7, 0x10 ;  /* 0x0000001007087836 */ /* 0x000fe20000000000 */
[----:B----4-:R-:W-:Y:S02]  /*0490*/  @!P2 LOP3.LUT R18, R9, 0x80000000, RZ, 0x3c, !PT ;  /* 0x800000000912a812 */ /* 0x010fe400078e3cff */
[----:B------:R-:W-:Y:S01]  /*04a0*/  ISETP.GE.AND P2, PT, R6, UR4, PT ;  /* 0x0000000406007c0c */ /* 0x000fe2000bf46270 */
[----:B------:R-:W-:-:S02]  /*04b0*/  VIADD R6, R7, 0x11 ;  /* 0x0000001107067836 */ /* 0x000fc40000000000 */
[----:B------:R-:W-:Y:S01]  /*04c0*/  VIADD R7, R7, 0x12 ;  /* 0x0000001207077836 */ /* 0x000fe20000000000 */
[----:B------:R-:W-:Y:S01]  /*04d0*/  ISETP.GE.AND P1, PT, R19, UR4, PT ;  /* 0x0000000413007c0c */ /* 0x000fe2000bf26270 */
[----:B------:R-:W-:Y:S01]  /*04e0*/  IMAD.MOV.U32 R19, RZ, RZ, -0x1 ;  /* 0xffffffffff137424 */ /* 0x000fe200078e00ff */
[----:B-----5:R-:W-:Y:S02]  /*04f0*/  @!P3 LOP3.LUT R19, R10, 0x80000000, RZ, 0x3c, !PT ;  /* 0x800000000a13b812 */ /* 0x020fe400078e3cff */
[----:B------:R-:W-:Y:S02]  /*0500*/  @!P4 LOP3.LUT R20, R11, 0x80000000, RZ, 0x3c, !PT ;  /* 0x800000000b14c812 */ /* 0x000fe400078e3cff */
[----:B------:R-:W-:Y:S02]  /*0510*/  @!P5 LOP3.LUT R21, R22, 0x80000000, RZ, 0x3c, !PT ;  /* 0x800000001615d812 */ /* 0x000fe400078e3cff */
[----:B------:R-:W-:Y:S02]  /*0520*/  ISETP.GE.AND P3, PT, R8, UR4, PT ;  /* 0x0000000408007c0c */ /* 0x000fe4000bf66270 */
[----:B------:R-:W-:Y:S01]  /*0530*/  ISETP.GE.AND P4, PT, R6, UR4, PT ;  /* 0x0000000406007c0c */ /* 0x000fe2000bf86270 */
[----:B------:R-:W2:Y:S01]  /*0540*/  @!P2 LDG.E R8, desc[UR8][R4.64+0x3c] ;  /* 0x00003c080408a981 */ /* 0x000ea2000c1e1900 */
[----:B------:R-:W-:Y:S01]  /*0550*/  ISETP.GE.AND P5, PT, R7, UR4, PT ;  /* 0x0000000407007c0c */ /* 0x000fe2000bfa6270 */
[----:B------:R-:W0:Y:S02]  /*0560*/  LDCU.64 UR4, c[0x0][0x3a8] ;  /* 0x00007500ff0477ac */ /* 0x000e240008000a00 */
[----:B------:R-:W3:Y:S04]  /*0570*/  @!P0 LDG.E R6, desc[UR8][R4.64+0x34] ;  /* 0x0000340804068981 */ /* 0x000ee8000c1e1900 */
[----:B------:R-:W4:Y:S04]  /*0580*/  @!P1 LDG.E R7, desc[UR8][R4.64+0x38] ;  /* 0x0000380804079981 */ /* 0x000f28000c1e1900 */
[----:B------:R-:W5:Y:S04]  /*0590*/  @!P3 LDG.E R9, desc[UR8][R4.64+0x40] ;  /* 0x000040080409b981 */ /* 0x000f68000c1e1900 */
[----:B------:R-:W5:Y:S04]  /*05a0*/  @!P4 LDG.E R10, desc[UR8][R4.64+0x44] ;  /* 0x00004408040ac981 */ /* 0x000f68000c1e1900 */
[----:B------:R-:W5:Y:S01]  /*05b0*/  @!P5 LDG.E R11, desc[UR8][R4.64+0x48] ;  /* 0x00004808040bd981 */ /* 0x000f62000c1e1900 */
[----:B0-----:R-:W-:-:S02]  /*05c0*/  UIADD3 UR7, UPT, UPT, UR4, 0x6, URZ ;  /* 0x0000000604077890 */ /* 0x001fc4000fffe0ff */
[----:B------:R-:W-:-:S03]  /*05d0*/  UIADD3 UR5, UPT, UPT, -UR4, UR5, URZ ;  /* 0x0000000504057290 */ /* 0x000fc6000fffe1ff */
[----:B------:R-:W-:Y:S02]  /*05e0*/  UMOV UR4, 0x400 ;  /* 0x0000040000047882 */ /* 0x000fe40000000000 */
[----:B------:R-:W-:Y:S01]  /*05f0*/  ULEA UR4, UR6, UR4, 0x18 ;  /* 0x0000000406047291 */ /* 0x000fe2000f8ec0ff */
[----:B------:R-:W-:-:S05]  /*0600*/  SHF.R.U32.HI R105, RZ, 0x5, R0 ;  /* 0x00000005ff697819 */ /* 0x000fca0000011600 */
[----:B------:R-:W-:Y:S01]  /*0610*/  LEA R29, R0, UR4, 0x2 ;  /* 0x00000004001d7c11 */ /* 0x000fe2000f8e10ff */
[----:B------:R-:W-:Y:S01]  /*0620*/  IMAD.MOV.U32 R22, RZ, RZ, -0x1 ;  /* 0xffffffffff167424 */ /* 0x000fe200078e00ff */
[----:B------:R-:W-:-:S03]  /*0630*/  @!P6 LOP3.LUT R22, R24, 0x80000000, RZ, 0x3c, !PT ;  /* 0x800000001816e812 */ /* 0x000fc600078e3cff */
[----:B------:R-:W-:Y:S01]  /*0640*/  IMAD R31, R0, 0x80, R29 ;  /* 0x00000080001f7824 */ /* 0x000fe200078e021d */
[----:B------:R-:W-:Y:S01]  /*0650*/  LEA R32, R105, UR4, 0x2 ;  /* 0x0000000469207c11 */ /* 0x000fe2000f8e10ff */
[----:B------:R-:W-:Y:S02]  /*0660*/  IMAD.MOV.U32 R24, RZ, RZ, -0x1 ;  /* 0xffffffffff187424 */ /* 0x000fe400078e00ff */
[----:B------:R-:W-:Y:S02]  /*0670*/  IMAD.MOV.U32 R26, RZ, RZ, -0x1 ;  /* 0xffffffffff1a7424 */ /* 0x000fe400078e00ff */
[----:B------:R-:W-:Y:S02]  /*0680*/  IMAD.MOV.U32 R27, RZ, RZ, -0x1 ;  /* 0xffffffffff1b7424 */ /* 0x000fe400078e00ff */
[----:B------:R-:W-:Y:S02]  /*0690*/  IMAD.MOV.U32 R28, RZ, RZ, -0x1 ;  /* 0xffffffffff1c7424 */ /* 0x000fe400078e00ff */
[----:B------:R-:W-:-:S02]  /*06a0*/  IMAD.MOV.U32 R30, RZ, RZ, -0x1 ;  /* 0xffffffffff1e7424 */ /* 0x000fc400078e00ff */
[----:B------:R-:W-:Y:S01]  /*06b0*/  IMAD R33, R0, -0x38, R31 ;  /* 0xffffffc800217824 */ /* 0x000fe200078e021f */
[----:B------:R-:W-:Y:S01]  /*06c0*/  BAR.SYNC.DEFER_BLOCKING 0x0 ;  /* 0x0000000000007b1d */ /* 0x000fe20000010000 */
[----:B--2---:R-:W-:Y:S02]  /*06d0*/  @!P2 LOP3.LUT R26, R8, 0x80000000, RZ, 0x3c, !PT ;  /* 0x80000000081aa812 */ /* 0x004fe400078e3cff */
[----:B---3--:R-:W-:Y:S02]  /*06e0*/  @!P0 LOP3.LUT R24, R6, 0x80000000, RZ, 0x3c, !PT ;  /* 0x8000000006188812 */ /* 0x008fe400078e3cff */
[----:B----4-:R-:W-:Y:S02]  /*06f0*/  @!P1 LOP3.LUT R25, R7, 0x80000000, RZ, 0x3c, !PT ;  /* 0x8000000007199812 */ /* 0x010fe400078e3cff */
[----:B-----5:R-:W-:Y:S02]  /*0700*/  @!P3 LOP3.LUT R27, R9, 0x80000000, RZ, 0x3c, !PT ;  /* 0x80000000091bb812 */ /* 0x020fe400078e3cff */
[----:B------:R-:W-:-:S02]  /*0710*/  @!P4 LOP3.LUT R28, R10, 0x80000000, RZ, 0x3c, !PT ;  /* 0x800000000a1cc812 */ /* 0x000fc400078e3cff */
[----:B------:R-:W-:-:S07]  /*0720*/  @!P5 LOP3.LUT R30, R11, 0x80000000, RZ, 0x3c, !PT ;  /* 0x800000000b1ed812 */ /* 0x000fce00078e3cff */
.L_x_1336:
[----:B------:R-:W-:Y:S01]  /*0730*/  UISETP.LT.AND UP0, UPT, UR5, 0x6, UPT ;  /* 0x000000060500788c */ /* 0x000fe2000bf01270 */
[----:B------:R-:W-:Y:S01]  /*0740*/  STS [R29], RZ ;  /* 0x000000ff1d007388 */ /* 0x000fe20000000800 */
[----:B------:R-:W-:Y:S01]  /*0750*/  UIADD3 UR6, UPT, UPT, UR7, -0x6, URZ ;  /* 0xfffffffa07067890 */ /* 0x000fe2000fffe0ff */
[----:B------:R-:W-:Y:S01]  /*0760*/  ISETP.NE.AND P1, PT, R23, 0x1f, PT ;  /* 0x0000001f1700780c */ /* 0x000fe20003f25270 */
[----:B------:R-:W-:Y:S01]  /*0770*/  USEL UR4, UR5, 0x6, UP0 ;  /* 0x0000000605047887 */ /* 0x000fe20008000000 */
[----:B------:R-:W-:Y:S01]  /*0780*/  STS [R29+0x400], RZ ;  /* 0x000400ff1d007388 */ /* 0x000fe20000000800 */
[C---:B------:R-:W-:Y:S01]  /*0790*/  ISETP.NE.AND P2, PT, R105.reuse, 0x6, PT ;  /* 0x000000066900780c */ /* 0x040fe20003f45270 */
[----:B------:R-:W-:Y:S01]  /*07a0*/  UISETP.GE.AND UP0, UPT, UR7, UR10, UPT ;  /* 0x0000000a0700728c */ /* 0x000fe2000bf06270 */
[----:B0-2---:R-:W-:Y:S01]  /*07b0*/  SHF.R.U32.HI R4, RZ, UR6, R2 ;  /* 0x00000006ff047c19 */ /* 0x005fe20008011602 */
        /* <DEDUP_REMOVED lines=57> */
[----:B0-----:R-:W-:-:S04]  /*0b50*/  SHF.R.U32.HI R5, RZ, UR6, R13 ;  /* 0x00000006ff057c19 */ /* 0x001fc8000801160d */
        /* <DEDUP_REMOVED lines=9> */
[----:B0-----:R-:W-:-:S04]  /*0bf0*/  SHF.R.U32.HI R4, RZ, UR6, R14 ;  /* 0x00000006ff047c19 */ /* 0x001fc8000801160e */
[----:B------:R-:W-:-:S05]  /*0c00*/  LOP3.LUT R4, R4, UR4, RZ, 0xc0, !PT ;  /* 0x0000000404047c12 */ /* 0x000fca000f8ec0ff */
[----:B------:R-:W-:Y:S01]  /*0c10*/  IMAD.SHL.U32 R5, R4, 0x400, RZ ;  /* 0x0000040004057824 */ /* 0x000fe200078e00ff */
[----:B------:R-:W-:-:S04]  /*0c20*/  SHF.R.U32.HI R4, RZ, 0x4, R4 ;  /* 0x00000004ff047819 */ /* 0x000fc80000011604 */
[----:B------:R-:W-:Y:S02]  /*0c30*/  LOP3.LUT R8, R5, 0x7c00, RZ, 0xc0, !PT ;  /* 0x00007c0005087812 */ /* 0x000fe400078ec0ff */
[----:B------:R-:W-:Y:S02]  /*0c40*/  LOP3.LUT R43, R4, 0xffffffe, RZ, 0xc0, !PT ;  /* 0x0ffffffe042b7812 */ /* 0x000fe400078ec0ff */
[----:B------:R-:W-:Y:S02]  /*0c50*/  SHF.R.U32.HI R5, RZ, UR6, R15 ;  /* 0x00000006ff057c19 */ /* 0x000fe4000801160f */
[----:B------:R-:W-:Y:S02]  /*0c60*/  IADD3 R43, PT, PT, R43, R29, R8 ;  /* 0x0000001d2b2b7210 */ /* 0x000fe40007ffe008 */
        /* <DEDUP_REMOVED lines=132> */
[----:B0-----:R-:W-:Y:S01]  /*14b0*/  SHF.R.U32.HI R4, RZ, UR6, R30 ;  /* 0x00000006ff047c19 */ /* 0x001fe2000801161e */
        /* <DEDUP_REMOVED lines=297> */
.L_x_1335:
[----:B------:R-:W-:Y:S01]  /*2750*/  LEA R5, R5, UR4, 0x2 ;  /* 0x0000000405057c11 */ /* 0x000fe2000f8e10ff */
[C---:B------:R-:W-:Y:S01]  /*2760*/  IMAD R33, R0.reuse, -0x48, R33 ;  /* 0xffffffb800217824 */ /* 0x040fe200078e0221 */
[----:B------:R-:W-:Y:S01]  /*2770*/  LEA R4, R37, UR4, 0x2 ;  /* 0x0000000425047c11 */ /* 0x000fe2000f8e10ff */
[C---:B------:R-:W-:Y:S01]  /*2780*/  VIADD R7, R0.reuse, 0x100 ;  /* 0x0000010000077836 */ /* 0x040fe20000000000 */
        /* <DEDUP_REMOVED lines=8> */
[----:B------:R-:W-:Y:S01]  /*2810*/  STS [R39], R12 ;  /* 0x0000000c27007388 */ /* 0x000fe20000000800 */
[----:B------:R-:W-:Y:S02]  /*2820*/  LEA R10, R49, UR4, 0x2 ;  /* 0x00000004310a7c11 */ /* 0x000fe4000f8e10ff */
[----:B------:R-:W-:Y:S01]  /*2830*/  LEA R51, R51, UR4, 0x2 ;  /* 0x0000000433337c11 */ /* 0x000fe2000f8e10ff */
[----:B------:R2:W-:Y:S01]  /*2840*/  STS [R6], R13 ;  /* 0x0000000d06007388 */ /* 0x0005e20000000800 */
[----:B0-----:R-:W-:Y:S02]  /*2850*/  LEA R2, R53, UR4, 0x2 ;  /* 0x0000000435027c11 */ /* 0x001fe4000f8e10ff */
[----:B------:R-:W-:Y:S01]  /*2860*/  LEA R55, R55, UR4, 0x2 ;  /* 0x0000000437377c11 */ /* 0x000fe2000f8e10ff */
[----:B------:R0:W-:Y:S01]  /*2870*/  STS [R43], R14 ;  /* 0x0000000e2b007388 */ /* 0x0001e20000000800 */
[----:B-1----:R-:W-:-:S02]  /*2880*/  LEA R4, R57, UR4, 0x2 ;  /* 0x0000000439047c11 */ /* 0x002fc4000f8e10ff */
[----:B------:R-:W-:Y:S01]  /*2890*/  LEA R59, R59, UR4, 0x2 ;  /* 0x000000043b3b7c11 */ /* 0x000fe2000f8e10ff */
[----:B------:R1:W-:Y:S01]  /*28a0*/  STS [R8], R15 ;  /* 0x0000000f08007388 */ /* 0x0003e20000000800 */
[----:B------:R-:W-:Y:S01]  /*28b0*/  LEA R61, R61, UR4, 0x2 ;  /* 0x000000043d3d7c11 */ /* 0x000fe2000f8e10ff */
[C---:B--2---:R-:W-:Y:S01]  /*28c0*/  VIADD R13, R0.reuse, 0x500 ;  /* 0x00000500000d7836 */ /* 0x044fe20000000000 */
[----:B------:R-:W-:Y:S01]  /*28d0*/  LEA R6, R63, UR4, 0x2 ;  /* 0x000000043f067c11 */ /* 0x000fe2000f8e10ff */
[----:B------:R2:W-:Y:S01]  /*28e0*/  STS [R47], R16 ;  /* 0x000000102f007388 */ /* 0x0005e20000000800 */
[----:B------:R-:W-:Y:S01]  /*28f0*/  LEA R65, R65, UR4, 0x2 ;  /* 0x0000000441417c11 */ /* 0x000fe2000f8e10ff */
[C---:B0-----:R-:W-:Y:S01]  /*2900*/  VIADD R14, R0.reuse, 0x600 ;  /* 0x00000600000e7836 */ /* 0x041fe20000000000 */
[----:B------:R-:W-:Y:S01]  /*2910*/  LEA R69, R69, UR4, 0x2 ;  /* 0x0000000445457c11 */ /* 0x000fe2000f8e10ff */
[----:B------:R0:W-:Y:S01]  /*2920*/  STS [R10], R17 ;  /* 0x000000110a007388 */ /* 0x0001e20000000800 */
[----:B------:R-:W-:Y:S01]  /*2930*/  LEA R71, R71, UR4, 0x2 ;  /* 0x0000000447477c11 */ /* 0x000fe2000f8e10ff */
[C---:B-1----:R-:W-:Y:S01]  /*2940*/  VIADD R15, R0.reuse, 0x700 ;  /* 0x00000700000f7836 */ /* 0x042fe20000000000 */
[----:B------:R-:W-:Y:S01]  /*2950*/  LEA R8, R67, UR4, 0x2 ;  /* 0x0000000443087c11 */ /* 0x000fe2000f8e10ff */
[----:B------:R-:W-:Y:S01]  /*2960*/  STS [R51], R18 ;  /* 0x0000001233007388 */ /* 0x000fe20000000800 */
[----:B------:R-:W1:Y:S01]  /*2970*/  LDCU.64 UR4, c[0x0][0x3a0] ;  /* 0x00007400ff0477ac */ /* 0x000e620008000a00 */
[C---:B------:R-:W-:Y:S01]  /*2980*/  LOP3.LUT R12, R0.reuse, 0x400, RZ, 0xfc, !PT ;  /* 0x00000400000c7812 */ /* 0x040fe200078efcff */
[C---:B--2---:R-:W-:Y:S01]  /*2990*/  VIADD R16, R0.reuse, 0xd00 ;  /* 0x00000d0000107836 */ /* 0x044fe20000000000 */
[----:B------:R2:W-:Y:S01]  /*29a0*/  STS [R2], R19 ;  /* 0x0000001302007388 */ /* 0x0005e20000000800 */
[----:B0-----:R-:W-:-:S03]  /*29b0*/  VIADD R10, R0, 0x300 ;  /* 0x00000300000a7836 */ /* 0x001fc60000000000 */
[----:B------:R-:W-:Y:S04]  /*29c0*/  STS [R55], R20 ;  /* 0x0000001437007388 */ /* 0x000fe80000000800 */
[----:B------:R-:W-:Y:S01]  /*29d0*/  STS [R4], R21 ;  /* 0x0000001504007388 */ /* 0x000fe20000000800 */
[----:B--2---:R-:W0:Y:S03]  /*29e0*/  LDC.64 R2, c[0x0][0x388] ;  /* 0x0000e200ff027b82 */ /* 0x004e260000000a00 */
[----:B------:R-:W-:Y:S01]  /*29f0*/  STS [R59], R22 ;  /* 0x000000163b007388 */ /* 0x000fe20000000800 */
[----:B-1----:R-:W-:-:S03]  /*2a00*/  ISETP.GE.U32.AND P2, PT, R7, UR4, PT ;  /* 0x0000000407007c0c */ /* 0x002fc6000bf46070 */
[----:B------:R-:W-:Y:S01]  /*2a10*/  STS [R61], R24 ;  /* 0x000000183d007388 */ /* 0x000fe20000000800 */
[----:B------:R-:W-:Y:S02]  /*2a20*/  ISETP.GE.U32.AND P3, PT, R9, UR4, PT ;  /* 0x0000000409007c0c */ /* 0x000fe4000bf66070 */
[----:B------:R-:W-:Y:S01]  /*2a30*/  ISETP.GE.U32.AND P6, PT, R10, UR4, PT ;  /* 0x000000040a007c0c */ /* 0x000fe2000bfc6070 */
[----:B------:R-:W-:Y:S01]  /*2a40*/  STS [R6], R25 ;  /* 0x0000001906007388 */ /* 0x000fe20000000800 */
[----:B------:R-:W-:Y:S02]  /*2a50*/  ISETP.GE.U32.AND.EX P3, PT, RZ, UR5, PT, P3 ;  /* 0x00000005ff007c0c */ /* 0x000fe4000bf66130 */
[----:B------:R-:W-:Y:S01]  /*2a60*/  ISETP.GE.U32.AND.EX P2, PT, RZ, UR5, PT, P2 ;  /* 0x00000005ff007c0c */ /* 0x000fe2000bf46120 */
[----:B------:R-:W-:Y:S01]  /*2a70*/  STS [R65], R26 ;  /* 0x0000001a41007388 */ /* 0x000fe20000000800 */
[----:B------:R-:W-:Y:S02]  /*2a80*/  ISETP.GE.U32.AND P1, PT, R13, UR4, PT ;  /* 0x000000040d007c0c */ /* 0x000fe4000bf26070 */
[----:B------:R-:W-:Y:S01]  /*2a90*/  ISETP.GE.U32.AND.EX P6, PT, RZ, UR5, PT, P6 ;  /* 0x00000005ff007c0c */ /* 0x000fe2000bfc6160 */
[----:B------:R-:W-:Y:S01]  /*2aa0*/  STS [R8], R27 ;  /* 0x0000001b08007388 */ /* 0x000fe20000000800 */
[----:B------:R-:W-:-:S02]  /*2ab0*/  ISETP.GE.U32.AND.EX P1, PT, RZ, UR5, PT, P1 ;  /* 0x00000005ff007c0c */ /* 0x000fc4000bf26110 */
[----:B------:R-:W-:Y:S01]  /*2ac0*/  ISETP.GE.U32.AND P5, PT, R12, UR4, PT ;  /* 0x000000040c007c0c */ /* 0x000fe2000bfa6070 */
[----:B------:R-:W-:Y:S01]  /*2ad0*/  STS [R69], R28 ;  /* 0x0000001c45007388 */ /* 0x000fe20000000800 */
[----:B------:R-:W-:Y:S01]  /*2ae0*/  ISETP.GE.U32.AND P4, PT, R15, UR4, PT ;  /* 0x000000040f007c0c */ /* 0x000fe2000bf86070 */
[----:B0-----:R-:W-:Y:S01]  /*2af0*/  IMAD.WIDE.U32 R2, R0, 0x4, R2 ;  /* 0x0000000400027825 */ /* 0x001fe200078e0002 */
[----:B------:R-:W-:Y:S01]  /*2b00*/  ISETP.GE.U32.AND.EX P5, PT, RZ, UR5, PT, P5 ;  /* 0x00000005ff007c0c */ /* 0x000fe2000bfa6150 */
[----:B------:R-:W-:Y:S01]  /*2b10*/  STS [R71], R30 ;  /* 0x0000001e47007388 */ /* 0x000fe20000000800 */
[----:B------:R-:W-:Y:S01]  /*2b20*/  BAR.SYNC.DEFER_BLOCKING 0x0 ;  /* 0x0000000000007b1d */ /* 0x000fe20000010000 */
[----:B------:R-:W-:Y:S01]  /*2b30*/  ISETP.GE.U32.AND P0, PT, R14, UR4, PT ;  /* 0x000000040e007c0c */ /* 0x000fe2000bf06070 */
[C---:B------:R-:W-:Y:S01]  /*2b40*/  VIADD R14, R0.reuse, 0x900 ;  /* 0x00000900000e7836 */ /* 0x040fe20000000000 */
[----:B------:R-:W-:Y:S02]  /*2b50*/  LOP3.LUT R12, R0, 0x800, RZ, 0xfc, !PT ;  /* 0x00000800000c7812 */ /* 0x000fe400078efcff */
[----:B------:R-:W-:-:S02]  /*2b60*/  ISETP.GE.U32.AND.EX P0, PT, RZ, UR5, PT, P0 ;  /* 0x00000005ff007c0c */ /* 0x000fc4000bf06100 */
[----:B------:R-:W-:Y:S01]  /*2b70*/  ISETP.GE.U32.AND.EX P4, PT, RZ, UR5, PT, P4 ;  /* 0x00000005ff007c0c */ /* 0x000fe2000bf86140 */
[----:B------:R-:W0:Y:S04]  /*2b80*/  LDS R5, [R33+0x800] ;  /* 0x0008000021057984 */ /* 0x000e280000000800 */
[----:B------:R-:W1:Y:S04]  /*2b90*/  LDS R4, [R33+0x400] ;  /* 0x0004000021047984 */ /* 0x000e680000000800 */
[----:B------:R-:W2:Y:S04]  /*2ba0*/  LDS R6, [R33+0xc00] ;  /* 0x000c000021067984 */ /* 0x000ea80000000800 */
[----:B------:R-:W3:Y:S04]  /*2bb0*/  LDS R8, [R33+0x1400] ;  /* 0x0014000021087984 */ /* 0x000ee80000000800 */
[----:B------:R-:W4:Y:S04]  /*2bc0*/  LDS R7, [R33+0x1000] ;  /* 0x0010000021077984 */ /* 0x000f280000000800 */
[----:B------:R-:W5:Y:S04]  /*2bd0*/  LDS R9, [R33+0x1800] ;  /* 0x0018000021097984 */ /* 0x000f680000000800 */
[----:B------:R-:W5:Y:S01]  /*2be0*/  LDS R10, [R33+0x1c00] ;  /* 0x001c0000210a7984 */ /* 0x000f620000000800 */
[----:B0-----:R-:W-:-:S03]  /*2bf0*/  @!P3 LOP3.LUT R13, R5, 0x80000000, RZ, 0x3c, !PT ;  /* 0x80000000050db812 */ /* 0x001fc600078e3cff */
[----:B------:R-:W-:Y:S01]  /*2c00*/  LDS R5, [R33+0x2400] ;  /* 0x0024000021057984 */ /* 0x000fe20000000800 */
[----:B-1----:R-:W-:-:S03]  /*2c10*/  @!P2 LOP3.LUT R11, R4, 0x80000000, RZ, 0x3c, !PT ;  /* 0x80000000040ba812 */ /* 0x002fc600078e3cff */
[----:B------:R-:W0:Y:S01]  /*2c20*/  LDS R4, [R33+0x2000] ;  /* 0x0020000021047984 */ /* 0x000e220000000800 */
[----:B--2---:R-:W-:-:S03]  /*2c30*/  @!P6 LOP3.LUT R15, R6, 0x80000000, RZ, 0x3c, !PT ;  /* 0x80000000060fe812 */ /* 0x004fc600078e3cff */
[----:B------:R-:W-:Y:S01]  /*2c40*/  @!P2 STG.E desc[UR8][R2.64+0x400], R11 ;  /* 0x0004000b0200a986 */ /* 0x000fe2000c101908 */
[----:B------:R-:W-:Y:S01]  /*2c50*/  ISETP.GE.U32.AND P2, PT, R12, UR4, PT ;  /* 0x000000040c007c0c */ /* 0x000fe2000bf46070 */
[----:B------:R-:W-:Y:S01]  /*2c60*/  VIADD R12, R0, 0xa00 ;  /* 0x00000a00000c7836 */ /* 0x000fe20000000000 */
[----:B---3--:R-:W-:Y:S01]  /*2c70*/  @!P1 LOP3.LUT R19, R8, 0x80000000, RZ, 0x3c, !PT ;  /* 0x8000000008139812 */ /* 0x008fe200078e3cff */
[----:B------:R-:W-:Y:S01]  /*2c80*/  LDS R11, [R33+0x2800] ;  /* 0x00280000210b7984 */ /* 0x000fe20000000800 */
[----:B------:R-:W-:Y:S02]  /*2c90*/  ISETP.GE.U32.AND.EX P2, PT, RZ, UR5, PT, P2 ;  /* 0x00000005ff007c0c */ /* 0x000fe4000bf46120 */
[----:B----4-:R-:W-:Y:S01]  /*2ca0*/  @!P5 LOP3.LUT R17, R7, 0x80000000, RZ, 0x3c, !PT ;  /* 0x800000000711d812 */ /* 0x010fe200078e3cff */
[----:B------:R-:W-:Y:S01]  /*2cb0*/  LDS R6, [R33+0x2c00] ;  /* 0x002c000021067984 */ /* 0x000fe20000000800 */
[----:B-----5:R-:W-:-:S03]  /*2cc0*/  @!P0 LOP3.LUT R21, R9, 0x80000000, RZ, 0x3c, !PT ;  /* 0x8000000009158812 */ /* 0x020fc600078e3cff */
[----:B------:R-:W-:Y:S01]  /*2cd0*/  @!P1 STG.E desc[UR8][R2.64+0x1400], R19 ;  /* 0x0014001302009986 */ /* 0x000fe2000c101908 */
[----:B------:R-:W-:-:S03]  /*2ce0*/  ISETP.GE.U32.AND P1, PT, R0, UR4, PT ;  /* 0x0000000400007c0c */ /* 0x000fc6000bf26070 */
[----:B------:R-:W1:Y:S01]  /*2cf0*/  LDS R7, [R33+0x3000] ;  /* 0x0030000021077984 */ /* 0x000e620000000800 */
[----:B------:R-:W-:-:S03]  /*2d00*/  ISETP.GE.U32.AND.EX P1, PT, RZ, UR5, PT, P1 ;  /* 0x00000005ff007c0c */ /* 0x000fc6000bf26110 */
[----:B------:R-:W-:Y:S01]  /*2d10*/  @!P3 STG.E desc[UR8][R2.64+0x800], R13 ;  /* 0x0008000d0200b986 */ /* 0x000fe2000c101908 */
[----:B------:R-:W-:Y:S01]  /*2d20*/  ISETP.GE.U32.AND P3, PT, R14, UR4, PT ;  /* 0x000000040e007c0c */ /* 0x000fe2000bf66070 */
[----:B------:R-:W-:Y:S02]  /*2d30*/  VIADD R14, R0, 0xb00 ;  /* 0x00000b00000e7836 */ /* 0x000fe40000000000 */
[----:B------:R2:W-:Y:S01]  /*2d40*/  @!P6 STG.E desc[UR8][R2.64+0xc00], R15 ;  /* 0x000c000f0200e986 */ /* 0x0005e2000c101908 */
[----:B------:R-:W-:Y:S02]  /*2d50*/  ISETP.GE.U32.AND P6, PT, R12, UR4, PT ;  /* 0x000000040c007c0c */ /* 0x000fe4000bfc6070 */
[----:B------:R-:W-:Y:S01]  /*2d60*/  LOP3.LUT R12, R0, 0xc00, RZ, 0xfc, !PT ;  /* 0x00000c00000c7812 */ /* 0x000fe200078efcff */
[----:B------:R0:W-:Y:S01]  /*2d70*/  @!P5 STG.E desc[UR8][R2.64+0x1000], R17 ;  /* 0x001000110200d986 */ /* 0x0001e2000c101908 */
[----:B------:R-:W-:Y:S02]  /*2d80*/  ISETP.GE.U32.AND.EX P3, PT, RZ, UR5, PT, P3 ;  /* 0x00000005ff007c0c */ /* 0x000fe4000bf66130 */
[----:B------:R-:W-:Y:S01]  /*2d90*/  ISETP.GE.U32.AND P5, PT, R14, UR4, PT ;  /* 0x000000040e007c0c */ /* 0x000fe2000bfa6070 */
[----:B------:R-:W-:Y:S01]  /*2da0*/  @!P0 STG.E desc[UR8][R2.64+0x1800], R21 ;  /* 0x0018001502008986 */ /* 0x000fe2000c101908 */
[----:B------:R-:W-:-:S02]  /*2db0*/  ISETP.GE.U32.AND P0, PT, R12, UR4, PT ;  /* 0x000000040c007c0c */ /* 0x000fc4000bf06070 */
[----:B--2---:R-:W-:Y:S01]  /*2dc0*/  @!P4 LOP3.LUT R15, R10, 0x80000000, RZ, 0x3c, !PT ;  /* 0x800000000a0fc812 */ /* 0x004fe200078e3cff */
[----:B------:R-:W2:Y:S01]  /*2dd0*/  LDS R8, [R33+0x3400] ;  /* 0x0034000021087984 */ /* 0x000ea20000000800 */
[----:B------:R-:W-:Y:S02]  /*2de0*/  ISETP.GE.U32.AND.EX P0, PT, RZ, UR5, PT, P0 ;  /* 0x00000005ff007c0c */ /* 0x000fe4000bf06100 */
[----:B0-----:R-:W-:Y:S01]  /*2df0*/  @!P2 LOP3.LUT R17, R4, 0x80000000, RZ, 0x3c, !PT ;  /* 0x800000000411a812 */ /* 0x001fe200078e3cff */
[----:B------:R-:W0:Y:S02]  /*2e00*/  LDS R9, [R33+0x3800] ;  /* 0x0038000021097984 */ /* 0x000e240000000800 */
[----:B------:R-:W-:Y:S01]  /*2e10*/  @!P3 LOP3.LUT R5, R5, 0x80000000, RZ, 0x3c, !PT ;  /* 0x800000000505b812 */ /* 0x000fe200078e3cff */
[----:B------:R-:W-:Y:S01]  /*2e20*/  VIADD R4, R0, 0xe00 ;  /* 0x00000e0000047836 */ /* 0x000fe20000000000 */
[----:B------:R-:W3:Y:S04]  /*2e30*/  LDS R10, [R33+0x3c00] ;  /* 0x003c0000210a7984 */ /* 0x000ee80000000800 */
[----:B------:R-:W4:Y:S04]  /*2e40*/  LDS R12, [R33+0x4000] ;  /* 0x00400000210c7984 */ /* 0x000f280000000800 */
[----:B------:R-:W5:Y:S01]  /*2e50*/  LDS R13, [R33+0x4400] ;  /* 0x00440000210d7984 */ /* 0x000f620000000800 */
[----:B-1----:R-:W-:-:S03]  /*2e60*/  @!P0 LOP3.LUT R7, R7, 0x80000000, RZ, 0x3c, !PT ;  /* 0x8000000007078812 */ /* 0x002fc600078e3cff */
[----:B------:R-:W1:Y:S04]  /*2e70*/  @!P1 LDS R14, [R33] ;  /* 0x00000000210e9984 */ /* 0x000e680000000800 */
[----:B------:R2:W-:Y:S01]  /*2e80*/  @!P4 STG.E desc[UR8][R2.64+0x1c00], R15 ;  /* 0x001c000f0200c986 */ /* 0x0005e2000c101908 */
[----:B------:R-:W-:Y:S02]  /*2e90*/  ISETP.GE.U32.AND.EX P4, PT, RZ, UR5, PT, P6 ;  /* 0x00000005ff007c0c */ /* 0x000fe4000bf86160 */
[----:B------:R-:W-:Y:S01]  /*2ea0*/  ISETP.GE.U32.AND.EX P6, PT, RZ, UR5, PT, P5 ;  /* 0x00000005ff007c0c */ /* 0x000fe2000bfc6150 */
[----:B------:R-:W-:Y:S01]  /*2eb0*/  @!P3 STG.E desc[UR8][R2.64+0x2400], R5 ;  /* 0x002400050200b986 */ /* 0x000fe2000c101908 */
[----:B------:R-:W-:-:S03]  /*2ec0*/  ISETP.GE.U32.AND P5, PT, R16, UR4, PT ;  /* 0x0000000410007c0c */ /* 0x000fc6000bfa6070 */
[----:B------:R0:W-:Y:S01]  /*2ed0*/  @!P2 STG.E desc[UR8][R2.64+0x2000], R17 ;  /* 0x002000110200a986 */ /* 0x0001e2000c101908 */
[----:B------:R-:W-:Y:S02]  /*2ee0*/  ISETP.GE.U32.AND P2, PT, R4, UR4, PT ;  /* 0x0000000404007c0c */ /* 0x000fe4000bf46070 */
[C---:B------:R-:W-:Y:S01]  /*2ef0*/  LOP3.LUT R4, R0.reuse, 0x1000, RZ, 0xfc, !PT ;  /* 0x0000100000047812 */ /* 0x040fe200078efcff */
[----:B--2---:R-:W-:Y:S01]  /*2f00*/  VIADD R15, R0, 0xf00 ;  /* 0x00000f00000f7836 */ /* 0x004fe20000000000 */
[----:B------:R-:W-:Y:S01]  /*2f10*/  ISETP.GE.U32.AND.EX P5, PT, RZ, UR5, PT, P5 ;  /* 0x00000005ff007c0c */ /* 0x000fe2000bfa6150 */
[----:B------:R-:W-:Y:S01]  /*2f20*/  @!P0 STG.E desc[UR8][R2.64+0x3000], R7 ;  /* 0x0030000702008986 */ /* 0x000fe2000c101908 */
[----:B------:R-:W-:Y:S02]  /*2f30*/  @!P4 LOP3.LUT R11, R11, 0x80000000, RZ, 0x3c, !PT ;  /* 0x800000000b0bc812 */ /* 0x000fe400078e3cff */
[----:B------:R-:W-:Y:S02]  /*2f40*/  ISETP.GE.U32.AND P3, PT, R15, UR4, PT ;  /* 0x000000040f007c0c */ /* 0x000fe4000bf66070 */
[----:B------:R-:W-:Y:S01]  /*2f50*/  @!P6 LOP3.LUT R15, R6, 0x80000000, RZ, 0x3c, !PT ;  /* 0x80000000060fe812 */ /* 0x000fe200078e3cff */
[----:B------:R-:W-:Y:S01]  /*2f60*/  VIADD R6, R0, 0x1100 ;  /* 0x0000110000067836 */ /* 0x000fe20000000000 */
[----:B------:R3:W-:Y:S01]  /*2f70*/  @!P4 STG.E desc[UR8][R2.64+0x2800], R11 ;  /* 0x0028000b0200c986 */ /* 0x0007e2000c101908 */
[----:B------:R-:W-:Y:S01]  /*2f80*/  ISETP.GE.U32.AND P4, PT, R4, UR4, PT ;  /* 0x0000000404007c0c */ /* 0x000fe2000bf86070 */
[----:B------:R-:W-:Y:S01]  /*2f90*/  VIADD R0, R0, 0x1200 ;  /* 0x0000120000007836 */ /* 0x000fe20000000000 */
[----:B------:R-:W-:Y:S01]  /*2fa0*/  ISETP.GE.U32.AND.EX P2, PT, RZ, UR5, PT, P2 ;  /* 0x00000005ff007c0c */ /* 0x000fe2000bf46120 */
[----:B------:R4:W-:Y:S01]  /*2fb0*/  @!P6 STG.E desc[UR8][R2.64+0x2c00], R15 ;  /* 0x002c000f0200e986 */ /* 0x0009e2000c101908 */
[----:B------:R-:W-:-:S02]  /*2fc0*/  ISETP.GE.U32.AND P6, PT, R6, UR4, PT ;  /* 0x0000000406007c0c */ /* 0x000fc4000bfc6070 */
[----:B------:R-:W-:Y:S02]  /*2fd0*/  ISETP.GE.U32.AND.EX P3, PT, RZ, UR5, PT, P3 ;  /* 0x00000005ff007c0c */ /* 0x000fe4000bf66130 */
[----:B------:R-:W-:Y:S02]  /*2fe0*/  ISETP.GE.U32.AND.EX P4, PT, RZ, UR5, PT, P4 ;  /* 0x00000005ff007c0c */ /* 0x000fe4000bf86140 */
[----:B------:R-:W-:Y:S02]  /*2ff0*/  ISETP.GE.U32.AND.EX P6, PT, RZ, UR5, PT, P6 ;  /* 0x00000005ff007c0c */ /* 0x000fe4000bfc6160 */
[----:B------:R-:W-:Y:S02]  /*3000*/  ISETP.GE.U32.AND P0, PT, R0, UR4, PT ;  /* 0x0000000400007c0c */ /* 0x000fe4000bf06070 */
[----:B0-----:R-:W-:Y:S02]  /*3010*/  @!P5 LOP3.LUT R17, R8, 0x80000000, RZ, 0x3c, !PT ;  /* 0x800000000811d812 */ /* 0x001fe400078e3cff */
[----:B------:R-:W-:-:S02]  /*3020*/  ISETP.GE.U32.AND.EX P0, PT, RZ, UR5, PT, P0 ;  /* 0x00000005ff007c0c */ /* 0x000fc4000bf06100 */
[----:B------:R-:W-:Y:S01]  /*3030*/  @!P2 LOP3.LUT R9, R9, 0x80000000, RZ, 0x3c, !PT ;  /* 0x800000000909a812 */ /* 0x000fe200078e3cff */
[----:B------:R0:W-:Y:S01]  /*3040*/  @!P5 STG.E desc[UR8][R2.64+0x3400], R17 ;  /* 0x003400110200d986 */ /* 0x0001e2000c101908 */
[----:B---3--:R-:W-:Y:S02]  /*3050*/  @!P3 LOP3.LUT R11, R10, 0x80000000, RZ, 0x3c, !PT ;  /* 0x800000000a0bb812 */ /* 0x008fe400078e3cff */
[----:B----4-:R-:W-:Y:S01]  /*3060*/  @!P4 LOP3.LUT R15, R12, 0x80000000, RZ, 0x3c, !PT ;  /* 0x800000000c0fc812 */ /* 0x010fe200078e3cff */
[----:B------:R0:W-:Y:S01]  /*3070*/  @!P2 STG.E desc[UR8][R2.64+0x3800], R9 ;  /* 0x003800090200a986 */ /* 0x0001e2000c101908 */
[----:B-----5:R-:W-:Y:S02]  /*3080*/  @!P6 LOP3.LUT R13, R13, 0x80000000, RZ, 0x3c, !PT ;  /* 0x800000000d0de812 */ /* 0x020fe400078e3cff */
[----:B-1----:R-:W-:Y:S01]  /*3090*/  @!P1 LOP3.LUT R5, R14, 0x80000000, RZ, 0x3c, !PT ;  /* 0x800000000e059812 */ /* 0x002fe200078e3cff */
[----:B------:R0:W-:Y:S04]  /*30a0*/  @!P3 STG.E desc[UR8][R2.64+0x3c00], R11 ;  /* 0x003c000b0200b986 */ /* 0x0001e8000c101908 */
[----:B------:R0:W-:Y:S04]  /*30b0*/  @!P4 STG.E desc[UR8][R2.64+0x4000], R15 ;  /* 0x0040000f0200c986 */ /* 0x0001e8000c101908 */
[----:B------:R0:W-:Y:S04]  /*30c0*/  @!P6 STG.E desc[UR8][R2.64+0x4400], R13 ;  /* 0x0044000d0200e986 */ /* 0x0001e8000c101908 */
[----:B------:R0:W-:Y:S01]  /*30d0*/  @!P1 STG.E desc[UR8][R2.64], R5 ;  /* 0x0000000502009986 */ /* 0x0001e2000c101908 */
[----:B------:R-:W-:Y:S05]  /*30e0*/  @P0 EXIT ;  /* 0x000000000000094d */ /* 0x000fea0003800000 */
[----:B------:R-:W0:Y:S02]  /*30f0*/  LDS R33, [R33+0x4800] ;  /* 0x0048000021217984 */ /* 0x000e240000000800 */
[----:B0-----:R-:W-:-:S05]  /*3100*/  LOP3.LUT R5, R33, 0x80000000, RZ, 0x3c, !PT ;  /* 0x8000000021057812 */ /* 0x001fca00078e3cff */
[----:B------:R-:W-:Y:S01]  /*3110*/  STG.E desc[UR8][R2.64+0x4800], R5 ;  /* 0x0048000502007986 */ /* 0x000fe2000c101908 */
[----:B------:R-:W-:Y:S05]  /*3120*/  EXIT ;  /* 0x000000000000794d */ /* 0x000fea0003800000 */
.L_x_1337:
        /* <DEDUP_REMOVED lines=13> */
.L_x_1776:


//--------------------- .text._ZN3cub18CUB_300001_SM_10006detail6reduce28DeviceReduceSingleTileKernelINS2_10policy_hubIN4cuda3std3__45tupleIJblEEEyN6thrust24THRUST_300001_SM_1000_NS8cuda_cub9__find_if7functorIS9_EEE10Policy1000EPS9_SI_iSF_S9_S9_NS7_10__identityEEEvT0_T1_T2_T3_T4_T6_ --------------------------
	.section	.text._ZN3cub18CUB_300001_SM_10006detail6reduce28DeviceReduceSingleTileKernelINS2_10policy_hubIN4cuda3std3__45tupleIJblEEEyN6thrust24THRUST_300001_SM_1000_NS8cuda_cub9__find_if7functorIS9_EEE10Policy1000EPS9_SI_iSF_S9_S9_NS7_10__identityEEEvT0_T1_T2_T3_T4_T6_,"ax",@progbits
	.align	128
        .global         _ZN3cub18CUB_300001_SM_10006detail6reduce28DeviceReduceSingleTileKernelINS2_10policy_hubIN4cuda3std3__45tupleIJblEEEyN6thrust24THRUST_300001_SM_1000_NS8cuda_cub9__find_if7functorIS9_EEE10Policy1000EPS9_SI_iSF_S9_S9_NS7_10__identityEEEvT0_T1_T2_T3_T4_T6_
        .type           _ZN3cub18CUB_300001_SM_10006detail6reduce28DeviceReduceSingleTileKernelINS2_10policy_hubIN4cuda3std3__45tupleIJblEEEyN6thrust24THRUST_300001_SM_1000_NS8cuda_cub9__find_if7functorIS9_EEE10Policy1000EPS9_SI_iSF_S9_S9_NS7_10__identityEEEvT0_T1_T2_T3_T4_T6_,@function
        .size           _ZN3cub18CUB_300001_SM_10006detail6reduce28DeviceReduceSingleTileKernelINS2_10policy_hubIN4cuda3std3__45tupleIJblEEEyN6thrust24THRUST_300001_SM_1000_NS8cuda_cub9__find_if7functorIS9_EEE10Policy1000EPS9_SI_iSF_S9_S9_NS7_10__identityEEEvT0_T1_T2_T3_T4_T6_,(.L_x_1777 - _ZN3cub18CUB_300001_SM_10006detail6reduce28DeviceReduceSingleTileKernelINS2_10policy_hubIN4cuda3std3__45tupleIJblEEEyN6thrust24THRUST_300001_SM_1000_NS8cuda_cub9__find_if7functorIS9_EEE10Policy1000EPS9_SI_iSF_S9_S9_NS7_10__identityEEEvT0_T1_T2_T3_T4_T6_)
        .other          _ZN3cub18CUB_300001_SM_10006detail6reduce28DeviceReduceSingleTileKernelINS2_10policy_hubIN4cuda3std3__45tupleIJblEEEyN6thrust24THRUST_300001_SM_1000_NS8cuda_cub9__find_if7functorIS9_EEE10Policy1000EPS9_SI_iSF_S9_S9_NS7_10__identityEEEvT0_T1_T2_T3_T4_T6_,@"STO_CUDA_ENTRY STV_DEFAULT"
_ZN3cub18CUB_300001_SM_10006detail6reduce28DeviceReduceSingleTileKernelINS2_10policy_hubIN4cuda3std3__45tupleIJblEEEyN6thrust24THRUST_300001_SM_1000_NS8cuda_cub9__find_if7functorIS9_EEE10Policy1000EPS9_SI_iSF_S9_S9_NS7_10__identityEEEvT0_T1_T2_T3_T4_T6_:
.text._ZN3cub18CUB_300001_SM_10006detail6reduce28DeviceReduceSingleTileKernelINS2_10policy_hubIN4cuda3std3__45tupleIJblEEEyN6thrust24THRUST_300001_SM_1000_NS8cuda_cub9__find_if7functorIS9_EEE10Policy1000EPS9_SI_iSF_S9_S9_NS7_10__identityEEEvT0_T1_T2_T3_T4_T6_:
[----:B------:R-:W-:Y:S01]  /*0000*/  LDC R1, c[0x0][0x37c] ;  /* 0x0000df00ff017b82 */ /* 0x000fe20000000800 */
[----:B------:R-:W0:Y:S07]  /*0010*/  LDCU UR4, c[0x0][0x390] ;  /* 0x00007200ff0477ac */ /* 0x000e2e0008000800 */
[----:B------:R-:W1:Y:S01]  /*0020*/  LDC.U8 R0, c[0x0][0x398] ;  /* 0x0000e600ff007b82 */ /* 0x000e620000000000 */
[----:B------:R-:W2:Y:S01]  /*0030*/  LDCU.64 UR8, c[0x0][0x358] ;  /* 0x00006b00ff0877ac */ /* 0x000ea20008000a00 */
[----:B0-----:R-:W-:-:S09]  /*0040*/  UISETP.NE.AND UP0, UPT, UR4, URZ, UPT ;  /* 0x000000ff0400728c */ /* 0x001fd2000bf05270 */
[----:B--2---:R-:W-:Y:S05]  /*0050*/  BRA.U UP0, `(.L_x_1338) ;  /* 0x0000000100207547 */ /* 0x004fea000b800000 */
[----:B------:R-:W0:Y:S02]  /*0060*/  S2R R2, SR_TID.X ;  /* 0x0000000000027919 */ /* 0x000e240000002100 */
[----:B0-----:R-:W-:-:S13]  /*0070*/  ISETP.NE.AND P0, PT, R2, RZ, PT ;  /* 0x000000ff0200720c */ /* 0x001fda0003f05270 */
[----:B------:R-:W-:Y:S05]  /*0080*/  @P0 EXIT ;  /* 0x000000000000094d */ /* 0x000fea0003800000 */
[----:B------:R-:W1:Y:S08]  /*0090*/  LDC.64 R2, c[0x0][0x388] ;  /* 0x0000e200ff027b82 */ /* 0x000e700000000a00 */
[----:B------:R-:W0:Y:S01]  /*00a0*/  LDC.64 R4, c[0x0][0x3a0] ;  /* 0x0000e800ff047b82 */ /* 0x000e220000000a00 */
[----:B-1----:R-:W-:Y:S04]  /*00b0*/  STG.E.U8 desc[UR8][R2.64], R0 ;  /* 0x0000000002007986 */ /* 0x002fe8000c101108 */
[----:B0-----:R-:W-:Y:S01]  /*00c0*/  STG.E.64 desc[UR8][R2.64+0x8], R4 ;  /* 0x0000080402007986 */ /* 0x001fe2000c101b08 */
[----:B------:R-:W-:Y:S05]  /*00d0*/  EXIT ;  /* 0x000000000000794d */ /* 0x000fea0003800000 */
.L_x_1338:
[----:B------:R-:W-:Y:S01]  /*00e0*/  UISETP.GT.AND UP0, UPT, UR4, 0x3ff, UPT ;  /* 0x000003ff0400788c */ /* 0x000fe2000bf04270 */
[----:B------:R-:W-:Y:S08]  /*00f0*/  BSSY.RECONVERGENT B0, `(.L_x_1339) ;  /* 0x00003d8000007945 */ /* 0x000ff00003800200 */
[----:B------:R-:W-:Y:S05]  /*0100*/  BRA.U UP0, `(.L_x_1340) ;  /* 0x0000002100e47547 */ /* 0x000fea000b800000 */
[----:B------:R-:W0:Y:S01]  /*0110*/  S2R R5, SR_TID.X ;  /* 0x0000000000057919 */ /* 0x000e220000002100 */
[----:B------:R-:W-:Y:S01]  /*0120*/  BSSY.RECONVERGENT B1, `(.L_x_1341) ;  /* 0x000000b000017945 */ /* 0x000fe20003800200 */
[----:B------:R-:W-:Y:S02]  /*0130*/  PRMT R4, RZ, 0x7610, R4 ;  /* 0x00007610ff047816 */ /* 0x000fe40000000004 */
[----:B------:R-:W-:Y:S02]  /*0140*/  CS2R R2, SRZ ;  /* 0x0000000000027805 */ /* 0x000fe4000001ff00 */
[----:B0-----:R-:W-:Y:S01]  /*0150*/  ISETP.GE.AND P0, PT, R5, UR4, PT ;  /* 0x0000000405007c0c */ /* 0x001fe2000bf06270 */
[----:B------:R-:W-:-:S12]  /*0160*/  IMAD.MOV.U32 R9, RZ, RZ, R5 ;  /* 0x000000ffff097224 */ /* 0x000fd800078e0005 */
[----:B------:R-:W-:Y:S05]  /*0170*/  @P0 BRA `(.L_x_1342) ;  /* 0x0000000000140947 */ /* 0x000fea0003800000 */
[----:B------:R-:W0:Y:S02]  /*0180*/  LDC.64 R6, c[0x0][0x380] ;  /* 0x0000e000ff067b82 */ /* 0x000e240000000a00 */
[----:B0-----:R-:W-:-:S05]  /*0190*/  IMAD.WIDE.U32 R6, R5, 0x10, R6 ;  /* 0x0000001005067825 */ /* 0x001fca00078e0006 */
[----:B------:R0:W5:Y:S04]  /*01a0*/  LDG.E.U16.CONSTANT R4, desc[UR8][R6.64] ;  /* 0x0000000806047981 */ /* 0x000168000c1e9500 */
[----:B------:R0:W5:Y:S01]  /*01b0*/  LDG.E.64.CONSTANT R2, desc[UR8][R6.64+0x8] ;  /* 0x0000080806027981 */ /* 0x000162000c1e9b00 */
[----:B------:R-:W-:-:S07]  /*01c0*/  VIADD R9, R5, 0x100 ;  /* 0x0000010005097836 */ /* 0x000fce0000000000 */
.L_x_1342:
[----:B------:R-:W-:Y:S05]  /*01d0*/  BSYNC.RECONVERGENT B1 ;  /* 0x0000000000017941 */ /* 0x000fea0003800200 */
.L_x_1341:
[----:B------:R-:W-:Y:S01]  /*01e0*/  ISETP.GE.AND P0, PT, R9, UR4, PT ;  /* 0x0000000409007c0c */ /* 0x000fe2000bf06270 */
[----:B------:R-:W-:-:S12]  /*01f0*/  BSSY.RECONVERGENT B1, `(.L_x_1343) ;  /* 0x0000058000017945 */ /* 0x000fd80003800200 */
[----:B------:R-:W-:Y:S05]  /*0200*/  @P0 BRA `(.L_x_1344) ;  /* 0x0000000400580947 */ /* 0x000fea0003800000 */
[----:B------:R-:W-:Y:S01]  /*0210*/  LOP3.LUT R8, RZ, R9, RZ, 0x33, !PT ;  /* 0x00000009ff087212 */ /* 0x000fe200078e33ff */
[----:B0-----:R-:W0:Y:S01]  /*0220*/  LDC.64 R6, c[0x0][0x380] ;  /* 0x0000e000ff067b82 */ /* 0x001e220000000a00 */
[----:B------:R-:W-:Y:S03]  /*0230*/  BSSY.RECONVERGENT B2, `(.L_x_1345) ;  /* 0x0000020000027945 */ /* 0x000fe60003800200 */
[----:B------:R-:W-:-:S05]  /*0240*/  VIADD R8, R8, UR4 ;  /* 0x0000000408087c36 */ /* 0x000fca0008000000 */
[C---:B------:R-:W-:Y:S02]  /*0250*/  LOP3.LUT R10, R8.reuse, 0x300, RZ, 0xc0, !PT ;  /* 0x00000300080a7812 */ /* 0x040fe400078ec0ff */
[----:B------:R-:W-:Y:S02]  /*0260*/  ISETP.GE.U32.AND P1, PT, R8, 0x300, PT ;  /* 0x000003000800780c */ /* 0x000fe40003f26070 */
[----:B------:R-:W-:-:S13]  /*0270*/  ISETP.NE.AND P0, PT, R10, 0x300, PT ;  /* 0x000003000a00780c */ /* 0x000fda0003f05270 */
[----:B------:R-:W-:Y:S05]  /*0280*/  @!P0 BRA `(.L_x_1346) ;  /* 0x0000000000688947 */ /* 0x000fea0003800000 */
[----:B------:R-:W2:Y:S01]  /*0290*/  LDC.64 R10, c[0x0][0x380] ;  /* 0x0000e000ff0a7b82 */ /* 0x000ea20000000a00 */
[----:B------:R-:W-:-:S04]  /*02a0*/  LEA.HI R8, R8, 0x1, RZ, 0x18 ;  /* 0x0000000108087811 */ /* 0x000fc800078fc0ff */
[----:B------:R-:W-:-:S05]  /*02b0*/  LOP3.LUT R8, R8, 0x3, RZ, 0xc0, !PT ;  /* 0x0000000308087812 */ /* 0x000fca00078ec0ff */
[----:B------:R-:W-:Y:S02]  /*02c0*/  IMAD.MOV R8, RZ, RZ, -R8 ;  /* 0x000000ffff087224 */ /* 0x000fe400078e0a08 */
[----:B--2---:R-:W-:-:S04]  /*02d0*/  IMAD.WIDE.U32 R10, R9, 0x10, R10 ;  /* 0x00000010090a7825 */ /* 0x004fc800078e000a */
[----:B------:R-:W-:Y:S02]  /*02e0*/  IMAD.MOV.U32 R15, RZ, RZ, R10 ;  /* 0x000000ffff0f7224 */ /* 0x000fe400078e000a */
[----:B------:R-:W-:-:S07]  /*02f0*/  IMAD.MOV.U32 R13, RZ, RZ, R11 ;  /* 0x000000ffff0d7224 */ /* 0x000fce00078e000b */
.L_x_1347:
[----:B------:R-:W-:-:S05]  /*0300*/  IMAD.MOV.U32 R12, RZ, RZ, R15 ;  /* 0x000000ffff0c7224 */ /* 0x000fca00078e000f */
[----:B------:R-:W2:Y:S04]  /*0310*/  LDG.E.U16.CONSTANT R14, desc[UR8][R12.64] ;  /* 0x000000080c0e7981 */ /* 0x000ea8000c1e9500 */
[----:B------:R3:W4:Y:S01]  /*0320*/  LDG.E.64.CONSTANT R10, desc[UR8][R12.64+0x8] ;  /* 0x000008080c0a7981 */ /* 0x000722000c1e9b00 */
[----:B------:R-:W-:Y:S01]  /*0330*/  VIADD R8, R8, 0x1 ;  /* 0x0000000108087836 */ /* 0x000fe20000000000 */
[----:B-----5:R-:W-:Y:S01]  /*0340*/  LOP3.LUT P2, RZ, R4, 0xff, RZ, 0xc0, !PT ;  /* 0x000000ff04ff7812 */ /* 0x020fe2000784c0ff */
[----:B------:R-:W-:Y:S01]  /*0350*/  VIADD R9, R9, 0x100 ;  /* 0x0000010009097836 */ /* 0x000fe20000000000 */
[----:B------:R-:W-:Y:S02]  /*0360*/  IADD3 R15, P5, PT, R12, 0x1000, RZ ;  /* 0x000010000c0f7810 */ /* 0x000fe40007fbe0ff */
[----:B------:R-:W-:-:S03]  /*0370*/  ISETP.NE.AND P4, PT, R8, RZ, PT ;  /* 0x000000ff0800720c */ /* 0x000fc60003f85270 */
[----:B---3--:R-:W-:Y:S01]  /*0380*/  IMAD.X R13, RZ, RZ, R13, P5 ;  /* 0x000000ffff0d7224 */ /* 0x008fe200028e060d */
[----:B--2---:R-:W-:Y:S02]  /*0390*/  LOP3.LUT P3, RZ, R14, 0xff, RZ, 0xc0, !PT ;  /* 0x000000ff0eff7812 */ /* 0x004fe4000786c0ff */
[----:B----4-:R-:W-:-:S03]  /*03a0*/  ISETP.LT.U32.AND P0, PT, R10, R2, PT ;  /* 0x000000020a00720c */ /* 0x010fc60003f01070 */
[----:B------:R-:W-:Y:S02]  /*03b0*/  @P2 SEL R14, R4, 0x1, !P3 ;  /* 0x00000001040e2807 */ /* 0x000fe40005800000 */
[----:B------:R-:W-:Y:S02]  /*03c0*/  ISETP.LT.AND.EX P0, PT, R11, R3, PT, P0 ;  /* 0x000000030b00720c */ /* 0x000fe40003f01300 */
[----:B------:R-:W-:-:S04]  /*03d0*/  PRMT R4, R14, 0x7610, R4 ;  /* 0x000076100e047816 */ /* 0x000fc80000000004 */
[C---:B------:R-:W-:Y:S02]  /*03e0*/  @P3 SEL R2, R10.reuse, R2, P0 ;  /* 0x000000020a023207 */ /* 0x040fe40000000000 */
[C---:B------:R-:W-:Y:S02]  /*03f0*/  @P3 SEL R3, R11.reuse, R3, P0 ;  /* 0x000000030b033207 */ /* 0x040fe40000000000 */
[----:B------:R-:W-:Y:S02]  /*0400*/  SEL R2, R10, R2, !P2 ;  /* 0x000000020a027207 */ /* 0x000fe40005000000 */
[----:B------:R-:W-:Y:S01]  /*0410*/  SEL R3, R11, R3, !P2 ;  /* 0x000000030b037207 */ /* 0x000fe20005000000 */
[----:B------:R-:W-:Y:S06]  /*0420*/  @P4 BRA `(.L_x_1347) ;  /* 0xfffffffc00b44947 */ /* 0x000fec000383ffff */
.L_x_1346:
[----:B------:R-:W-:Y:S05]  /*0430*/  BSYNC.RECONVERGENT B2 ;  /* 0x0000000000027941 */ /* 0x000fea0003800200 */
.L_x_1345:
[----:B------:R-:W-:Y:S05]  /*0440*/  @!P1 BRA `(.L_x_1344) ;  /* 0x0000000000c89947 */ /* 0x000fea0003800000 */
.L_x_1348:
[----:B0-----:R-:W-:-:S05]  /*0450*/  IMAD.WIDE R20, R9, 0x10, R6 ;  /* 0x0000001009147825 */ /* 0x001fca00078e0206 */
[----:B------:R-:W2:Y:S04]  /*0460*/  LDG.E.U16.CONSTANT R19, desc[UR8][R20.64] ;  /* 0x0000000814137981 */ /* 0x000ea8000c1e9500 */
[----:B------:R-:W3:Y:S04]  /*0470*/  LDG.E.64.CONSTANT R10, desc[UR8][R20.64+0x8] ;  /* 0x00000808140a7981 */ /* 0x000ee8000c1e9b00 */
[----:B------:R-:W4:Y:S04]  /*0480*/  LDG.E.U16.CONSTANT R22, desc[UR8][R20.64+0x1000] ;  /* 0x0010000814167981 */ /* 0x000f28000c1e9500 */
[----:B------:R-:W4:Y:S04]  /*0490*/  LDG.E.64.CONSTANT R12, desc[UR8][R20.64+0x1008] ;  /* 0x00100808140c7981 */ /* 0x000f28000c1e9b00 */
[----:B------:R-:W4:Y:S04]  /*04a0*/  LDG.E.U16.CONSTANT R18, desc[UR8][R20.64+0x2000] ;  /* 0x0020000814127981 */ /* 0x000f28000c1e9500 */
[----:B------:R-:W4:Y:S04]  /*04b0*/  LDG.E.64.CONSTANT R14, desc[UR8][R20.64+0x2008] ;  /* 0x00200808140e7981 */ /* 0x000f28000c1e9b00 */
[----:B------:R-:W4:Y:S04]  /*04c0*/  LDG.E.U16.CONSTANT R8, desc[UR8][R20.64+0x3000] ;  /* 0x0030000814087981 */ /* 0x000f28000c1e9500 */
[----:B------:R-:W4:Y:S01]  /*04d0*/  LDG.E.64.CONSTANT R16, desc[UR8][R20.64+0x3008] ;  /* 0x0030080814107981 */ /* 0x000f22000c1e9b00 */
[----:B-----5:R-:W-:Y:S01]  /*04e0*/  LOP3.LUT P2, RZ, R4, 0xff, RZ, 0xc0, !PT ;  /* 0x000000ff04ff7812 */ /* 0x020fe2000784c0ff */
[----:B------:R-:W-:-:S02]  /*04f0*/  IMAD.MOV.U32 R23, RZ, RZ, R3 ;  /* 0x000000ffff177224 */ /* 0x000fc400078e0003 */
[----:B------:R-:W-:Y:S01]  /*0500*/  VIADD R9, R9, 0x400 ;  /* 0x0000040009097836 */ /* 0x000fe20000000000 */
[----:B--2---:R-:W-:Y:S02]  /*0510*/  LOP3.LUT P1, RZ, R19, 0xff, RZ, 0xc0, !PT ;  /* 0x000000ff13ff7812 */ /* 0x004fe4000782c0ff */
[----:B---3--:R-:W-:-:S07]  /*0520*/  ISETP.LT.U32.AND P0, PT, R10, R2, PT ;  /* 0x000000020a00720c */ /* 0x008fce0003f01070 */
[----:B------:R-:W-:Y:S02]  /*0530*/  @P2 SEL R19, R4, 0x1, !P1 ;  /* 0x0000000104132807 */ /* 0x000fe40004800000 */
[-C--:B------:R-:W-:Y:S02]  /*0540*/  ISETP.LT.AND.EX P0, PT, R11, R23.reuse, PT, P0 ;  /* 0x000000170b00720c */ /* 0x080fe40003f01300 */
[----:B------:R-:W-:Y:S02]  /*0550*/  LOP3.LUT P3, RZ, R19, 0xff, RZ, 0xc0, !PT ;  /* 0x000000ff13ff7812 */ /* 0x000fe4000786c0ff */
[----:B----4-:R-:W-:Y:S02]  /*0560*/  LOP3.LUT P4, RZ, R22, 0xff, RZ, 0xc0, !PT ;  /* 0x000000ff16ff7812 */ /* 0x010fe4000788c0ff */
[----:B------:R-:W-:Y:S02]  /*0570*/  @P1 SEL R2, R10, R2, P0 ;  /* 0x000000020a021207 */ /* 0x000fe40000000000 */
[----:B------:R-:W-:-:S02]  /*0580*/  @P1 SEL R23, R11, R23, P0 ;  /* 0x000000170b171207 */ /* 0x000fc40000000000 */
[----:B------:R-:W-:Y:S02]  /*0590*/  SEL R3, R10, R2, !P2 ;  /* 0x000000020a037207 */ /* 0x000fe40005000000 */
[----:B------:R-:W-:Y:S02]  /*05a0*/  SEL R11, R11, R23, !P2 ;  /* 0x000000170b0b7207 */ /* 0x000fe40005000000 */
[----:B------:R-:W-:Y:S02]  /*05b0*/  ISETP.LT.U32.AND P0, PT, R12, R3, PT ;  /* 0x000000030c00720c */ /* 0x000fe40003f01070 */
[----:B------:R-:W-:Y:S02]  /*05c0*/  @P3 SEL R22, R19, 0x1, !P4 ;  /* 0x0000000113163807 */ /* 0x000fe40006000000 */
[----:B------:R-:W-:Y:S02]  /*05d0*/  ISETP.LT.AND.EX P0, PT, R13, R11, PT, P0 ;  /* 0x0000000b0d00720c */ /* 0x000fe40003f01300 */
[----:B------:R-:W-:-:S02]  /*05e0*/  LOP3.LUT P2, RZ, R18, 0xff, RZ, 0xc0, !PT ;  /* 0x000000ff12ff7812 */ /* 0x000fc4000784c0ff */
[----:B------:R-:W-:Y:S02]  /*05f0*/  @P4 SEL R3, R12, R3, P0 ;  /* 0x000000030c034207 */ /* 0x000fe40000000000 */
[----:B------:R-:W-:Y:S02]  /*0600*/  LOP3.LUT P1, RZ, R22, 0xff, RZ, 0xc0, !PT ;  /* 0x000000ff16ff7812 */ /* 0x000fe4000782c0ff */
[C---:B------:R-:W-:Y:S02]  /*0610*/  @P4 SEL R11, R13.reuse, R11, P0 ;  /* 0x0000000b0d0b4207 */ /* 0x040fe40000000000 */
[----:B------:R-:W-:Y:S02]  /*0620*/  SEL R3, R12, R3, !P3 ;  /* 0x000000030c037207 */ /* 0x000fe40005800000 */
[----:B------:R-:W-:Y:S02]  /*0630*/  SEL R13, R13, R11, !P3 ;  /* 0x0000000b0d0d7207 */ /* 0x000fe40005800000 */
[----:B------:R-:W-:-:S02]  /*0640*/  ISETP.LT.U32.AND P0, PT, R14, R3, PT ;  /* 0x000000030e00720c */ /* 0x000fc40003f01070 */
[----:B------:R-:W-:Y:S02]  /*0650*/  LOP3.LUT P3, RZ, R8, 0xff, RZ, 0xc0, !PT ;  /* 0x000000ff08ff7812 */ /* 0x000fe4000786c0ff */
[C---:B------:R-:W-:Y:S02]  /*0660*/  ISETP.LT.AND.EX P0, PT, R15.reuse, R13, PT, P0 ;  /* 0x0000000d0f00720c */ /* 0x040fe40003f01300 */
[----:B------:R-:W-:Y:S02]  /*0670*/  @P1 SEL R18, R22, 0x1, !P2 ;  /* 0x0000000116121807 */ /* 0x000fe40005000000 */
[C---:B------:R-:W-:Y:S02]  /*0680*/  @P2 SEL R3, R14.reuse, R3, P0 ;  /* 0x000000030e032207 */ /* 0x040fe40000000000 */
[----:B------:R-:W-:Y:S02]  /*0690*/  @P2 SEL R13, R15, R13, P0 ;  /* 0x0000000d0f0d2207 */ /* 0x000fe40000000000 */
[----:B------:R-:W-:-:S02]  /*06a0*/  SEL R3, R14, R3, !P1 ;  /* 0x000000030e037207 */ /* 0x000fc40004800000 */
[----:B------:R-:W-:Y:S02]  /*06b0*/  LOP3.LUT P2, RZ, R18, 0xff, RZ, 0xc0, !PT ;  /* 0x000000ff12ff7812 */ /* 0x000fe4000784c0ff */
[----:B------:R-:W-:Y:S02]  /*06c0*/  SEL R15, R15, R13, !P1 ;  /* 0x0000000d0f0f7207 */ /* 0x000fe40004800000 */
[----:B------:R-:W-:Y:S02]  /*06d0*/  ISETP.GE.AND P1, PT, R9, UR4, PT ;  /* 0x0000000409007c0c */ /* 0x000fe4000bf26270 */
[----:B------:R-:W-:-:S04]  /*06e0*/  ISETP.LT.U32.AND P0, PT, R16, R3, PT ;  /* 0x000000031000720c */ /* 0x000fc80003f01070 */
[----:B------:R-:W-:-:S03]  /*06f0*/  ISETP.LT.AND.EX P0, PT, R17, R15, PT, P0 ;  /* 0x0000000f1100720c */ /* 0x000fc60003f01300 */
[----:B------:R-:W-:Y:S02]  /*0700*/  @P2 SEL R8, R18, 0x1, !P3 ;  /* 0x0000000112082807 */ /* 0x000fe40005800000 */
[C---:B------:R-:W-:Y:S02]  /*0710*/  @P3 SEL R3, R16.reuse, R3, P0 ;  /* 0x0000000310033207 */ /* 0x040fe40000000000 */
[C---:B------:R-:W-:Y:S02]  /*0720*/  @P3 SEL R15, R17.reuse, R15, P0 ;  /* 0x0000000f110f3207 */ /* 0x040fe40000000000 */
[----:B------:R-:W-:Y:S02]  /*0730*/  SEL R2, R16, R3, !P2 ;  /* 0x0000000310027207 */ /* 0x000fe40005000000 */
[----:B------:R-:W-:Y:S02]  /*0740*/  SEL R3, R17, R15, !P2 ;  /* 0x0000000f11037207 */ /* 0x000fe40005000000 */
[----:B------:R-:W-:Y:S01]  /*0750*/  PRMT R4, R8, 0x7610, R4 ;  /* 0x0000761008047816 */ /* 0x000fe20000000004 */
[----:B------:R-:W-:Y:S06]  /*0760*/  @!P1 BRA `(.L_x_1348) ;  /* 0xfffffffc00389947 */ /* 0x000fec000383ffff */
.L_x_1344:
[----:B------:R-:W-:Y:S05]  /*0770*/  BSYNC.RECONVERGENT B1 ;  /* 0x0000000000017941 */ /* 0x000fea0003800200 */
.L_x_1343:
[----:B------:R-:W-:-:S09]  /*0780*/  UISETP.GE.AND UP0, UPT, UR4, 0x100, UPT ;  /* 0x000001000400788c */ /* 0x000fd2000bf06270 */
[----:B------:R-:W-:Y:S05]  /*0790*/  BRA.U !UP0, `(.L_x_1349) ;  /* 0x0000000d08407547 */ /* 0x000fea000b800000 */
[----:B------:R-:W2:Y:S01]  /*07a0*/  S2R R10, SR_LANEID ;  /* 0x00000000000a7919 */ /* 0x000ea20000000000 */
[----:B0----5:R-:W-:Y:S01]  /*07b0*/  LOP3.LUT R6, R4, 0xff, RZ, 0xc0, !PT ;  /* 0x000000ff04067812 */ /* 0x021fe200078ec0ff */
[----:B------:R-:W-:Y:S01]  /*07c0*/  BSSY.RECONVERGENT B1, `(.L_x_1350) ;  /* 0x0000016000017945 */ /* 0x000fe20003800200 */
[----:B------:R0:W3:Y:S04]  /*07d0*/  SHFL.DOWN PT, R9, R2, 0x1, 0x1f ;  /* 0x08201f0002097f89 */ /* 0x0000e800000e0000 */
[----:B------:R0:W4:Y:S04]  /*07e0*/  SHFL.DOWN PT, R8, R3, 0x1, 0x1f ;  /* 0x08201f0003087f89 */ /* 0x00012800000e0000 */
[----:B------:R0:W0:Y:S01]  /*07f0*/  SHFL.DOWN PT, R7, R6, 0x1, 0x1f ;  /* 0x08201f0006077f89 */ /* 0x00002200000e0000 */
[----:B--2---:R-:W-:-:S02]  /*0800*/  ISETP.GT.AND P0, PT, R10, 0x1e, PT ;  /* 0x0000001e0a00780c */ /* 0x004fc40003f04270 */
[C---:B------:R-:W-:Y:S02]  /*0810*/  ISETP.GT.AND P3, PT, R10.reuse, 0x1d, PT ;  /* 0x0000001d0a00780c */ /* 0x040fe40003f64270 */
[----:B------:R-:W-:-:S09]  /*0820*/  ISETP.GT.AND P2, PT, R10, 0x1b, PT ;  /* 0x0000001b0a00780c */ /* 0x000fd20003f44270 */
[----:B0--34-:R-:W-:Y:S05]  /*0830*/  @P0 BRA `(.L_x_1351) ;  /* 0x0000000000380947 */ /* 0x019fea0003800000 */
[----:B------:R-:W-:Y:S01]  /*0840*/  LOP3.LUT P1, RZ, R7, 0xff, RZ, 0xc0, !PT ;  /* 0x000000ff07ff7812 */ /* 0x000fe2000782c0ff */
[----:B------:R-:W-:Y:S01]  /*0850*/  IMAD.MOV.U32 R11, RZ, RZ, 0x1 ;  /* 0x00000001ff0b7424 */ /* 0x000fe200078e00ff */
[----:B------:R-:W-:-:S04]  /*0860*/  LOP3.LUT P0, R6, R4, 0xff, RZ, 0xc0, !PT ;  /* 0x000000ff04067812 */ /* 0x000fc8000780c0ff */
[----:B------:R-:W-:-:S13]  /*0870*/  PLOP3.LUT P0, PT, P0, P1, PT, 0x2f, 0xf2 ;  /* 0x0000000000f2781c */ /* 0x000fda0000702577 */
[----:B------:R-:W-:Y:S02]  /*0880*/  @!P0 ISETP.LT.U32.AND P1, PT, R9, R2, PT ;  /* 0x000000020900820c */ /* 0x000fe40003f21070 */
[----:B------:R-:W-:Y:S02]  /*0890*/  @P0 ISETP.NE.AND P4, PT, R6, RZ, PT ;  /* 0x000000ff0600020c */ /* 0x000fe40003f85270 */
[----:B------:R-:W-:Y:S02]  /*08a0*/  @!P0 PRMT R4, R11, 0x7610, R4 ;  /* 0x000076100b048816 */ /* 0x000fe40000000004 */
[----:B------:R-:W-:Y:S02]  /*08b0*/  @!P0 ISETP.LT.AND.EX P1, PT, R8, R3, PT, P1 ;  /* 0x000000030800820c */ /* 0x000fe40003f21310 */
[----:B------:R-:W-:Y:S02]  /*08c0*/  @P0 SEL R6, R7, R4, !P4 ;  /* 0x0000000407060207 */ /* 0x000fe40006000000 */
[----:B------:R-:W-:-:S02]  /*08d0*/  @!P0 SEL R2, R9, R2, P1 ;  /* 0x0000000209028207 */ /* 0x000fc40000800000 */
[----:B------:R-:W-:Y:S02]  /*08e0*/  @!P0 SEL R3, R8, R3, P1 ;  /* 0x0000000308038207 */ /* 0x000fe40000800000 */
[----:B------:R-:W-:Y:S02]  /*08f0*/  @P0 PRMT R4, R6, 0x7610, R4 ;  /* 0x0000761006040816 */ /* 0x000fe40000000004 */
[----:B------:R-:W-:Y:S02]  /*0900*/  @P0 SEL R2, R9, R2, !P4 ;  /* 0x0000000209020207 */ /* 0x000fe40006000000 */
[----:B------:R-:W-:-:S07]  /*0910*/  @P0 SEL R3, R8, R3, !P4 ;  /* 0x0000000308030207 */ /* 0x000fce0006000000 */
.L_x_1351:
[----:B------:R-:W-:Y:S05]  /*0920*/  BSYNC.RECONVERGENT B1 ;  /* 0x0000000000017941 */ /* 0x000fea0003800200 */
.L_x_1350:
[----:B------:R-:W-:Y:S01]  /*0930*/  LOP3.LUT R7, R4, 0xff, RZ, 0xc0, !PT ;  /* 0x000000ff04077812 */ /* 0x000fe200078ec0ff */
[----:B------:R0:W2:Y:S01]  /*0940*/  SHFL.DOWN PT, R9, R2, 0x2, 0x1f ;  /* 0x08401f0002097f89 */ /* 0x0000a200000e0000 */
[----:B------:R-:W-:Y:S01]  /*0950*/  BSSY.RECONVERGENT B1, `(.L_x_1352) ;  /* 0x0000015000017945 */ /* 0x000fe20003800200 */
[C---:B------:R-:W-:Y:S02]  /*0960*/  ISETP.GT.AND P5, PT, R10.reuse, 0x17, PT ;  /* 0x000000170a00780c */ /* 0x040fe40003fa4270 */
[----:B------:R0:W3:Y:S01]  /*0970*/  SHFL.DOWN PT, R8, R3, 0x2, 0x1f ;  /* 0x08401f0003087f89 */ /* 0x0000e200000e0000 */
[C---:B------:R-:W-:Y:S02]  /*0980*/  ISETP.GT.AND P4, PT, R10.reuse, 0xf, PT ;  /* 0x0000000f0a00780c */ /* 0x040fe40003f84270 */
[----:B------:R-:W-:Y:S01]  /*0990*/  ISETP.NE.AND P1, PT, R10, RZ, PT ;  /* 0x000000ff0a00720c */ /* 0x000fe20003f25270 */
[----:B------:R-:W4:Y:S01]  /*09a0*/  SHFL.DOWN PT, R7, R7, 0x2, 0x1f ;  /* 0x08401f0007077f89 */ /* 0x000f2200000e0000 */
[----:B------:R-:W-:Y:S11]  /*09b0*/  @P3 BRA `(.L_x_1353) ;  /* 0x0000000000383947 */ /* 0x000ff60003800000 */
[----:B----4-:R-:W-:Y:S01]  /*09c0*/  LOP3.LUT P0, RZ, R7, 0xff, RZ, 0xc0, !PT ;  /* 0x000000ff07ff7812 */ /* 0x010fe2000780c0ff */
[----:B------:R-:W-:Y:S01]  /*09d0*/  IMAD.MOV.U32 R10, RZ, RZ, 0x1 ;  /* 0x00000001ff0a7424 */ /* 0x000fe200078e00ff */
[----:B------:R-:W-:-:S04]  /*09e0*/  LOP3.LUT P3, R6, R4, 0xff, RZ, 0xc0, !PT ;  /* 0x000000ff04067812 */ /* 0x000fc8000786c0ff */
[----:B------:R-:W-:-:S13]  /*09f0*/  PLOP3.LUT P0, PT, P3, P0, PT, 0x2f, 0xf2 ;  /* 0x0000000000f2781c */ /* 0x000fda0001f00577 */
[----:B--2---:R-:W-:Y:S02]  /*0a00*/  @!P0 ISETP.LT.U32.AND P3, PT, R9, R2, PT ;  /* 0x000000020900820c */ /* 0x004fe40003f61070 */
[----:B------:R-:W-:Y:S02]  /*0a10*/  @P0 ISETP.NE.AND P6, PT, R6, RZ, PT ;  /* 0x000000ff0600020c */ /* 0x000fe40003fc5270 */
[----:B------:R-:W-:Y:S02]  /*0a20*/  @!P0 PRMT R4, R10, 0x7610, R4 ;  /* 0x000076100a048816 */ /* 0x000fe40000000004 */
[----:B---3--:R-:W-:Y:S02]  /*0a30*/  @!P0 ISETP.LT.AND.EX P3, PT, R8, R3, PT, P3 ;  /* 0x000000030800820c */ /* 0x008fe40003f61330 */
[----:B------:R-:W-:Y:S02]  /*0a40*/  @P0 SEL R6, R7, R4, !P6 ;  /* 0x0000000407060207 */ /* 0x000fe40007000000 */
[----:B0-----:R-:W-:-:S02]  /*0a50*/  @!P0 SEL R2, R9, R2, P3 ;  /* 0x0000000209028207 */ /* 0x001fc40001800000 */
[----:B------:R-:W-:Y:S02]  /*0a60*/  @!P0 SEL R3, R8, R3, P3 ;  /* 0x0000000308038207 */ /* 0x000fe40001800000 */
[----:B------:R-:W-:Y:S02]  /*0a70*/  @P0 PRMT R4, R6, 0x7610, R4 ;  /* 0x0000761006040816 */ /* 0x000fe40000000004 */
[----:B------:R-:W-:Y:S02]  /*0a80*/  @P0 SEL R2, R9, R2, !P6 ;  /* 0x0000000209020207 */ /* 0x000fe40007000000 */
[----:B------:R-:W-:-:S07]  /*0a90*/  @P0 SEL R3, R8, R3, !P6 ;  /* 0x0000000308030207 */ /* 0x000fce0007000000 */
.L_x_1353:
[----:B------:R-:W-:Y:S05]  /*0aa0*/  BSYNC.RECONVERGENT B1 ;  /* 0x0000000000017941 */ /* 0x000fea0003800200 */
.L_x_1352:
[----:B----4-:R-:W-:Y:S01]  /*0ab0*/  LOP3.LUT R7, R4, 0xff, RZ, 0xc0, !PT ;  /* 0x000000ff04077812 */ /* 0x010fe200078ec0ff */
[----:B--2---:R2:W4:Y:S01]  /*0ac0*/  SHFL.DOWN PT, R9, R2, 0x4, 0x1f ;  /* 0x08801f0002097f89 */ /* 0x00452200000e0000 */
[----:B------:R-:W-:Y:S03]  /*0ad0*/  BSSY.RECONVERGENT B1, `(.L_x_1354) ;  /* 0x0000012000017945 */ /* 0x000fe60003800200 */
[----:B---3--:R2:W3:Y:S04]  /*0ae0*/  SHFL.DOWN PT, R8, R3, 0x4, 0x1f ;  /* 0x08801f0003087f89 */ /* 0x0084e800000e0000 */
[----:B------:R-:W0:Y:S01]  /*0af0*/  SHFL.DOWN PT, R7, R7, 0x4, 0x1f ;  /* 0x08801f0007077f89 */ /* 0x000e2200000e0000 */
[----:B------:R-:W-:Y:S05]  /*0b00*/  @P2 BRA `(.L_x_1355) ;  /* 0x0000000000382947 */ /* 0x000fea0003800000 */
[----:B0-----:R-:W-:Y:S01]  /*0b10*/  LOP3.LUT P0, RZ, R7, 0xff, RZ, 0xc0, !PT ;  /* 0x000000ff07ff7812 */ /* 0x001fe2000780c0ff */
[----:B------:R-:W-:Y:S01]  /*0b20*/  IMAD.MOV.U32 R10, RZ, RZ, 0x1 ;  /* 0x00000001ff0a7424 */ /* 0x000fe200078e00ff */
[----:B------:R-:W-:-:S04]  /*0b30*/  LOP3.LUT P2, R6, R4, 0xff, RZ, 0xc0, !PT ;  /* 0x000000ff04067812 */ /* 0x000fc8000784c0ff */
[----:B------:R-:W-:-:S13]  /*0b40*/  PLOP3.LUT P0, PT, P2, P0, PT, 0x2f, 0xf2 ;  /* 0x0000000000f2781c */ /* 0x000fda0001700577 */
[----:B----4-:R-:W-:Y:S02]  /*0b50*/  @!P0 ISETP.LT.U32.AND P2, PT, R9, R2, PT ;  /* 0x000000020900820c */ /* 0x010fe40003f41070 */
[----:B------:R-:W-:Y:S02]  /*0b60*/  @P0 ISETP.NE.AND P3, PT, R6, RZ, PT ;  /* 0x000000ff0600020c */ /* 0x000fe40003f65270 */
[----:B------:R-:W-:Y:S02]  /*0b70*/  @!P0 PRMT R4, R10, 0x7610, R4 ;  /* 0x000076100a048816 */ /* 0x000fe40000000004 */
[----:B---3--:R-:W-:Y:S02]  /*0b80*/  @!P0 ISETP.LT.AND.EX P2, PT, R8, R3, PT, P2 ;  /* 0x000000030800820c */ /* 0x008fe40003f41320 */
[----:B------:R-:W-:Y:S02]  /*0b90*/  @P0 SEL R6, R7, R4, !P3 ;  /* 0x0000000407060207 */ /* 0x000fe40005800000 */
[----:B--2---:R-:W-:-:S02]  /*0ba0*/  @!P0 SEL R2, R9, R2, P2 ;  /* 0x0000000209028207 */ /* 0x004fc40001000000 */
[----:B------:R-:W-:Y:S02]  /*0bb0*/  @!P0 SEL R3, R8, R3, P2 ;  /* 0x0000000308038207 */ /* 0x000fe40001000000 */
[----:B------:R-:W-:Y:S02]  /*0bc0*/  @P0 PRMT R4, R6, 0x7610, R4 ;  /* 0x0000761006040816 */ /* 0x000fe40000000004 */
[----:B------:R-:W-:Y:S02]  /*0bd0*/  @P0 SEL R2, R9, R2, !P3 ;  /* 0x0000000209020207 */ /* 0x000fe40005800000 */
[----:B------:R-:W-:-:S07]  /*0be0*/  @P0 SEL R3, R8, R3, !P3 ;  /* 0x0000000308030207 */ /* 0x000fce0005800000 */
.L_x_1355:
[----:B------:R-:W-:Y:S05]  /*0bf0*/  BSYNC.RECONVERGENT B1 ;  /* 0x0000000000017941 */ /* 0x000fea0003800200 */
.L_x_1354:
[----:B0-----:R-:W-:Y:S01]  /*0c00*/  LOP3.LUT R7, R4, 0xff, RZ, 0xc0, !PT ;  /* 0x000000ff04077812 */ /* 0x001fe200078ec0ff */
[----:B----4-:R0:W4:Y:S01]  /*0c10*/  SHFL.DOWN PT, R9, R2, 0x8, 0x1f ;  /* 0x09001f0002097f89 */ /* 0x01012200000e0000 */
        /* <DEDUP_REMOVED lines=18> */
.L_x_1357:
[----:B------:R-:W-:Y:S05]  /*0d40*/  BSYNC.RECONVERGENT B1 ;  /* 0x0000000000017941 */ /* 0x000fea0003800200 */
.L_x_1356:
        /* <DEDUP_REMOVED lines=20> */
.L_x_1359:
[----:B------:R-:W-:Y:S05]  /*0e90*/  BSYNC.RECONVERGENT B1 ;  /* 0x0000000000017941 */ /* 0x000fea0003800200 */
.L_x_1358:
[----:B------:R-:W-:Y:S04]  /*0ea0*/  BSSY.RECONVERGENT B1, `(.L_x_1360) ;  /* 0x000000a000017945 */ /* 0x000fe80003800200 */
[----:B------:R-:W-:Y:S05]  /*0eb0*/  @P1 BRA `(.L_x_1361) ;  /* 0x0000000000201947 */ /* 0x000fea0003800000 */
[----:B---3--:R-:W3:Y:S01]  /*0ec0*/  S2R R8, SR_CgaCtaId ;  /* 0x0000000000087919 */ /* 0x008ee20000008800 */
[----:B0-----:R-:W-:Y:S02]  /*0ed0*/  MOV R7, 0x400 ;  /* 0x0000040000077802 */ /* 0x001fe40000000f00 */
[----:B------:R-:W-:-:S04]  /*0ee0*/  SHF.R.U32.HI R6, RZ, 0x1, R5 ;  /* 0x00000001ff067819 */ /* 0x000fc80000011605 */
[----:B------:R-:W-:Y:S02]  /*0ef0*/  LOP3.LUT R6, R6, 0x1f0, RZ, 0xc0, !PT ;  /* 0x000001f006067812 */ /* 0x000fe400078ec0ff */
[----:B---3--:R-:W-:-:S05]  /*0f00*/  LEA R7, R8, R7, 0x18 ;  /* 0x0000000708077211 */ /* 0x008fca00078ec0ff */
[----:B------:R-:W-:-:S05]  /*0f10*/  IMAD.IADD R7, R6, 0x1, R7 ;  /* 0x0000000106077824 */ /* 0x000fca00078e0207 */
[----:B------:R0:W-:Y:S04]  /*0f20*/  STS.64 [R7+0x10], R2 ;  /* 0x0000100207007388 */ /* 0x0001e80000000a00 */
[----:B------:R0:W-:Y:S02]  /*0f30*/  STS.U8 [R7+0x8], R4 ;  /* 0x0000080407007388 */ /* 0x0001e40000000000 */
.L_x_1361:
[----:B------:R-:W-:Y:S05]  /*0f40*/  BSYNC.RECONVERGENT B1 ;  /* 0x0000000000017941 */ /* 0x000fea0003800200 */
.L_x_1360:
[----:B------:R-:W-:Y:S01]  /*0f50*/  BAR.SYNC.DEFER_BLOCKING 0x0 ;  /* 0x0000000000007b1d */ /* 0x000fe20000010000 */
[----:B------:R-:W-:-:S13]  /*0f60*/  ISETP.NE.AND P1, PT, R5, RZ, PT ;  /* 0x000000ff0500720c */ /* 0x000fda0003f25270 */
[----:B------:R-:W-:Y:S05]  /*0f70*/  @P1 BRA `(.L_x_1362) ;  /* 0x0000002c00bc1947 */ /* 0x000fea0003800000 */
[----:B------:R-:W5:Y:S01]  /*0f80*/  S2UR UR6, SR_CgaCtaId ;  /* 0x00000000000679c3 */ /* 0x000f620000008800 */
[----:B------:R-:W-:Y:S01]  /*0f90*/  UMOV UR5, 0x400 ;  /* 0x0000040000057882 */ /* 0x000fe20000000000 */
[----:B------:R-:W-:Y:S01]  /*0fa0*/  LOP3.LUT P2, RZ, R4, 0xff, RZ, 0xc0, !PT ;  /* 0x000000ff04ff7812 */ /* 0x000fe2000784c0ff */
[----:B-----5:R-:W-:-:S09]  /*0fb0*/  ULEA UR5, UR6, UR5, 0x18 ;  /* 0x0000000506057291 */ /* 0x020fd2000f8ec0ff */
[----:B------:R-:W5:Y:S04]  /*0fc0*/  LDS.U8 R16, [UR5+0x18] ;  /* 0x00001805ff107984 */ /* 0x000f680008000000 */
[----:B0-----:R-:W0:Y:S04]  /*0fd0*/  LDS.64 R6, [UR5+0x20] ;  /* 0x00002005ff067984 */ /* 0x001e280008000a00 */
[----:B------:R-:W1:Y:S04]  /*0fe0*/  LDS.U8 R17, [UR5+0x28] ;  /* 0x00002805ff117984 */ /* 0x000e680008000000 */
[----:B------:R-:W2:Y:S04]  /*0ff0*/  LDS.64 R12, [UR5+0x30] ;  /* 0x00003005ff0c7984 */ /* 0x000ea80008000a00 */
[----:B------:R-:W2:Y:S04]  /*1000*/  LDS.U8 R18, [UR5+0x38] ;  /* 0x00003805ff127984 */ /* 0x000ea80008000000 */
[----:B------:R-:W2:Y:S04]  /*1010*/  LDS.64 R10, [UR5+0x40] ;  /* 0x00004005ff0a7984 */ /* 0x000ea80008000a00 */
[----:B------:R-:W2:Y:S04]  /*1020*/  LDS.U8 R14, [UR5+0x48] ;  /* 0x00004805ff0e7984 */ /* 0x000ea80008000000 */
[----:B---34-:R-:W3:Y:S01]  /*1030*/  LDS.64 R8, [UR5+0x50] ;  /* 0x00005005ff087984 */ /* 0x018ee20008000a00 */
[----:B-----5:R-:W-:-:S02]  /*1040*/  ISETP.NE.AND P4, PT, R16, RZ, PT ;  /* 0x000000ff1000720c */ /* 0x020fc40003f85270 */
[----:B0-----:R-:W-:Y:S02]  /*1050*/  ISETP.LT.U32.AND P0, PT, R6, R2, PT ;  /* 0x000000020600720c */ /* 0x001fe40003f01070 */
[----:B------:R-:W-:Y:S02]  /*1060*/  @P2 SEL R16, R4, 0x1, !P4 ;  /* 0x0000000104102807 */ /* 0x000fe40006000000 */
[----:B------:R-:W-:Y:S02]  /*1070*/  ISETP.LT.AND.EX P0, PT, R7, R3, PT, P0 ;  /* 0x000000030700720c */ /* 0x000fe40003f01300 */
[----:B------:R-:W-:Y:S02]  /*1080*/  LOP3.LUT P3, RZ, R16, 0xff, RZ, 0xc0, !PT ;  /* 0x000000ff10ff7812 */ /* 0x000fe4000786c0ff */
[----:B-1----:R-:W-:-:S03]  /*1090*/  ISETP.NE.AND P5, PT, R17, RZ, PT ;  /* 0x000000ff1100720c */ /* 0x002fc60003fa5270 */
[C---:B--2---:R-:W-:Y:S02]  /*10a0*/  @P4 SEL R2, R6.reuse, R2, P0 ;  /* 0x0000000206024207 */ /* 0x044fe40000000000 */
[C---:B------:R-:W-:Y:S02]  /*10b0*/  @P4 SEL R3, R7.reuse, R3, P0 ;  /* 0x0000000307034207 */ /* 0x040fe40000000000 */
[----:B------:R-:W-:Y:S02]  /*10c0*/  SEL R5, R6, R2, !P2 ;  /* 0x0000000206057207 */ /* 0x000fe40005000000 */
[----:B------:R-:W-:Y:S02]  /*10d0*/  SEL R15, R7, R3, !P2 ;  /* 0x00000003070f7207 */ /* 0x000fe40005000000 */
[----:B------:R-:W-:Y:S01]  /*10e0*/  ISETP.LT.U32.AND P0, PT, R12, R5, PT ;  /* 0x000000050c00720c */ /* 0x000fe20003f01070 */
[----:B------:R-:W-:Y:S01]  /*10f0*/  LDS.64 R6, [UR5+0x60] ;  /* 0x00006005ff067984 */ /* 0x000fe20008000a00 */
[----:B------:R-:W-:-:S02]  /*1100*/  @P3 SEL R17, R16, 0x1, !P5 ;  /* 0x0000000110113807 */ /* 0x000fc40006800000 */
[----:B------:R-:W-:Y:S01]  /*1110*/  ISETP.LT.AND.EX P0, PT, R13, R15, PT, P0 ;  /* 0x0000000f0d00720c */ /* 0x000fe20003f01300 */
[----:B------:R-:W0:Y:S01]  /*1120*/  LDS.U8 R16, [UR5+0x58] ;  /* 0x00005805ff107984 */ /* 0x000e220008000000 */
[----:B------:R-:W-:Y:S02]  /*1130*/  LOP3.LUT P2, RZ, R17, 0xff, RZ, 0xc0, !PT ;  /* 0x000000ff11ff7812 */ /* 0x000fe4000784c0ff */
[----:B------:R-:W-:Y:S02]  /*1140*/  @P5 SEL R5, R12, R5, P0 ;  /* 0x000000050c055207 */ /* 0x000fe40000000000 */
[----:B------:R-:W-:Y:S02]  /*1150*/  ISETP.NE.AND P4, PT, R18, RZ, PT ;  /* 0x000000ff1200720c */ /* 0x000fe40003f85270 */
[----:B------:R-:W-:Y:S02]  /*1160*/  @P5 SEL R15, R13, R15, P0 ;  /* 0x0000000f0d0f5207 */ /* 0x000fe40000000000 */
[----:B------:R-:W-:-:S02]  /*1170*/  SEL R3, R12, R5, !P3 ;  /* 0x000000050c037207 */ /* 0x000fc40005800000 */
[----:B------:R-:W-:Y:S01]  /*1180*/  SEL R15, R13, R15, !P3 ;  /* 0x0000000f0d0f7207 */ /* 0x000fe20005800000 */
[----:B------:R-:W1:Y:S01]  /*1190*/  LDS.U8 R12, [UR5+0x68] ;  /* 0x00006805ff0c7984 */ /* 0x000e620008000000 */
[----:B------:R-:W-:Y:S02]  /*11a0*/  ISETP.LT.U32.AND P0, PT, R10, R3, PT ;  /* 0x000000030a00720c */ /* 0x000fe40003f01070 */
[----:B------:R-:W-:Y:S01]  /*11b0*/  @P2 SEL R18, R17, 0x1, !P4 ;  /* 0x0000000111122807 */ /* 0x000fe20006000000 */
[----:B------:R-:W2:Y:S01]  /*11c0*/  LDS.64 R4, [UR5+0x70] ;  /* 0x00007005ff047984 */ /* 0x000ea20008000a00 */
[----:B------:R-:W-:Y:S02]  /*11d0*/  ISETP.LT.AND.EX P0, PT, R11, R15, PT, P0 ;  /* 0x0000000f0b00720c */ /* 0x000fe40003f01300 */
[----:B------:R-:W-:Y:S02]  /*11e0*/  LOP3.LUT P5, RZ, R18, 0xff, RZ, 0xc0, !PT ;  /* 0x000000ff12ff7812 */ /* 0x000fe400078ac0ff */
[----:B------:R-:W-:-:S02]  /*11f0*/  @P4 SEL R3, R10, R3, P0 ;  /* 0x000000030a034207 */ /* 0x000fc40000000000 */
[----:B------:R-:W-:Y:S02]  /*1200*/  ISETP.NE.AND P3, PT, R14, RZ, PT ;  /* 0x000000ff0e00720c */ /* 0x000fe40003f65270 */
[C---:B------:R-:W-:Y:S02]  /*1210*/  @P4 SEL R15, R11.reuse, R15, P0 ;  /* 0x0000000f0b0f4207 */ /* 0x040fe40000000000 */
[----:B------:R-:W-:Y:S02]  /*1220*/  SEL R13, R10, R3, !P2 ;  /* 0x000000030a0d7207 */ /* 0x000fe40005000000 */
[----:B------:R-:W-:Y:S01]  /*1230*/  SEL R15, R11, R15, !P2 ;  /* 0x0000000f0b0f7207 */ /* 0x000fe20005000000 */
[----:B------:R-:W4:Y:S01]  /*1240*/  LDS.U8 R10, [UR5+0x78] ;  /* 0x00007805ff0a7984 */ /* 0x000f220008000000 */
[----:B---3--:R-:W-:Y:S02]  /*1250*/  ISETP.LT.U32.AND P0, PT, R8, R13, PT ;  /* 0x0000000d0800720c */ /* 0x008fe40003f01070 */
[----:B------:R-:W-:Y:S01]  /*1260*/  @P5 SEL R14, R18, 0x1, !P3 ;  /* 0x00000001120e5807 */ /* 0x000fe20005800000 */
[----:B------:R-:W3:Y:S01]  /*1270*/  LDS.64 R2, [UR5+0x80] ;  /* 0x00008005ff027984 */ /* 0x000ee20008000a00 */
[----:B------:R-:W-:-:S02]  /*1280*/  ISETP.LT.AND.EX P0, PT, R9, R15, PT, P0 ;  /* 0x0000000f0900720c */ /* 0x000fc40003f01300 */
[----:B------:R-:W-:Y:S02]  /*1290*/  LOP3.LUT P4, RZ, R14, 0xff, RZ, 0xc0, !PT ;  /* 0x000000ff0eff7812 */ /* 0x000fe4000788c0ff */
[----:B------:R-:W-:Y:S02]  /*12a0*/  @P3 SEL R13, R8, R13, P0 ;  /* 0x0000000d080d3207 */ /* 0x000fe40000000000 */
[----:B0-----:R-:W-:Y:S02]  /*12b0*/  ISETP.NE.AND P2, PT, R16, RZ, PT ;  /* 0x000000ff1000720c */ /* 0x001fe40003f45270 */
[C---:B------:R-:W-:Y:S02]  /*12c0*/  @P3 SEL R15, R9.reuse, R15, P0 ;  /* 0x0000000f090f3207 */ /* 0x040fe40000000000 */
[----:B------:R-:W-:Y:S02]  /*12d0*/  SEL R11, R8, R13, !P5 ;  /* 0x0000000d080b7207 */ /* 0x000fe40006800000 */
[----:B------:R-:W-:-:S02]  /*12e0*/  SEL R13, R9, R15, !P5 ;  /* 0x0000000f090d7207 */ /* 0x000fc40006800000 */
[----:B------:R-:W-:Y:S02]  /*12f0*/  ISETP.LT.U32.AND P0, PT, R6, R11, PT ;  /* 0x0000000b0600720c */ /* 0x000fe40003f01070 */
[----:B------:R-:W-:Y:S02]  /*1300*/  @P4 SEL R16, R14, 0x1, !P2 ;  /* 0x000000010e104807 */ /* 0x000fe40005000000 */
[----:B------:R-:W-:Y:S02]  /*1310*/  ISETP.LT.AND.EX P0, PT, R7, R13, PT, P0 ;  /* 0x0000000d0700720c */ /* 0x000fe40003f01300 */
[----:B------:R-:W-:Y:S02]  /*1320*/  LOP3.LUT P5, RZ, R16, 0xff, RZ, 0xc0, !PT ;  /* 0x000000ff10ff7812 */ /* 0x000fe400078ac0ff */
[----:B------:R-:W-:Y:S02]  /*1330*/  @P2 SEL R11, R6, R11, P0 ;  /* 0x0000000b060b2207 */ /* 0x000fe40000000000 */
[----:B-1----:R-:W-:-:S02]  /*1340*/  ISETP.NE.AND P3, PT, R12, RZ, PT ;  /* 0x000000ff0c00720c */ /* 0x002fc40003f65270 */
[C---:B------:R-:W-:Y:S02]  /*1350*/  @P2 SEL R13, R7.reuse, R13, P0 ;  /* 0x0000000d070d2207 */ /* 0x040fe40000000000 */
[----:B------:R-:W-:Y:S02]  /*1360*/  SEL R9, R6, R11, !P4 ;  /* 0x0000000b06097207 */ /* 0x000fe40006000000 */
[----:B------:R-:W-:Y:S02]  /*1370*/  SEL R11, R7, R13, !P4 ;  /* 0x0000000d070b7207 */ /* 0x000fe40006000000 */
[----:B--2---:R-:W-:Y:S02]  /*1380*/  ISETP.LT.U32.AND P0, PT, R4, R9, PT ;  /* 0x000000090400720c */ /* 0x004fe40003f01070 */
[----:B------:R-:W-:Y:S02]  /*1390*/  @P5 SEL R12, R16, 0x1, !P3 ;  /* 0x00000001100c5807 */ /* 0x000fe40005800000 */
[----:B------:R-:W-:-:S02]  /*13a0*/  ISETP.LT.AND.EX P0, PT, R5, R11, PT, P0 ;  /* 0x0000000b0500720c */ /* 0x000fc40003f01300 */
[----:B----4-:R-:W-:Y:S02]  /*13b0*/  ISETP.NE.AND P4, PT, R10, RZ, PT ;  /* 0x000000ff0a00720c */ /* 0x010fe40003f85270 */
[----:B------:R-:W-:Y:S02]  /*13c0*/  @P3 SEL R9, R4, R9, P0 ;  /* 0x0000000904093207 */ /* 0x000fe40000000000 */
[----:B------:R-:W-:Y:S02]  /*13d0*/  LOP3.LUT P2, RZ, R12, 0xff, RZ, 0xc0, !PT ;  /* 0x000000ff0cff7812 */ /* 0x000fe4000784c0ff */
[C---:B------:R-:W-:Y:S02]  /*13e0*/  @P3 SEL R11, R5.reuse, R11, P0 ;  /* 0x0000000b050b3207 */ /* 0x040fe40000000000 */
[----:B------:R-:W-:Y:S02]  /*13f0*/  SEL R7, R4, R9, !P5 ;  /* 0x0000000904077207 */ /* 0x000fe40006800000 */
[----:B------:R-:W-:-:S02]  /*1400*/  SEL R5, R5, R11, !P5 ;  /* 0x0000000b05057207 */ /* 0x000fc40006800000 */
[----:B---3--:R-:W-:-:S04]  /*1410*/  ISETP.LT.U32.AND P0, PT, R2, R7, PT ;  /* 0x000000070200720c */ /* 0x008fc80003f01070 */
[C---:B------:R-:W-:Y:S02]  /*1420*/  ISETP.LT.AND.EX P0, PT, R3.reuse, R5, PT, P0 ;  /* 0x000000050300720c */ /* 0x040fe40003f01300 */
[----:B------:R-:W-:Y:S02]  /*1430*/  @P2 SEL R10, R12, 0x1, !P4 ;  /* 0x000000010c0a2807 */ /* 0x000fe40006000000 */
[----:B------:R-:W-:Y:S02]  /*1440*/  @P4 SEL R7, R2, R7, P0 ;  /* 0x0000000702074207 */ /* 0x000fe40000000000 */
[----:B------:R-:W-:Y:S02]  /*1450*/  @P4 SEL R5, R3, R5, P0 ;  /* 0x0000000503054207 */ /* 0x000fe40000000000 */
[----:B------:R-:W-:Y:S02]  /*1460*/  PRMT R4, R10, 0x7610, R4 ;  /* 0x000076100a047816 */ /* 0x000fe40000000004 */
[----:B------:R-:W-:-:S02]  /*1470*/  SEL R2, R2, R7, !P2 ;  /* 0x0000000702027207 */ /* 0x000fc40005000000 */
[----:B------:R-:W-:Y:S01]  /*1480*/  SEL R3, R3, R5, !P2 ;  /* 0x0000000503037207 */ /* 0x000fe20005000000 */
[----:B------:R-:W-:Y:S06]  /*1490*/  BRA `(.L_x_1362) ;  /* 0x0000002800747947 */ /* 0x000fec0003800000 */
.L_x_1349:
[----:B------:R-:W2:Y:S01]  /*14a0*/  S2R R13, SR_LANEID ;  /* 0x00000000000d7919 */ /* 0x000ea20000000000 */
[----:B0-----:R-:W-:Y:S01]  /*14b0*/  LOP3.LUT R6, R5, 0x3e0, RZ, 0xc0, !PT ;  /* 0x000003e005067812 */ /* 0x001fe200078ec0ff */
[----:B------:R-:W-:Y:S04]  /*14c0*/  BSSY.RECONVERGENT B1, `(.L_x_1363) ;  /* 0x0000022000017945 */ /* 0x000fe80003800200 */
[----:B------:R-:W-:Y:S01]  /*14d0*/  VIADD R7, R6, 0x20 ;  /* 0x0000002006077836 */ /* 0x000fe20000000000 */
[----:B------:R-:W-:-:S04]  /*14e0*/  LOP3.LUT R6, RZ, R6, RZ, 0x33, !PT ;  /* 0x00000006ff067212 */ /* 0x000fc800078e33ff */
[----:B------:R-:W-:Y:S01]  /*14f0*/  ISETP.GT.AND P0, PT, R7, UR4, PT ;  /* 0x0000000407007c0c */ /* 0x000fe2000bf04270 */
[----:B------:R-:W-:-:S05]  /*1500*/  VIADD R6, R6, UR4 ;  /* 0x0000000406067c36 */ /* 0x000fca0008000000 */
[----:B------:R-:W-:-:S05]  /*1510*/  SEL R6, R6, 0x1f, P0 ;  /* 0x0000001f06067807 */ /* 0x000fca0000000000 */
[----:B-----5:R0:W3:Y:S01]  /*1520*/  SHFL.DOWN PT, R8, R3, 0x1, R6 ;  /* 0x0820000003087989 */ /* 0x0200e200000e0006 */
[C---:B--2---:R-:W-:Y:S01]  /*1530*/  VIADD R7, R13.reuse, 0x2 ;  /* 0x000000020d077836 */ /* 0x044fe20000000000 */
[CC--:B------:R-:W-:Y:S01]  /*1540*/  ISETP.GE.AND P0, PT, R13.reuse, R6.reuse, PT ;  /* 0x000000060d00720c */ /* 0x0c0fe20003f06270 */
[C---:B------:R-:W-:Y:S01]  /*1550*/  VIADD R11, R13.reuse, 0x8 ;  /* 0x000000080d0b7836 */ /* 0x040fe20000000000 */
[C---:B------:R-:W-:Y:S01]  /*1560*/  ISETP.NE.AND P1, PT, R13.reuse, RZ, PT ;  /* 0x000000ff0d00720c */ /* 0x040fe20003f25270 */
[----:B------:R-:W-:Y:S01]  /*1570*/  VIADD R9, R13, 0x4 ;  /* 0x000000040d097836 */ /* 0x000fe20000000000 */
[-C--:B------:R-:W-:Y:S02]  /*1580*/  ISETP.GT.AND P5, PT, R7, R6.reuse, PT ;  /* 0x000000060700720c */ /* 0x080fe40003fa4270 */
[----:B------:R-:W-:Y:S02]  /*1590*/  LOP3.LUT R7, R4, 0xff, RZ, 0xc0, !PT ;  /* 0x000000ff04077812 */ /* 0x000fe400078ec0ff */
[----:B------:R-:W-:-:S02]  /*15a0*/  ISETP.GT.AND P2, PT, R11, R6, PT ;  /* 0x000000060b00720c */ /* 0x000fc40003f44270 */
[----:B------:R0:W2:Y:S01]  /*15b0*/  SHFL.DOWN PT, R11, R2, 0x1, R6 ;  /* 0x08200000020b7989 */ /* 0x0000a200000e0006 */
[----:B------:R-:W-:Y:S01]  /*15c0*/  ISETP.GT.AND P3, PT, R9, R6, PT ;  /* 0x000000060900720c */ /* 0x000fe20003f64270 */
[----:B------:R-:W-:Y:S02]  /*15d0*/  VIADD R9, R13, 0x10 ;  /* 0x000000100d097836 */ /* 0x000fe40000000000 */
[----:B------:R0:W4:Y:S01]  /*15e0*/  SHFL.DOWN PT, R7, R7, 0x1, R6 ;  /* 0x0820000007077989 */ /* 0x00012200000e0006 */
[----:B---3--:R-:W-:Y:S09]  /*15f0*/  @P0 BRA `(.L_x_1364) ;  /* 0x0000000000380947 */ /* 0x008ff20003800000 */
[----:B----4-:R-:W-:Y:S01]  /*1600*/  LOP3.LUT P0, RZ, R7, 0xff, RZ, 0xc0, !PT ;  /* 0x000000ff07ff7812 */ /* 0x010fe2000780c0ff */
[----:B------:R-:W-:Y:S01]  /*1610*/  IMAD.MOV.U32 R12, RZ, RZ, 0x1 ;  /* 0x00000001ff0c7424 */ /* 0x000fe200078e00ff */
[----:B------:R-:W-:-:S04]  /*1620*/  LOP3.LUT P4, R10, R4, 0xff, RZ, 0xc0, !PT ;  /* 0x000000ff040a7812 */ /* 0x000fc8000788c0ff */
[----:B------:R-:W-:-:S13]  /*1630*/  PLOP3.LUT P0, PT, P4, P0, PT, 0x2f, 0xf2 ;  /* 0x0000000000f2781c */ /* 0x000fda0002700577 */
[----:B--2---:R-:W-:Y:S02]  /*1640*/  @!P0 ISETP.LT.U32.AND P4, PT, R11, R2, PT ;  /* 0x000000020b00820c */ /* 0x004fe40003f81070 */
[----:B------:R-:W-:Y:S02]  /*1650*/  @P0 ISETP.NE.AND P6, PT, R10, RZ, PT ;  /* 0x000000ff0a00020c */ /* 0x000fe40003fc5270 */
[----:B------:R-:W-:Y:S02]  /*1660*/  @!P0 PRMT R4, R12, 0x7610, R4 ;  /* 0x000076100c048816 */ /* 0x000fe40000000004 */
[----:B------:R-:W-:Y:S02]  /*1670*/  @!P0 ISETP.LT.AND.EX P4, PT, R8, R3, PT, P4 ;  /* 0x000000030800820c */ /* 0x000fe40003f81340 */
[----:B------:R-:W-:Y:S02]  /*1680*/  @P0 SEL R7, R7, R4, !P6 ;  /* 0x0000000407070207 */ /* 0x000fe40007000000 */
[----:B0-----:R-:W-:-:S02]  /*1690*/  @!P0 SEL R2, R11, R2, P4 ;  /* 0x000000020b028207 */ /* 0x001fc40002000000 */
[C---:B------:R-:W-:Y:S02]  /*16a0*/  @!P0 SEL R3, R8.reuse, R3, P4 ;  /* 0x0000000308038207 */ /* 0x040fe40002000000 */
[----:B------:R-:W-:Y:S02]  /*16b0*/  @P0 PRMT R4, R7, 0x7610, R4 ;  /* 0x0000761007040816 */ /* 0x000fe40000000004 */
[----:B------:R-:W-:Y:S02]  /*16c0*/  @P0 SEL R2, R11, R2, !P6 ;  /* 0x000000020b020207 */ /* 0x000fe40007000000 */
[----:B------:R-:W-:-:S07]  /*16d0*/  @P0 SEL R3, R8, R3, !P6 ;  /* 0x0000000308030207 */ /* 0x000fce0007000000 */
.L_x_1364:
[----:B------:R-:W-:Y:S05]  /*16e0*/  BSYNC.RECONVERGENT B1 ;  /* 0x0000000000017941 */ /* 0x000fea0003800200 */
.L_x_1363:
[----:B----4-:R-:W-:Y:S01]  /*16f0*/  LOP3.LUT R7, R4, 0xff, RZ, 0xc0, !PT ;  /* 0x000000ff04077812 */ /* 0x010fe200078ec0ff */
[----:B------:R3:W4:Y:S01]  /*1700*/  SHFL.DOWN PT, R8, R3, 0x2, R6 ;  /* 0x0840000003087989 */ /* 0x00072200000e0006 */
[----:B------:R-:W-:Y:S01]  /*1710*/  ISETP.GT.AND P4, PT, R9, R6, PT ;  /* 0x000000060900720c */ /* 0x000fe20003f84270 */
[----:B------:R-:W-:Y:S02]  /*1720*/  BSSY.RECONVERGENT B1, `(.L_x_1365) ;  /* 0x0000012000017945 */ /* 0x000fe40003800200 */
[----:B------:R3:W0:Y:S04]  /*1730*/  SHFL.DOWN PT, R9, R2, 0x2, R6 ;  /* 0x0840000002097989 */ /* 0x00062800000e0006 */
[----:B------:R3:W0:Y:S01]  /*1740*/  SHFL.DOWN PT, R7, R7, 0x2, R6 ;  /* 0x0840000007077989 */ /* 0x00062200000e0006 */
[----:B------:R-:W-:Y:S05]  /*1750*/  @P5 BRA `(.L_x_1366) ;  /* 0x0000000000385947 */ /* 0x000fea0003800000 */
[----:B0-----:R-:W-:Y:S01]  /*1760*/  LOP3.LUT P0, RZ, R7, 0xff, RZ, 0xc0, !PT ;  /* 0x000000ff07ff7812 */ /* 0x001fe2000780c0ff */
[----:B--2---:R-:W-:Y:S01]  /*1770*/  IMAD.MOV.U32 R11, RZ, RZ, 0x1 ;  /* 0x00000001ff0b7424 */ /* 0x004fe200078e00ff */
[----:B------:R-:W-:-:S04]  /*1780*/  LOP3.LUT P5, R10, R4, 0xff, RZ, 0xc0, !PT ;  /* 0x000000ff040a7812 */ /* 0x000fc800078ac0ff */
[----:B------:R-:W-:-:S13]  /*1790*/  PLOP3.LUT P0, PT, P5, P0, PT, 0x2f, 0xf2 ;  /* 0x0000000000f2781c */ /* 0x000fda0002f00577 */
[----:B------:R-:W-:Y:S02]  /*17a0*/  @!P0 ISETP.LT.U32.AND P5, PT, R9, R2, PT ;  /* 0x000000020900820c */ /* 0x000fe40003fa1070 */
[----:B------:R-:W-:Y:S02]  /*17b0*/  @P0 ISETP.NE.AND P6, PT, R10, RZ, PT ;  /* 0x000000ff0a00020c */ /* 0x000fe40003fc5270 */
[----:B------:R-:W-:Y:S02]  /*17c0*/  @!P0 PRMT R4, R11, 0x7610, R4 ;  /* 0x000076100b048816 */ /* 0x000fe40000000004 */
[----:B----4-:R-:W-:Y:S02]  /*17d0*/  @!P0 ISETP.LT.AND.EX P5, PT, R8, R3, PT, P5 ;  /* 0x000000030800820c */ /* 0x010fe40003fa1350 */
[----:B------:R-:W-:Y:S02]  /*17e0*/  @P0 SEL R7, R7, R4, !P6 ;  /* 0x0000000407070207 */ /* 0x000fe40007000000 */
[----:B---3--:R-:W-:-:S02]  /*17f0*/  @!P0 SEL R2, R9, R2, P5 ;  /* 0x0000000209028207 */ /* 0x008fc40002800000 */
[C---:B------:R-:W-:Y:S02]  /*1800*/  @!P0 SEL R3, R8.reuse, R3, P5 ;  /* 0x0000000308038207 */ /* 0x040fe40002800000 */
[----:B------:R-:W-:Y:S02]  /*1810*/  @P0 PRMT R4, R7, 0x7610, R4 ;  /* 0x0000761007040816 */ /* 0x000fe40000000004 */
[----:B------:R-:W-:Y:S02]  /*1820*/  @P0 SEL R2, R9, R2, !P6 ;  /* 0x0000000209020207 */ /* 0x000fe40007000000 */
[----:B------:R-:W-:-:S07]  /*1830*/  @P0 SEL R3, R8, R3, !P6 ;  /* 0x0000000308030207 */ /* 0x000fce0007000000 */
.L_x_1366:
[----:B------:R-:W-:Y:S05]  /*1840*/  BSYNC.RECONVERGENT B1 ;  /* 0x0000000000017941 */ /* 0x000fea0003800200 */
.L_x_1365:
[----:B0-----:R-:W-:Y:S01]  /*1850*/  LOP3.LUT R7, R4, 0xff, RZ, 0xc0, !PT ;  /* 0x000000ff04077812 */ /* 0x001fe200078ec0ff */
[----:B------:R0:W0:Y:S01]  /*1860*/  SHFL.DOWN PT, R9, R2, 0x4, R6 ;  /* 0x0880000002097989 */ /* 0x00002200000e0006 */
[----:B------:R-:W-:Y:S03]  /*1870*/  BSSY.RECONVERGENT B1, `(.L_x_1367) ;  /* 0x0000012000017945 */ /* 0x000fe60003800200 */
[----:B----4-:R4:W0:Y:S04]  /*1880*/  SHFL.DOWN PT, R8, R3, 0x4, R6 ;  /* 0x0880000003087989 */ /* 0x01082800000e0006 */
        /* <DEDUP_REMOVED lines=9> */
[----:B------:R-:W-:Y:S02]  /*1920*/  @!P0 ISETP.LT.AND.EX P3, PT, R8, R3, PT, P3 ;  /* 0x000000030800820c */ /* 0x000fe40003f61330 */
[----:B------:R-:W-:Y:S02]  /*1930*/  @P0 SEL R7, R7, R4, !P5 ;  /* 0x0000000407070207 */ /* 0x000fe40006800000 */
[----:B---3--:R-:W-:-:S02]  /*1940*/  @!P0 SEL R2, R9, R2, P3 ;  /* 0x0000000209028207 */ /* 0x008fc40001800000 */
[C---:B----4-:R-:W-:Y:S02]  /*1950*/  @!P0 SEL R3, R8.reuse, R3, P3 ;  /* 0x0000000308038207 */ /* 0x050fe40001800000 */
[----:B------:R-:W-:Y:S02]  /*1960*/  @P0 PRMT R4, R7, 0x7610, R4 ;  /* 0x0000761007040816 */ /* 0x000fe40000000004 */
[----:B------:R-:W-:Y:S02]  /*1970*/  @P0 SEL R2, R9, R2, !P5 ;  /* 0x0000000209020207 */ /* 0x000fe40006800000 */
[----:B------:R-:W-:-:S07]  /*1980*/  @P0 SEL R3, R8, R3, !P5 ;  /* 0x0000000308030207 */ /* 0x000fce0006800000 */
.L_x_1368:
[----:B------:R-:W-:Y:S05]  /*1990*/  BSYNC.RECONVERGENT B1 ;  /* 0x0000000000017941 */ /* 0x000fea0003800200 */
.L_x_1367:
[----:B0-----:R-:W-:Y:S01]  /*19a0*/  LOP3.LUT R7, R4, 0xff, RZ, 0xc0, !PT ;  /* 0x000000ff04077812 */ /* 0x001fe200078ec0ff */
[----:B------:R0:W0:Y:S01]  /*19b0*/  SHFL.DOWN PT, R9, R2, 0x8, R6 ;  /* 0x0900000002097989 */ /* 0x00002200000e0006 */
[----:B------:R-:W-:Y:S03]  /*19c0*/  BSSY.RECONVERGENT B1, `(.L_x_1369) ;  /* 0x0000012000017945 */ /* 0x000fe60003800200 */
        /* <DEDUP_REMOVED lines=17> */
.L_x_1370:
[----:B------:R-:W-:Y:S05]  /*1ae0*/  BSYNC.RECONVERGENT B1 ;  /* 0x0000000000017941 */ /* 0x000fea0003800200 */
.L_x_1369:
[----:B0-----:R-:W-:Y:S01]  /*1af0*/  LOP3.LUT R7, R4, 0xff, RZ, 0xc0, !PT ;  /* 0x000000ff04077812 */ /* 0x001fe200078ec0ff */
[----:B------:R0:W0:Y:S01]  /*1b00*/  SHFL.DOWN PT, R9, R2, 0x10, R6 ;  /* 0x0a00000002097989 */ /* 0x00002200000e0006 */
[----:B------:R-:W-:Y:S03]  /*1b10*/  BSSY.RECONVERGENT B1, `(.L_x_1371) ;  /* 0x0000012000017945 */ /* 0x000fe60003800200 */
[----:B------:R0:W0:Y:S04]  /*1b20*/  SHFL.DOWN PT, R8, R3, 0x10, R6 ;  /* 0x0a00000003087989 */ /* 0x00002800000e0006 */
[----:B------:R0:W0:Y:S01]  /*1b30*/  SHFL.DOWN PT, R7, R7, 0x10, R6 ;  /* 0x0a00000007077989 */ /* 0x00002200000e0006 */
[----:B------:R-:W-:Y:S05]  /*1b40*/  @P4 BRA `(.L_x_1372) ;  /* 0x0000000000384947 */ /* 0x000fea0003800000 */
[----:B0-----:R-:W-:Y:S01]  /*1b50*/  LOP3.LUT P0, RZ, R7, 0xff, RZ, 0xc0, !PT ;  /* 0x000000ff07ff7812 */ /* 0x001fe2000780c0ff */
[----:B------:R-:W-:Y:S01]  /*1b60*/  IMAD.MOV.U32 R10, RZ, RZ, 0x1 ;  /* 0x00000001ff0a7424 */ /* 0x000fe200078e00ff */
[----:B---34-:R-:W-:-:S04]  /*1b70*/  LOP3.LUT P2, R6, R4, 0xff, RZ, 0xc0, !PT ;  /* 0x000000ff04067812 */ /* 0x018fc8000784c0ff */
        /* <DEDUP_REMOVED lines=11> */
.L_x_1372:
[----:B------:R-:W-:Y:S05]  /*1c30*/  BSYNC.RECONVERGENT B1 ;  /* 0x0000000000017941 */ /* 0x000fea0003800200 */
.L_x_1371:
[----:B------:R-:W-:Y:S04]  /*1c40*/  BSSY.RECONVERGENT B1, `(.L_x_1373) ;  /* 0x000000a000017945 */ /* 0x000fe80003800200 */
[----:B------:R-:W-:Y:S05]  /*1c50*/  @P1 BRA `(.L_x_1374) ;  /* 0x0000000000201947 */ /* 0x000fea0003800000 */
[----:B0-----:R-:W0:Y:S01]  /*1c60*/  S2R R8, SR_CgaCtaId ;  /* 0x0000000000087919 */ /* 0x001e220000008800 */
[----:B------:R-:W-:Y:S02]  /*1c70*/  MOV R7, 0x400 ;  /* 0x0000040000077802 */ /* 0x000fe40000000f00 */
[----:B---34-:R-:W-:-:S04]  /*1c80*/  SHF.R.U32.HI R6, RZ, 0x1, R5 ;  /* 0x00000001ff067819 */ /* 0x018fc80000011605 */
[----:B------:R-:W-:Y:S02]  /*1c90*/  LOP3.LUT R6, R6, 0x1f0, RZ, 0xc0, !PT ;  /* 0x000001f006067812 */ /* 0x000fe400078ec0ff */
[----:B0-----:R-:W-:-:S05]  /*1ca0*/  LEA R7, R8, R7, 0x18 ;  /* 0x0000000708077211 */ /* 0x001fca00078ec0ff */
[----:B------:R-:W-:-:S05]  /*1cb0*/  IMAD.IADD R7, R6, 0x1, R7 ;  /* 0x0000000106077824 */ /* 0x000fca00078e0207 */
[----:B------:R0:W-:Y:S04]  /*1cc0*/  STS.64 [R7+0x10], R2 ;  /* 0x0000100207007388 */ /* 0x0001e80000000a00 */
[----:B------:R0:W-:Y:S02]  /*1cd0*/  STS.U8 [R7+0x8], R4 ;  /* 0x0000080407007388 */ /* 0x0001e40000000000 */
.L_x_1374:
[----:B------:R-:W-:Y:S05]  /*1ce0*/  BSYNC.RECONVERGENT B1 ;  /* 0x0000000000017941 */ /* 0x000fea0003800200 */
.L_x_1373:
[----:B------:R-:W-:Y:S01]  /*1cf0*/  BAR.SYNC.DEFER_BLOCKING 0x0 ;  /* 0x0000000000007b1d */ /* 0x000fe20000010000 */
[----:B------:R-:W-:-:S13]  /*1d00*/  ISETP.NE.AND P1, PT, R5, RZ, PT ;  /* 0x000000ff0500720c */ /* 0x000fda0003f25270 */
[----:B------:R-:W-:Y:S05]  /*1d10*/  @P1 BRA `(.L_x_1362) ;  /* 0x0000002000541947 */ /* 0x000fea0003800000 */
[----:B------:R-:W-:Y:S02]  /*1d20*/  UISETP.GE.AND UP0, UPT, UR4, 0x21, UPT ;  /* 0x000000210400788c */ /* 0x000fe4000bf06270 */
[----:B------:R-:W-:Y:S02]  /*1d30*/  UISETP.GE.AND UP1, UPT, UR4, 0x41, UPT ;  /* 0x000000410400788c */ /* 0x000fe4000bf26270 */
[----:B------:R-:W-:Y:S02]  /*1d40*/  UISETP.GE.AND UP2, UPT, UR4, 0x61, UPT ;  /* 0x000000610400788c */ /* 0x000fe4000bf46270 */
[----:B------:R-:W-:Y:S02]  /*1d50*/  UISETP.GE.AND UP3, UPT, UR4, 0x81, UPT ;  /* 0x000000810400788c */ /* 0x000fe4000bf66270 */
[----:B------:R-:W-:Y:S02]  /*1d60*/  UISETP.GE.AND UP4, UPT, UR4, 0xa1, UPT ;  /* 0x000000a10400788c */ /* 0x000fe4000bf86270 */
[----:B------:R-:W-:-:S02]  /*1d70*/  UISETP.GE.AND UP5, UPT, UR4, 0xc1, UPT ;  /* 0x000000c10400788c */ /* 0x000fc4000bfa6270 */
[----:B------:R-:W-:Y:S01]  /*1d80*/  UISETP.GE.AND UP6, UPT, UR4, 0xe1, UPT ;  /* 0x000000e10400788c */ /* 0x000fe2000bfc6270 */
[----:B------:R-:W-:Y:S10]  /*1d90*/  BRA.U !UP0, `(.L_x_1375) ;  /* 0x00000001083c7547 */ /* 0x000ff4000b800000 */
[----:B------:R-:W5:Y:S01]  /*1da0*/  S2UR UR6, SR_CgaCtaId ;  /* 0x00000000000679c3 */ /* 0x000f620000008800 */
[----:B------:R-:W-:Y:S01]  /*1db0*/  UMOV UR5, 0x400 ;  /* 0x0000040000057882 */ /* 0x000fe20000000000 */
[----:B------:R-:W-:Y:S01]  /*1dc0*/  LOP3.LUT P3, RZ, R4, 0xff, RZ, 0xc0, !PT ;  /* 0x000000ff04ff7812 */ /* 0x000fe2000786c0ff */
[----:B-----5:R-:W-:-:S09]  /*1dd0*/  ULEA UR5, UR6, UR5, 0x18 ;  /* 0x0000000506057291 */ /* 0x020fd2000f8ec0ff */
[----:B------:R-:W5:Y:S04]  /*1de0*/  LDS.U8 R5, [UR5+0x18] ;  /* 0x00001805ff057984 */ /* 0x000f680008000000 */
[----:B0--34-:R-:W0:Y:S01]  /*1df0*/  LDS.64 R6, [UR5+0x20] ;  /* 0x00002005ff067984 */ /* 0x019e220008000a00 */
[----:B-----5:R-:W-:Y:S02]  /*1e00*/  ISETP.NE.AND P2, PT, R5, RZ, PT ;  /* 0x000000ff0500720c */ /* 0x020fe40003f45270 */
[----:B0-----:R-:W-:Y:S02]  /*1e10*/  ISETP.LT.U32.AND P0, PT, R6, R2, PT ;  /* 0x000000020600720c */ /* 0x001fe40003f01070 */
[----:B------:R-:W-:Y:S02]  /*1e20*/  @P3 SEL R5, R4, 0x1, !P2 ;  /* 0x0000000104053807 */ /* 0x000fe40005000000 */
[----:B------:R-:W-:-:S02]  /*1e30*/  ISETP.LT.AND.EX P0, PT, R7, R3, PT, P0 ;  /* 0x000000030700720c */ /* 0x000fc40003f01300 */
[----:B------:R-:W-:-:S05]  /*1e40*/  PRMT R4, R5, 0x7610, R4 ;  /* 0x0000761005047816 */ /* 0x000fca0000000004 */
[C---:B------:R-:W-:Y:S02]  /*1e50*/  @P2 SEL R2, R6.reuse, R2, P0 ;  /* 0x0000000206022207 */ /* 0x040fe40000000000 */
[C---:B------:R-:W-:Y:S02]  /*1e60*/  @P2 SEL R3, R7.reuse, R3, P0 ;  /* 0x0000000307032207 */ /* 0x040fe40000000000 */
[----:B------:R-:W-:Y:S02]  /*1e70*/  SEL R2, R6, R2, !P3 ;  /* 0x0000000206027207 */ /* 0x000fe40005800000 */
[----:B------:R-:W-:-:S07]  /*1e80*/  SEL R3, R7, R3, !P3 ;  /* 0x0000000307037207 */ /* 0x000fce0005800000 */
.L_x_1375:
[----:B------:R-:W-:Y:S05]  /*1e90*/  BRA.U !UP1, `(.L_x_1376) ;  /* 0x00000001093c7547 */ /* 0x000fea000b800000 */
        /* <DEDUP_REMOVED lines=15> */
.L_x_1376:
        /* <DEDUP_REMOVED lines=16> */
.L_x_1377:
        /* <DEDUP_REMOVED lines=16> */
.L_x_1378:
        /* <DEDUP_REMOVED lines=16> */
.L_x_1379:
        /* <DEDUP_REMOVED lines=16> */
.L_x_1380:
        /* <DEDUP_REMOVED lines=15> */
[----:B------:R-:W-:Y:S01]  /*2480*/  SEL R3, R7, R3, !P3 ;  /* 0x0000000307037207 */ /* 0x000fe20005800000 */
[----:B------:R-:W-:Y:S06]  /*2490*/  BRA `(.L_x_1362) ;  /* 0x0000001800747947 */ /* 0x000fec0003800000 */
.L_x_1340:
[----:B------:R-:W0:Y:S01]  /*24a0*/  S2R R5, SR_TID.X ;  /* 0x0000000000057919 */ /* 0x000e220000002100 */
[----:B------:R-:W0:Y:S02]  /*24b0*/  LDC.64 R6, c[0x0][0x380] ;  /* 0x0000e000ff067b82 */ /* 0x000e240000000a00 */
[----:B0-----:R-:W-:-:S05]  /*24c0*/  IMAD.WIDE.U32 R6, R5, 0x10, R6 ;  /* 0x0000001005067825 */ /* 0x001fca00078e0006 */
[----:B------:R-:W2:Y:S04]  /*24d0*/  LDG.E.U16.CONSTANT R16, desc[UR8][R6.64] ;  /* 0x0000000806107981 */ /* 0x000ea8000c1e9500 */
[----:B------:R-:W3:Y:S04]  /*24e0*/  LDG.E.64.CONSTANT R12, desc[UR8][R6.64+0x8] ;  /* 0x00000808060c7981 */ /* 0x000ee8000c1e9b00 */
[----:B------:R-:W3:Y:S04]  /*24f0*/  LDG.E.64.CONSTANT R10, desc[UR8][R6.64+0x1008] ;  /* 0x00100808060a7981 */ /* 0x000ee8000c1e9b00 */
[----:B------:R-:W4:Y:S04]  /*2500*/  LDG.E.U16.CONSTANT R4, desc[UR8][R6.64+0x1000] ;  /* 0x0010000806047981 */ /* 0x000f28000c1e9500 */
[----:B------:R-:W5:Y:S04]  /*2510*/  LDG.E.U16.CONSTANT R14, desc[UR8][R6.64+0x2000] ;  /* 0x00200008060e7981 */ /* 0x000f68000c1e9500 */
[----:B------:R-:W5:Y:S04]  /*2520*/  LDG.E.64.CONSTANT R8, desc[UR8][R6.64+0x2008] ;  /* 0x0020080806087981 */ /* 0x000f68000c1e9b00 */
[----:B------:R-:W5:Y:S04]  /*2530*/  LDG.E.U16.CONSTANT R15, desc[UR8][R6.64+0x3000] ;  /* 0x00300008060f7981 */ /* 0x000f68000c1e9500 */
[----:B------:R-:W5:Y:S01]  /*2540*/  LDG.E.64.CONSTANT R2, desc[UR8][R6.64+0x3008] ;  /* 0x0030080806027981 */ /* 0x000f62000c1e9b00 */
[----:B------:R-:W-:Y:S01]  /*2550*/  UISETP.GE.U32.AND UP0, UPT, UR4, 0x800, UPT ;  /* 0x000008000400788c */ /* 0x000fe2000bf06070 */
[----:B--2---:R-:W-:-:S02]  /*2560*/  LOP3.LUT P1, RZ, R16, 0xff, RZ, 0xc0, !PT ;  /* 0x000000ff10ff7812 */ /* 0x004fc4000782c0ff */
[----:B---3--:R-:W-:-:S04]  /*2570*/  ISETP.LT.U32.AND P0, PT, R10, R12, PT ;  /* 0x0000000c0a00720c */ /* 0x008fc80003f01070 */
[CC--:B------:R-:W-:Y:S02]  /*2580*/  ISETP.LT.AND.EX P0, PT, R11.reuse, R13.reuse, PT, P0 ;  /* 0x0000000d0b00720c */ /* 0x0c0fe40003f01300 */
[----:B----4-:R-:W-:Y:S02]  /*2590*/  LOP3.LUT P2, RZ, R4, 0xff, RZ, 0xc0, !PT ;  /* 0x000000ff04ff7812 */ /* 0x010fe4000784c0ff */
[----:B------:R-:W-:Y:S02]  /*25a0*/  SEL R17, R10, R12, P0 ;  /* 0x0000000c0a117207 */ /* 0x000fe40000000000 */
[----:B------:R-:W-:Y:S02]  /*25b0*/  SEL R19, R11, R13, P0 ;  /* 0x0000000d0b137207 */ /* 0x000fe40000000000 */
[----:B------:R-:W-:Y:S02]  /*25c0*/  @P1 SEL R4, R16, 0x1, !P2 ;  /* 0x0000000110041807 */ /* 0x000fe40005000000 */
[----:B------:R-:W-:-:S02]  /*25d0*/  SEL R17, R12, R17, !P2 ;  /* 0x000000110c117207 */ /* 0x000fc40005000000 */
[----:B------:R-:W-:Y:S02]  /*25e0*/  SEL R19, R13, R19, !P2 ;  /* 0x000000130d137207 */ /* 0x000fe40005000000 */
[----:B-----5:R-:W-:Y:S02]  /*25f0*/  LOP3.LUT P3, RZ, R14, 0xff, RZ, 0xc0, !PT ;  /* 0x000000ff0eff7812 */ /* 0x020fe4000786c0ff */
[----:B------:R-:W-:Y:S02]  /*2600*/  LOP3.LUT P2, RZ, R4, 0xff, RZ, 0xc0, !PT ;  /* 0x000000ff04ff7812 */ /* 0x000fe4000784c0ff */
[----:B------:R-:W-:Y:S02]  /*2610*/  SEL R13, R10, R17, !P1 ;  /* 0x000000110a0d7207 */ /* 0x000fe40004800000 */
[----:B------:R-:W-:Y:S02]  /*2620*/  SEL R17, R11, R19, !P1 ;  /* 0x000000130b117207 */ /* 0x000fe40004800000 */
[----:B------:R-:W-:-:S02]  /*2630*/  ISETP.LT.U32.AND P0, PT, R8, R13, PT ;  /* 0x0000000d0800720c */ /* 0x000fc40003f01070 */
[----:B------:R-:W-:Y:S02]  /*2640*/  LOP3.LUT P4, RZ, R15, 0xff, RZ, 0xc0, !PT ;  /* 0x000000ff0fff7812 */ /* 0x000fe4000788c0ff */
[----:B------:R-:W-:-:S03]  /*2650*/  ISETP.LT.AND.EX P0, PT, R9, R17, PT, P0 ;  /* 0x000000110900720c */ /* 0x000fc60003f01300 */
[----:B------:R-:W-:Y:S02]  /*2660*/  @P2 SEL R14, R4, 0x1, !P3 ;  /* 0x00000001040e2807 */ /* 0x000fe40005800000 */
[C---:B------:R-:W-:Y:S02]  /*2670*/  @P3 SEL R13, R8.reuse, R13, P0 ;  /* 0x0000000d080d3207 */ /* 0x040fe40000000000 */
[C---:B------:R-:W-:Y:S02]  /*2680*/  @P3 SEL R17, R9.reuse, R17, P0 ;  /* 0x0000001109113207 */ /* 0x040fe40000000000 */
[----:B------:R-:W-:Y:S02]  /*2690*/  SEL R11, R8, R13, !P2 ;  /* 0x0000000d080b7207 */ /* 0x000fe40005000000 */
[----:B------:R-:W-:Y:S02]  /*26a0*/  LOP3.LUT P1, RZ, R14, 0xff, RZ, 0xc0, !PT ;  /* 0x000000ff0eff7812 */ /* 0x000fe4000782c0ff */
[----:B------:R-:W-:-:S02]  /*26b0*/  SEL R9, R9, R17, !P2 ;  /* 0x0000001109097207 */ /* 0x000fc40005000000 */
[----:B------:R-:W-:-:S04]  /*26c0*/  ISETP.LT.U32.AND P0, PT, R2, R11, PT ;  /* 0x0000000b0200720c */ /* 0x000fc80003f01070 */
[----:B------:R-:W-:-:S04]  /*26d0*/  ISETP.LT.AND.EX P0, PT, R3, R9, PT, P0 ;  /* 0x000000090300720c */ /* 0x000fc80003f01300 */
[C---:B------:R-:W-:Y:S02]  /*26e0*/  @P4 SEL R9, R3.reuse, R9, P0 ;  /* 0x0000000903094207 */ /* 0x040fe40000000000 */
[----:B------:R-:W-:Y:S02]  /*26f0*/  @P4 SEL R11, R2, R11, P0 ;  /* 0x0000000b020b4207 */ /* 0x000fe40000000000 */
[----:B------:R-:W-:Y:S02]  /*2700*/  @P1 SEL R15, R14, 0x1, !P4 ;  /* 0x000000010e0f1807 */ /* 0x000fe40006000000 */
[----:B------:R-:W-:Y:S01]  /*2710*/  SEL R3, R3, R9, !P1 ;  /* 0x0000000903037207 */ /* 0x000fe20004800000 */
[----:B------:R-:W-:Y:S01]  /*2720*/  IMAD.MOV.U32 R9, RZ, RZ, 0x400 ;  /* 0x00000400ff097424 */ /* 0x000fe200078e00ff */
[----:B------:R-:W-:Y:S02]  /*2730*/  SEL R2, R2, R11, !P1 ;  /* 0x0000000b02027207 */ /* 0x000fe40004800000 */
[----:B------:R-:W-:Y:S01]  /*2740*/  PRMT R4, R15, 0x7610, R4 ;  /* 0x000076100f047816 */ /* 0x000fe20000000004 */
[----:B------:R-:W-:Y:S06]  /*2750*/  BRA.U !UP0, `(.L_x_1381) ;  /* 0x0000000108e47547 */ /* 0x000fec000b800000 */
[----:B------:R-:W-:Y:S01]  /*2760*/  IMAD.MOV.U32 R9, RZ, RZ, 0x400 ;  /* 0x00000400ff097424 */ /* 0x000fe200078e00ff */
[----:B------:R-:W0:Y:S01]  /*2770*/  LDCU UR5, c[0x0][0x390] ;  /* 0x00007200ff0577ac */ /* 0x000e220008000800 */
[----:B------:R-:W-:-:S12]  /*2780*/  UIADD3 UR6, UPT, UPT, UR4, -0x400, URZ ;  /* 0xfffffc0004067890 */ /* 0x000fd8000fffe0ff */
.L_x_1383:
[----:B------:R-:W-:-:S05]  /*2790*/  IMAD.WIDE R20, R9, 0x10, R6 ;  /* 0x0000001009147825 */ /* 0x000fca00078e0206 */
[----:B------:R-:W2:Y:S04]  /*27a0*/  LDG.E.U16.CONSTANT R19, desc[UR8][R20.64] ;  /* 0x0000000814137981 */ /* 0x000ea8000c1e9500 */
[----:B------:R-:W3:Y:S04]  /*27b0*/  LDG.E.64.CONSTANT R10, desc[UR8][R20.64+0x8] ;  /* 0x00000808140a7981 */ /* 0x000ee8000c1e9b00 */
[----:B------:R-:W4:Y:S04]  /*27c0*/  LDG.E.U16.CONSTANT R22, desc[UR8][R20.64+0x1000] ;  /* 0x0010000814167981 */ /* 0x000f28000c1e9500 */
[----:B------:R-:W5:Y:S04]  /*27d0*/  LDG.E.64.CONSTANT R12, desc[UR8][R20.64+0x1008] ;  /* 0x00100808140c7981 */ /* 0x000f68000c1e9b00 */
[----:B------:R-:W5:Y:S04]  /*27e0*/  LDG.E.U16.CONSTANT R8, desc[UR8][R20.64+0x2000] ;  /* 0x0020000814087981 */ /* 0x000f68000c1e9500 */
[----:B------:R-:W5:Y:S04]  /*27f0*/  LDG.E.64.CONSTANT R14, desc[UR8][R20.64+0x2008] ;  /* 0x00200808140e7981 */ /* 0x000f68000c1e9b00 */
[----:B------:R-:W5:Y:S04]  /*2800*/  LDG.E.U16.CONSTANT R18, desc[UR8][R20.64+0x3000] ;  /* 0x0030000814127981 */ /* 0x000f68000c1e9500 */
[----:B------:R-:W5:Y:S01]  /*2810*/  LDG.E.64.CONSTANT R16, desc[UR8][R20.64+0x3008] ;  /* 0x0030080814107981 */ /* 0x000f62000c1e9b00 */
[----:B------:R-:W-:Y:S01]  /*2820*/  LOP3.LUT P2, RZ, R4, 0xff, RZ, 0xc0, !PT ;  /* 0x000000ff04ff7812 */ /* 0x000fe2000784c0ff */
[----:B------:R-:W-:Y:S01]  /*2830*/  IMAD.MOV.U32 R23, RZ, RZ, R3 ;  /* 0x000000ffff177224 */ /* 0x000fe200078e0003 */
[----:B0-----:R-:W-:Y:S01]  /*2840*/  UMOV UR4, UR5 ;  /* 0x0000000500047c82 */ /* 0x001fe20008000000 */
[----:B--2---:R-:W-:-:S02]  /*2850*/  LOP3.LUT P1, RZ, R19, 0xff, RZ, 0xc0, !PT ;  /* 0x000000ff13ff7812 */ /* 0x004fc4000782c0ff */
[----:B---3--:R-:W-:-:S08]  /*2860*/  ISETP.LT.U32.AND P0, PT, R10, R2, PT ;  /* 0x000000020a00720c */ /* 0x008fd00003f01070 */
        /* <DEDUP_REMOVED lines=8> */
[----:B-----5:R-:W-:Y:S02]  /*28f0*/  ISETP.LT.U32.AND P0, PT, R12, R3, PT ;  /* 0x000000030c00720c */ /* 0x020fe40003f01070 */
        /* <DEDUP_REMOVED lines=9> */
[----:B------:R-:W-:Y:S02]  /*2990*/  IADD3 R2, PT, PT, -R9, UR4, RZ ;  /* 0x0000000409027c10 */ /* 0x000fe4000fffe1ff */
[C---:B------:R-:W-:Y:S02]  /*29a0*/  ISETP.LT.AND.EX P0, PT, R15.reuse, R13, PT, P0 ;  /* 0x0000000d0f00720c */ /* 0x040fe40003f01300 */
[----:B------:R-:W-:Y:S02]  /*29b0*/  @P1 SEL R8, R22, 0x1, !P2 ;  /* 0x0000000116081807 */ /* 0x000fe40005000000 */
[----:B------:R-:W-:Y:S02]  /*29c0*/  @P2 SEL R3, R14, R3, P0 ;  /* 0x000000030e032207 */ /* 0x000fe40000000000 */
[----:B------:R-:W-:Y:S02]  /*29d0*/  @P2 SEL R13, R15, R13, P0 ;  /* 0x0000000d0f0d2207 */ /* 0x000fe40000000000 */
[----:B------:R-:W-:-:S02]  /*29e0*/  LOP3.LUT P3, RZ, R18, 0xff, RZ, 0xc0, !PT ;  /* 0x000000ff12ff7812 */ /* 0x000fc4000786c0ff */
[----:B------:R-:W-:Y:S02]  /*29f0*/  SEL R3, R14, R3, !P1 ;  /* 0x000000030e037207 */ /* 0x000fe40004800000 */
[----:B------:R-:W-:Y:S02]  /*2a00*/  LOP3.LUT P2, RZ, R8, 0xff, RZ, 0xc0, !PT ;  /* 0x000000ff08ff7812 */ /* 0x000fe4000784c0ff */
[----:B------:R-:W-:Y:S02]  /*2a10*/  SEL R15, R15, R13, !P1 ;  /* 0x0000000d0f0f7207 */ /* 0x000fe40004800000 */
[----:B------:R-:W-:Y:S02]  /*2a20*/  ISETP.GE.AND P1, PT, R2, 0x400, PT ;  /* 0x000004000200780c */ /* 0x000fe40003f26270 */
        /* <DEDUP_REMOVED lines=9> */
[----:B------:R-:W-:-:S05]  /*2ac0*/  VIADD R9, R9, 0x400 ;  /* 0x0000040009097836 */ /* 0x000fca0000000000 */
[----:B------:R-:W-:-:S13]  /*2ad0*/  ISETP.GT.AND P0, PT, R9, UR6, PT ;  /* 0x0000000609007c0c */ /* 0x000fda000bf04270 */
[----:B------:R-:W-:Y:S05]  /*2ae0*/  @!P0 BRA `(.L_x_1383) ;  /* 0xfffffffc00288947 */ /* 0x000fea000383ffff */
.L_x_1381:
[----:B------:R-:W-:-:S13]  /*2af0*/  ISETP.GE.AND P0, PT, R9, UR4, PT ;  /* 0x0000000409007c0c */ /* 0x000fda000bf06270 */
[----:B------:R-:W-:Y:S05]  /*2b00*/  @P0 BRA `(.L_x_1382) ;  /* 0x00000004009c0947 */ /* 0x000fea0003800000 */
[----:B------:R-:W-:Y:S01]  /*2b10*/  IADD3 R19, PT, PT, -R9, UR4, RZ ;  /* 0x0000000409137c10 */ /* 0x000fe2000fffe1ff */
[----:B------:R-:W-:Y:S03]  /*2b20*/  BSSY.RECONVERGENT B1, `(.L_x_1382) ;  /* 0x0000065000017945 */ /* 0x000fe60003800200 */
[----:B------:R-:W-:-:S13]  /*2b30*/  ISETP.GE.AND P0, PT, R5, R19, PT ;  /* 0x000000130500720c */ /* 0x000fda0003f06270 */
[----:B------:R-:W-:Y:S05]  /*2b40*/  @P0 BRA `(.L_x_1384) ;  /* 0x0000000400880947 */ /* 0x000fea0003800000 */
[----:B------:R-:W-:Y:S01]  /*2b50*/  LOP3.LUT R6, RZ, R5, RZ, 0x33, !PT ;  /* 0x00000005ff067212 */ /* 0x000fe200078e33ff */
[----:B------:R-:W-:Y:S01]  /*2b60*/  BSSY.RECONVERGENT B2, `(.L_x_1385) ;  /* 0x000001f000027945 */ /* 0x000fe20003800200 */
[----:B------:R-:W-:Y:S02]  /*2b70*/  IMAD.MOV.U32 R18, RZ, RZ, R5 ;  /* 0x000000ffff127224 */ /* 0x000fe400078e0005 */
[----:B------:R-:W-:-:S04]  /*2b80*/  IADD3 R8, PT, PT, -R9, UR4, R6 ;  /* 0x0000000409087c10 */ /* 0x000fc8000fffe106 */
[C---:B------:R-:W-:Y:S02]  /*2b90*/  LOP3.LUT R6, R8.reuse, 0x300, RZ, 0xc0, !PT ;  /* 0x0000030008067812 */ /* 0x040fe400078ec0ff */
[----:B------:R-:W-:Y:S02]  /*2ba0*/  ISETP.GE.U32.AND P2, PT, R8, 0x300, PT ;  /* 0x000003000800780c */ /* 0x000fe40003f46070 */
[----:B------:R-:W-:-:S13]  /*2bb0*/  ISETP.NE.AND P0, PT, R6, 0x300, PT ;  /* 0x000003000600780c */ /* 0x000fda0003f05270 */
[----:B------:R-:W-:Y:S05]  /*2bc0*/  @!P0 BRA `(.L_x_1386) ;  /* 0x0000000000608947 */ /* 0x000fea0003800000 */
[----:B------:R-:W0:Y:S01]  /*2bd0*/  LDC.64 R6, c[0x0][0x380] ;  /* 0x0000e000ff067b82 */ /* 0x000e220000000a00 */
[----:B------:R-:W-:Y:S01]  /*2be0*/  LEA.HI R8, R8, 0x1, RZ, 0x18 ;  /* 0x0000000108087811 */ /* 0x000fe200078fc0ff */
[----:B------:R-:W-:Y:S02]  /*2bf0*/  IMAD.IADD R15, R5, 0x1, R9 ;  /* 0x00000001050f7824 */ /* 0x000fe400078e0209 */
[----:B------:R-:W-:Y:S01]  /*2c00*/  IMAD.MOV.U32 R18, RZ, RZ, R5 ;  /* 0x000000ffff127224 */ /* 0x000fe200078e0005 */
[----:B------:R-:W-:-:S05]  /*2c10*/  LOP3.LUT R8, R8, 0x3, RZ, 0xc0, !PT ;  /* 0x0000000308087812 */ /* 0x000fca00078ec0ff */
[----:B------:R-:W-:-:S07]  /*2c20*/  IMAD.MOV R8, RZ, RZ, -R8 ;  /* 0x000000ffff087224 */ /* 0x000fce00078e0a08 */
.L_x_1387:
[----:B0-----:R-:W-:-:S05]  /*2c30*/  IMAD.WIDE.U32 R10, R15, 0x10, R6 ;  /* 0x000000100f0a7825 */ /* 0x001fca00078e0006 */
[----:B------:R-:W2:Y:S04]  /*2c40*/  LDG.E.U16.CONSTANT R14, desc[UR8][R10.64] ;  /* 0x000000080a0e7981 */ /* 0x000ea8000c1e9500 */
[----:B------:R-:W3:Y:S01]  /*2c50*/  LDG.E.64.CONSTANT R12, desc[UR8][R10.64+0x8] ;  /* 0x000008080a0c7981 */ /* 0x000ee2000c1e9b00 */
[----:B------:R-:W-:Y:S01]  /*2c60*/  VIADD R8, R8, 0x1 ;  /* 0x0000000108087836 */ /* 0x000fe20000000000 */
[----:B------:R-:W-:Y:S01]  /*2c70*/  LOP3.LUT P3, RZ, R4, 0xff, RZ, 0xc0, !PT ;  /* 0x000000ff04ff7812 */ /* 0x000fe2000786c0ff */
[----:B------:R-:W-:Y:S02]  /*2c80*/  VIADD R18, R18, 0x100 ;  /* 0x0000010012127836 */ /* 0x000fe40000000000 */
[----:B------:R-:W-:Y:S01]  /*2c90*/  VIADD R15, R15, 0x100 ;  /* 0x000001000f0f7836 */ /* 0x000fe20000000000 */
[----:B--2---:R-:W-:-:S02]  /*2ca0*/  LOP3.LUT P1, RZ, R14, 0xff, RZ, 0xc0, !PT ;  /* 0x000000ff0eff7812 */ /* 0x004fc4000782c0ff */
[----:B---3--:R-:W-:-:S07]  /*2cb0*/  ISETP.LT.U32.AND P0, PT, R12, R2, PT ;  /* 0x000000020c00720c */ /* 0x008fce0003f01070 */
[----:B------:R-:W-:Y:S02]  /*2cc0*/  @P3 SEL R14, R4, 0x1, !P1 ;  /* 0x00000001040e3807 */ /* 0x000fe40004800000 */
[CC--:B------:R-:W-:Y:S02]  /*2cd0*/  ISETP.LT.AND.EX P0, PT, R13.reuse, R3.reuse, PT, P0 ;  /* 0x000000030d00720c */ /* 0x0c0fe40003f01300 */
[----:B------:R-:W-:Y:S02]  /*2ce0*/  PRMT R4, R14, 0x7610, R4 ;  /* 0x000076100e047816 */ /* 0x000fe40000000004 */
[----:B------:R-:W-:Y:S02]  /*2cf0*/  @P1 SEL R2, R12, R2, P0 ;  /* 0x000000020c021207 */ /* 0x000fe40000000000 */
[----:B------:R-:W-:Y:S02]  /*2d00*/  @P1 SEL R3, R13, R3, P0 ;  /* 0x000000030d031207 */ /* 0x000fe40000000000 */
[----:B------:R-:W-:-:S02]  /*2d10*/  ISETP.NE.AND P0, PT, R8, RZ, PT ;  /* 0x000000ff0800720c */ /* 0x000fc40003f05270 */
[----:B------:R-:W-:Y:S02]  /*2d20*/  SEL R2, R12, R2, !P3 ;  /* 0x000000020c027207 */ /* 0x000fe40005800000 */
[----:B------:R-:W-:-:S09]  /*2d30*/  SEL R3, R13, R3, !P3 ;  /* 0x000000030d037207 */ /* 0x000fd20005800000 */
[----:B------:R-:W-:Y:S05]  /*2d40*/  @P0 BRA `(.L_x_1387) ;  /* 0xfffffffc00b80947 */ /* 0x000fea000383ffff */
.L_x_1386:
[----:B------:R-:W-:Y:S05]  /*2d50*/  BSYNC.RECONVERGENT B2 ;  /* 0x0000000000027941 */ /* 0x000fea0003800200 */
.L_x_1385:
[----:B------:R-:W-:Y:S05]  /*2d60*/  @!P2 BRA `(.L_x_1384) ;  /* 0x000000040000a947 */ /* 0x000fea0003800000 */
[----:B------:R-:W0:Y:S01]  /*2d70*/  LDCU.64 UR6, c[0x0][0x380] ;  /* 0x00007000ff0677ac */ /* 0x000e220008000a00 */
[----:B------:R-:W2:Y:S01]  /*2d80*/  LDC.64 R6, c[0x0][0x380] ;  /* 0x0000e000ff067b82 */ /* 0x000ea20000000a00 */
[C---:B------:R-:W-:Y:S01]  /*2d90*/  IADD3 R13, P0, PT, R18.reuse, R9, RZ ;  /* 0x00000009120d7210 */ /* 0x040fe20007f1e0ff */
[----:B------:R-:W-:-:S04]  /*2da0*/  IMAD.IADD R21, R18, 0x1, R9 ;  /* 0x0000000112157824 */ /* 0x000fc800078e0209 */
[----:B------:R-:W-:Y:S01]  /*2db0*/  IMAD.X R8, RZ, RZ, RZ, P0 ;  /* 0x000000ffff087224 */ /* 0x000fe200000e06ff */
[----:B0-----:R-:W-:-:S04]  /*2dc0*/  LEA R10, P1, R13, UR6, 0x4 ;  /* 0x000000060d0a7c11 */ /* 0x001fc8000f8220ff */
[----:B------:R-:W-:Y:S02]  /*2dd0*/  IADD3 R10, P0, PT, R10, 0x3008, RZ ;  /* 0x000030080a0a7810 */ /* 0x000fe40007f1e0ff */
[----:B------:R-:W-:-:S05]  /*2de0*/  LEA.HI.X R13, R13, UR7, R8, 0x4, P1 ;  /* 0x000000070d0d7c11 */ /* 0x000fca00088f2408 */
[----:B------:R-:W-:-:S07]  /*2df0*/  IMAD.X R13, RZ, RZ, R13, P0 ;  /* 0x000000ffff0d7224 */ /* 0x000fce00000e060d */
.L_x_1388:
[----:B--2---:R-:W-:-:S05]  /*2e00*/  IMAD.WIDE.U32 R8, R21, 0x10, R6 ;  /* 0x0000001015087825 */ /* 0x004fca00078e0006 */
[----:B------:R-:W2:Y:S04]  /*2e10*/  LDG.E.U16.CONSTANT R23, desc[UR8][R8.64] ;  /* 0x0000000808177981 */ /* 0x000ea8000c1e9500 */
[----:B------:R0:W3:Y:S02]  /*2e20*/  LDG.E.64.CONSTANT R14, desc[UR8][R8.64+0x8] ;  /* 0x00000808080e7981 */ /* 0x0000e4000c1e9b00 */
[----:B0-----:R-:W-:Y:S02]  /*2e30*/  IMAD.MOV.U32 R8, RZ, RZ, R10 ;  /* 0x000000ffff087224 */ /* 0x001fe400078e000a */
[----:B------:R-:W-:-:S05]  /*2e40*/  IMAD.MOV.U32 R9, RZ, RZ, R13 ;  /* 0x000000ffff097224 */ /* 0x000fca00078e000d */
[----:B------:R-:W4:Y:S04]  /*2e50*/  LDG.E.U16.CONSTANT R24, desc[UR8][R8.64+-0x2008] ;  /* 0xffdff80808187981 */ /* 0x000f28000c1e9500 */
[----:B------:R-:W5:Y:S04]  /*2e60*/  LDG.E.64.CONSTANT R12, desc[UR8][R8.64+-0x2000] ;  /* 0xffe00008080c7981 */ /* 0x000f68000c1e9b00 */
[----:B------:R-:W5:Y:S04]  /*2e70*/  LDG.E.U16.CONSTANT R20, desc[UR8][R8.64+-0x1008] ;  /* 0xffeff80808147981 */ /* 0x000f68000c1e9500 */
[----:B------:R-:W5:Y:S04]  /*2e80*/  LDG.E.64.CONSTANT R10, desc[UR8][R8.64+-0x1000] ;  /* 0xfff00008080a7981 */ /* 0x000f68000c1e9b00 */
[----:B------:R-:W5:Y:S04]  /*2e90*/  LDG.E.U16.CONSTANT R22, desc[UR8][R8.64+-0x8] ;  /* 0xfffff80808167981 */ /* 0x000f68000c1e9500 */
[----:B------:R-:W5:Y:S01]  /*2ea0*/  LDG.E.64.CONSTANT R16, desc[UR8][R8.64] ;  /* 0x0000000808107981 */ /* 0x000f62000c1e9b00 */
[----:B------:R-:W-:Y:S01]  /*2eb0*/  LOP3.LUT P2, RZ, R4, 0xff, RZ, 0xc0, !PT ;  /* 0x000000ff04ff7812 */ /* 0x000fe2000784c0ff */
[----:B------:R-:W-:-:S02]  /*2ec0*/  IMAD.MOV.U32 R25, RZ, RZ, R3 ;  /* 0x000000ffff197224 */ /* 0x000fc400078e0003 */
[----:B------:R-:W-:Y:S02]  /*2ed0*/  VIADD R18, R18, 0x400 ;  /* 0x0000040012127836 */ /* 0x000fe40000000000 */
[----:B------:R-:W-:Y:S01]  /*2ee0*/  VIADD R21, R21, 0x400 ;  /* 0x0000040015157836 */ /* 0x000fe20000000000 */
[----:B--2---:R-:W-:Y:S02]  /*2ef0*/  LOP3.LUT P1, RZ, R23, 0xff, RZ, 0xc0, !PT ;  /* 0x000000ff17ff7812 */ /* 0x004fe4000782c0ff */
[----:B---3--:R-:W-:-:S05]  /*2f00*/  ISETP.LT.U32.AND P0, PT, R14, R2, PT ;  /* 0x000000020e00720c */ /* 0x008fca0003f01070 */
[----:B------:R-:W-:Y:S02]  /*2f10*/  @P2 SEL R23, R4, 0x1, !P1 ;  /* 0x0000000104172807 */ /* 0x000fe40004800000 */
[-C--:B------:R-:W-:Y:S02]  /*2f20*/  ISETP.LT.AND.EX P0, PT, R15, R25.reuse, PT, P0 ;  /* 0x000000190f00720c */ /* 0x080fe40003f01300 */
[----:B------:R-:W-:Y:S02]  /*2f30*/  LOP3.LUT P3, RZ, R23, 0xff, RZ, 0xc0, !PT ;  /* 0x000000ff17ff7812 */ /* 0x000fe4000786c0ff */
[C---:B------:R-:W-:Y:S02]  /*2f40*/  @P1 SEL R2, R14.reuse, R2, P0 ;  /* 0x000000020e021207 */ /* 0x040fe40000000000 */
[----:B------:R-:W-:Y:S02]  /*2f50*/  @P1 SEL R25, R15, R25, P0 ;  /* 0x000000190f191207 */ /* 0x000fe40000000000 */
[----:B------:R-:W-:-:S02]  /*2f60*/  SEL R3, R14, R2, !P2 ;  /* 0x000000020e037207 */ /* 0x000fc40005000000 */
[----:B------:R-:W-:Y:S02]  /*2f70*/  SEL R15, R15, R25, !P2 ;  /* 0x000000190f0f7207 */ /* 0x000fe40005000000 */
[----:B----4-:R-:W-:Y:S02]  /*2f80*/  LOP3.LUT P4, RZ, R24, 0xff, RZ, 0xc0, !PT ;  /* 0x000000ff18ff7812 */ /* 0x010fe4000788c0ff */
[----:B-----5:R-:W-:Y:S02]  /*2f90*/  ISETP.LT.U32.AND P0, PT, R12, R3, PT ;  /* 0x000000030c00720c */ /* 0x020fe40003f01070 */
[----:B------:R-:W-:Y:S02]  /*2fa0*/  @P3 SEL R24, R23, 0x1, !P4 ;  /* 0x0000000117183807 */ /* 0x000fe40006000000 */
[----:B------:R-:W-:Y:S02]  /*2fb0*/  ISETP.LT.AND.EX P0, PT, R13, R15, PT, P0 ;  /* 0x0000000f0d00720c */ /* 0x000fe40003f01300 */
[----:B------:R-:W-:-:S02]  /*2fc0*/  LOP3.LUT P2, RZ, R20, 0xff, RZ, 0xc0, !PT ;  /* 0x000000ff14ff7812 */ /* 0x000fc4000784c0ff */
[----:B------:R-:W-:-:S03]  /*2fd0*/  LOP3.LUT P1, RZ, R24, 0xff, RZ, 0xc0, !PT ;  /* 0x000000ff18ff7812 */ /* 0x000fc6000782c0ff */
[C---:B------:R-:W-:Y:S02]  /*2fe0*/  @P4 SEL R3, R12.reuse, R3, P0 ;  /* 0x000000030c034207 */ /* 0x040fe40000000000 */
[C---:B------:R-:W-:Y:S02]  /*2ff0*/  @P4 SEL R15, R13.reuse, R15, P0 ;  /* 0x0000000f0d0f4207 */ /* 0x040fe40000000000 */
[----:B------:R-:W-:Y:S02]  /*3000*/  SEL R3, R12, R3, !P3 ;  /* 0x000000030c037207 */ /* 0x000fe40005800000 */
[----:B------:R-:W-:Y:S02]  /*3010*/  SEL R13, R13, R15, !P3 ;  /* 0x0000000f0d0d7207 */ /* 0x000fe40005800000 */
[----:B------:R-:W-:Y:S02]  /*3020*/  ISETP.LT.U32.AND P0, PT, R10, R3, PT ;  /* 0x000000030a00720c */ /* 0x000fe40003f01070 */
[----:B------:R-:W-:-:S02]  /*3030*/  LOP3.LUT P3, RZ, R22, 0xff, RZ, 0xc0, !PT ;  /* 0x000000ff16ff7812 */ /* 0x000fc4000786c0ff */
[C---:B------:R-:W-:Y:S02]  /*3040*/  ISETP.LT.AND.EX P0, PT, R11.reuse, R13, PT, P0 ;  /* 0x0000000d0b00720c */ /* 0x040fe40003f01300 */
[----:B------:R-:W-:Y:S02]  /*3050*/  @P1 SEL R20, R24, 0x1, !P2 ;  /* 0x0000000118141807 */ /* 0x000fe40005000000 */
[C---:B------:R-:W-:Y:S02]  /*3060*/  @P2 SEL R3, R10.reuse, R3, P0 ;  /* 0x000000030a032207 */ /* 0x040fe40000000000 */
[----:B------:R-:W-:Y:S02]  /*3070*/  @P2 SEL R13, R11, R13, P0 ;  /* 0x0000000d0b0d2207 */ /* 0x000fe40000000000 */
[----:B------:R-:W-:Y:S02]  /*3080*/  SEL R3, R10, R3, !P1 ;  /* 0x000000030a037207 */ /* 0x000fe40004800000 */
[----:B------:R-:W-:-:S02]  /*3090*/  LOP3.LUT P2, RZ, R20, 0xff, RZ, 0xc0, !PT ;  /* 0x000000ff14ff7812 */ /* 0x000fc4000784c0ff */
[----:B------:R-:W-:Y:S02]  /*30a0*/  SEL R11, R11, R13, !P1 ;  /* 0x0000000d0b0b7207 */ /* 0x000fe40004800000 */
[----:B------:R-:W-:Y:S02]  /*30b0*/  ISETP.GE.AND P1, PT, R18, R19, PT ;  /* 0x000000131200720c */ /* 0x000fe40003f26270 */
[----:B------:R-:W-:Y:S02]  /*30c0*/  ISETP.LT.U32.AND P0, PT, R16, R3, PT ;  /* 0x000000031000720c */ /* 0x000fe40003f01070 */
[----:B------:R-:W-:Y:S02]  /*30d0*/  IADD3 R10, P4, PT, R8, 0x4000, RZ ;  /* 0x00004000080a7810 */ /* 0x000fe40007f9e0ff */
[----:B------:R-:W-:-:S03]  /*30e0*/  ISETP.LT.AND.EX P0, PT, R17, R11, PT, P0 ;  /* 0x0000000b1100720c */ /* 0x000fc60003f01300 */
[----:B------:R-:W-:Y:S01]  /*30f0*/  @P2 SEL R22, R20, 0x1, !P3 ;  /* 0x0000000114162807 */ /* 0x000fe20005800000 */
[----:B------:R-:W-:Y:S01]  /*3100*/  IMAD.X R13, RZ, RZ, R9, P4 ;  /* 0x000000ffff0d7224 */ /* 0x000fe200020e0609 */
[C---:B------:R-:W-:Y:S02]  /*3110*/  @P3 SEL R3, R16.reuse, R3, P0 ;  /* 0x0000000310033207 */ /* 0x040fe40000000000 */
[C---:B------:R-:W-:Y:S02]  /*3120*/  @P3 SEL R11, R17.reuse, R11, P0 ;  /* 0x0000000b110b3207 */ /* 0x040fe40000000000 */
[----:B------:R-:W-:Y:S02]  /*3130*/  SEL R2, R16, R3, !P2 ;  /* 0x0000000310027207 */ /* 0x000fe40005000000 */
[----:B------:R-:W-:Y:S02]  /*3140*/  SEL R3, R17, R11, !P2 ;  /* 0x0000000b11037207 */ /* 0x000fe40005000000 */
[----:B------:R-:W-:Y:S01]  /*3150*/  PRMT R4, R22, 0x7610, R4 ;  /* 0x0000761016047816 */ /* 0x000fe20000000004 */
[----:B------:R-:W-:Y:S06]  /*3160*/  @!P1 BRA `(.L_x_1388) ;  /* 0xfffffffc00249947 */ /* 0x000fec000383ffff */
.L_x_1384:
[----:B------:R-:W-:Y:S05]  /*3170*/  BSYNC.RECONVERGENT B1 ;  /* 0x0000000000017941 */ /* 0x000fea0003800200 */
.L_x_1382:
[----:B------:R-:W0:Y:S01]  /*3180*/  S2R R10, SR_LANEID ;  /* 0x00000000000a7919 */ /* 0x000e220000000000 */
[----:B------:R-:W-:Y:S01]  /*3190*/  LOP3.LUT R7, R4, 0xff, RZ, 0xc0, !PT ;  /* 0x000000ff04077812 */ /* 0x000fe200078ec0ff */
[----:B------:R-:W-:Y:S01]  /*31a0*/  BSSY.RECONVERGENT B1, `(.L_x_1389) ;  /* 0x0000016000017945 */ /* 0x000fe20003800200 */
[----:B------:R2:W3:Y:S04]  /*31b0*/  SHFL.DOWN PT, R9, R2, 0x1, 0x1f ;  /* 0x08201f0002097f89 */ /* 0x0004e800000e0000 */
[----:B------:R2:W4:Y:S04]  /*31c0*/  SHFL.DOWN PT, R8, R3, 0x1, 0x1f ;  /* 0x08201f0003087f89 */ /* 0x00052800000e0000 */
[----:B------:R-:W1:Y:S01]  /*31d0*/  SHFL.DOWN PT, R7, R7, 0x1, 0x1f ;  /* 0x08201f0007077f89 */ /* 0x000e6200000e0000 */
[----:B0-----:R-:W-:-:S02]  /*31e0*/  ISETP.GT.AND P0, PT, R10, 0x1e, PT ;  /* 0x0000001e0a00780c */ /* 0x001fc40003f04270 */
[C---:B------:R-:W-:Y:S02]  /*31f0*/  ISETP.GT.AND P5, PT, R10.reuse, 0x1d, PT ;  /* 0x0000001d0a00780c */ /* 0x040fe40003fa4270 */
[----:B------:R-:W-:-:S09]  /*3200*/  ISETP.GT.AND P2, PT, R10, 0x1b, PT ;  /* 0x0000001b0a00780c */ /* 0x000fd20003f44270 */
[----:B-1234-:R-:W-:Y:S05]  /*3210*/  @P0 BRA `(.L_x_1390) ;  /* 0x0000000000380947 */ /* 0x01efea0003800000 */
        /* <DEDUP_REMOVED lines=14> */
.L_x_1390:
[----:B------:R-:W-:Y:S05]  /*3300*/  BSYNC.RECONVERGENT B1 ;  /* 0x0000000000017941 */ /* 0x000fea0003800200 */
.L_x_1389:
[----:B------:R-:W-:Y:S01]  /*3310*/  LOP3.LUT R7, R4, 0xff, RZ, 0xc0, !PT ;  /* 0x000000ff04077812 */ /* 0x000fe200078ec0ff */
[----:B------:R0:W1:Y:S01]  /*3320*/  SHFL.DOWN PT, R9, R2, 0x2, 0x1f ;  /* 0x08401f0002097f89 */ /* 0x00006200000e0000 */
[----:B------:R-:W-:Y:S01]  /*3330*/  BSSY.RECONVERGENT B1, `(.L_x_1391) ;  /* 0x0000015000017945 */ /* 0x000fe20003800200 */
[C---:B------:R-:W-:Y:S02]  /*3340*/  ISETP.GT.AND P4, PT, R10.reuse, 0x17, PT ;  /* 0x000000170a00780c */ /* 0x040fe40003f84270 */
[----:B------:R0:W2:Y:S01]  /*3350*/  SHFL.DOWN PT, R8, R3, 0x2, 0x1f ;  /* 0x08401f0003087f89 */ /* 0x0000a200000e0000 */
[C---:B------:R-:W-:Y:S02]  /*3360*/  ISETP.GT.AND P3, PT, R10.reuse, 0xf, PT ;  /* 0x0000000f0a00780c */ /* 0x040fe40003f64270 */
[----:B------:R-:W-:Y:S01]  /*3370*/  ISETP.NE.AND P1, PT, R10, RZ, PT ;  /* 0x000000ff0a00720c */ /* 0x000fe20003f25270 */
[----:B------:R-:W3:Y:S01]  /*3380*/  SHFL.DOWN PT, R7, R7, 0x2, 0x1f ;  /* 0x08401f0007077f89 */ /* 0x000ee200000e0000 */
[----:B------:R-:W-:Y:S11]  /*3390*/  @P5 BRA `(.L_x_1392) ;  /* 0x0000000000385947 */ /* 0x000ff60003800000 */
[----:B---3--:R-:W-:Y:S01]  /*33a0*/  LOP3.LUT P0, RZ, R7, 0xff, RZ, 0xc0, !PT ;  /* 0x000000ff07ff7812 */ /* 0x008fe2000780c0ff */
[----:B------:R-:W-:Y:S01]  /*33b0*/  IMAD.MOV.U32 R10, RZ, RZ, 0x1 ;  /* 0x00000001ff0a7424 */ /* 0x000fe200078e00ff */
[----:B------:R-:W-:-:S04]  /*33c0*/  LOP3.LUT P5, R6, R4, 0xff, RZ, 0xc0, !PT ;  /* 0x000000ff04067812 */ /* 0x000fc800078ac0ff */
[----:B------:R-:W-:-:S13]  /*33d0*/  PLOP3.LUT P0, PT, P5, P0, PT, 0x2f, 0xf2 ;  /* 0x0000000000f2781c */ /* 0x000fda0002f00577 */
[----:B-1----:R-:W-:Y:S02]  /*33e0*/  @!P0 ISETP.LT.U32.AND P5, PT, R9, R2, PT ;  /* 0x000000020900820c */ /* 0x002fe40003fa1070 */
[----:B------:R-:W-:Y:S02]  /*33f0*/  @P0 ISETP.NE.AND P6, PT, R6, RZ, PT ;  /* 0x000000ff0600020c */ /* 0x000fe40003fc5270 */
[----:B------:R-:W-:Y:S02]  /*3400*/  @!P0 PRMT R4, R10, 0x7610, R4 ;  /* 0x000076100a048816 */ /* 0x000fe40000000004 */
[----:B--2---:R-:W-:Y:S02]  /*3410*/  @!P0 ISETP.LT.AND.EX P5, PT, R8, R3, PT, P5 ;  /* 0x000000030800820c */ /* 0x004fe40003fa1350 */
[----:B------:R-:W-:Y:S02]  /*3420*/  @P0 SEL R6, R7, R4, !P6 ;  /* 0x0000000407060207 */ /* 0x000fe40007000000 */
[----:B0-----:R-:W-:-:S02]  /*3430*/  @!P0 SEL R2, R9, R2, P5 ;  /* 0x0000000209028207 */ /* 0x001fc40002800000 */
[----:B------:R-:W-:Y:S02]  /*3440*/  @!P0 SEL R3, R8, R3, P5 ;  /* 0x0000000308038207 */ /* 0x000fe40002800000 */
[----:B------:R-:W-:Y:S02]  /*3450*/  @P0 PRMT R4, R6, 0x7610, R4 ;  /* 0x0000761006040816 */ /* 0x000fe40000000004 */
[----:B------:R-:W-:Y:S02]  /*3460*/  @P0 SEL R2, R9, R2, !P6 ;  /* 0x0000000209020207 */ /* 0x000fe40007000000 */
[----:B------:R-:W-:-:S07]  /*3470*/  @P0 SEL R3, R8, R3, !P6 ;  /* 0x0000000308030207 */ /* 0x000fce0007000000 */
.L_x_1392:
[----:B------:R-:W-:Y:S05]  /*3480*/  BSYNC.RECONVERGENT B1 ;  /* 0x0000000000017941 */ /* 0x000fea0003800200 */
.L_x_1391:
[----:B---3--:R-:W-:Y:S01]  /*3490*/  LOP3.LUT R7, R4, 0xff, RZ, 0xc0, !PT ;  /* 0x000000ff04077812 */ /* 0x008fe200078ec0ff */
[----:B-1----:R1:W3:Y:S01]  /*34a0*/  SHFL.DOWN PT, R9, R2, 0x4, 0x1f ;  /* 0x08801f0002097f89 */ /* 0x0022e200000e0000 */
[----:B------:R-:W-:Y:S03]  /*34b0*/  BSSY.RECONVERGENT B1, `(.L_x_1393) ;  /* 0x0000012000017945 */ /* 0x000fe60003800200 */
[----:B--2---:R1:W2:Y:S04]  /*34c0*/  SHFL.DOWN PT, R8, R3, 0x4, 0x1f ;  /* 0x08801f0003087f89 */ /* 0x0042a800000e0000 */
[----:B------:R-:W4:Y:S01]  /*34d0*/  SHFL.DOWN PT, R7, R7, 0x4, 0x1f ;  /* 0x08801f0007077f89 */ /* 0x000f2200000e0000 */
[----:B------:R-:W-:Y:S05]  /*34e0*/  @P2 BRA `(.L_x_1394) ;  /* 0x0000000000382947 */ /* 0x000fea0003800000 */
[----:B----4-:R-:W-:Y:S01]  /*34f0*/  LOP3.LUT P0, RZ, R7, 0xff, RZ, 0xc0, !PT ;  /* 0x000000ff07ff7812 */ /* 0x010fe2000780c0ff */
[----:B------:R-:W-:Y:S01]  /*3500*/  IMAD.MOV.U32 R10, RZ, RZ, 0x1 ;  /* 0x00000001ff0a7424 */ /* 0x000fe200078e00ff */
[----:B------:R-:W-:-:S04]  /*3510*/  LOP3.LUT P2, R6, R4, 0xff, RZ, 0xc0, !PT ;  /* 0x000000ff04067812 */ /* 0x000fc8000784c0ff */
[----:B------:R-:W-:-:S13]  /*3520*/  PLOP3.LUT P0, PT, P2, P0, PT, 0x2f, 0xf2 ;  /* 0x0000000000f2781c */ /* 0x000fda0001700577 */
[----:B---3--:R-:W-:Y:S02]  /*3530*/  @!P0 ISETP.LT.U32.AND P2, PT, R9, R2, PT ;  /* 0x000000020900820c */ /* 0x008fe40003f41070 */
[----:B------:R-:W-:Y:S02]  /*3540*/  @P0 ISETP.NE.AND P5, PT, R6, RZ, PT ;  /* 0x000000ff0600020c */ /* 0x000fe40003fa5270 */
[----:B------:R-:W-:Y:S02]  /*3550*/  @!P0 PRMT R4, R10, 0x7610, R4 ;  /* 0x000076100a048816 */ /* 0x000fe40000000004 */
[----:B--2---:R-:W-:Y:S02]  /*3560*/  @!P0 ISETP.LT.AND.EX P2, PT, R8, R3, PT, P2 ;  /* 0x000000030800820c */ /* 0x004fe40003f41320 */
[----:B------:R-:W-:Y:S02]  /*3570*/  @P0 SEL R6, R7, R4, !P5 ;  /* 0x0000000407060207 */ /* 0x000fe40006800000 */
[----:B01----:R-:W-:-:S02]  /*3580*/  @!P0 SEL R2, R9, R2, P2 ;  /* 0x0000000209028207 */ /* 0x003fc40001000000 */
[----:B------:R-:W-:Y:S02]  /*3590*/  @!P0 SEL R3, R8, R3, P2 ;  /* 0x0000000308038207 */ /* 0x000fe40001000000 */
[----:B------:R-:W-:Y:S02]  /*35a0*/  @P0 PRMT R4, R6, 0x7610, R4 ;  /* 0x0000761006040816 */ /* 0x000fe40000000004 */
[----:B------:R-:W-:Y:S02]  /*35b0*/  @P0 SEL R2, R9, R2, !P5 ;  /* 0x0000000209020207 */ /* 0x000fe40006800000 */
[----:B------:R-:W-:-:S07]  /*35c0*/  @P0 SEL R3, R8, R3, !P5 ;  /* 0x0000000308030207 */ /* 0x000fce0006800000 */
.L_x_1394:
[----:B------:R-:W-:Y:S05]  /*35d0*/  BSYNC.RECONVERGENT B1 ;  /* 0x0000000000017941 */ /* 0x000fea0003800200 */
.L_x_1393:
[----:B----4-:R-:W-:Y:S01]  /*35e0*/  LOP3.LUT R7, R4, 0xff, RZ, 0xc0, !PT ;  /* 0x000000ff04077812 */ /* 0x010fe200078ec0ff */
[----:B---3--:R3:W4:Y:S01]  /*35f0*/  SHFL.DOWN PT, R9, R2, 0x8, 0x1f ;  /* 0x09001f0002097f89 */ /* 0x00872200000e0000 */
[----:B------:R-:W-:Y:S03]  /*3600*/  BSSY.RECONVERGENT B1, `(.L_x_1395) ;  /* 0x0000012000017945 */ /* 0x000fe60003800200 */
[----:B--2---:R3:W2:Y:S04]  /*3610*/  SHFL.DOWN PT, R8, R3, 0x8, 0x1f ;  /* 0x09001f0003087f89 */ /* 0x0046a800000e0000 */
        /* <DEDUP_REMOVED lines=9> */
[----:B--2---:R-:W-:Y:S02]  /*36b0*/  @!P0 ISETP.LT.AND.EX P2, PT, R8, R3, PT, P2 ;  /* 0x000000030800820c */ /* 0x004fe40003f41320 */
[----:B------:R-:W-:Y:S02]  /*36c0*/  @P0 SEL R6, R7, R4, !P4 ;  /* 0x0000000407060207 */ /* 0x000fe40006000000 */
[----:B-1-3--:R-:W-:-:S02]  /*36d0*/  @!P0 SEL R2, R9, R2, P2 ;  /* 0x0000000209028207 */ /* 0x00afc40001000000 */
[----:B------:R-:W-:Y:S02]  /*36e0*/  @!P0 SEL R3, R8, R3, P2 ;  /* 0x0000000308038207 */ /* 0x000fe40001000000 */
[----:B------:R-:W-:Y:S02]  /*36f0*/  @P0 PRMT R4, R6, 0x7610, R4 ;  /* 0x0000761006040816 */ /* 0x000fe40000000004 */
[----:B------:R-:W-:Y:S02]  /*3700*/  @P0 SEL R2, R9, R2, !P4 ;  /* 0x0000000209020207 */ /* 0x000fe40006000000 */
[----:B------:R-:W-:-:S07]  /*3710*/  @P0 SEL R3, R8, R3, !P4 ;  /* 0x0000000308030207 */ /* 0x000fce0006000000 */
.L_x_1396:
[----:B------:R-:W-:Y:S05]  /*3720*/  BSYNC.RECONVERGENT B1 ;  /* 0x0000000000017941 */ /* 0x000fea0003800200 */
.L_x_1395:
[----:B0-----:R-:W-:Y:S01]  /*3730*/  LOP3.LUT R7, R4, 0xff, RZ, 0xc0, !PT ;  /* 0x000000ff04077812 */ /* 0x001fe200078ec0ff */
[----:B----4-:R0:W4:Y:S01]  /*3740*/  SHFL.DOWN PT, R9, R2, 0x10, 0x1f ;  /* 0x0a001f0002097f89 */ /* 0x01012200000e0000 */
        /* <DEDUP_REMOVED lines=18> */
.L_x_1398:
[----:B------:R-:W-:Y:S05]  /*3870*/  BSYNC.RECONVERGENT B1 ;  /* 0x0000000000017941 */ /* 0x000fea0003800200 */
.L_x_1397:
[----:B------:R-:W-:Y:S04]  /*3880*/  BSSY.RECONVERGENT B1, `(.L_x_1399) ;  /* 0x000000a000017945 */ /* 0x000fe80003800200 */
[----:B------:R-:W-:Y:S05]  /*3890*/  @P1 BRA `(.L_x_1400) ;  /* 0x0000000000201947 */ /* 0x000fea0003800000 */
[----:B--2---:R-:W2:Y:S01]  /*38a0*/  S2R R8, SR_CgaCtaId ;  /* 0x0000000000087919 */ /* 0x004ea20000008800 */
[----:B0-----:R-:W-:Y:S02]  /*38b0*/  MOV R7, 0x400 ;  /* 0x0000040000077802 */ /* 0x001fe40000000f00 */
[----:B------:R-:W-:-:S04]  /*38c0*/  SHF.R.U32.HI R6, RZ, 0x1, R5 ;  /* 0x00000001ff067819 */ /* 0x000fc80000011605 */
[----:B------:R-:W-:Y:S02]  /*38d0*/  LOP3.LUT R6, R6, 0x1f0, RZ, 0xc0, !PT ;  /* 0x000001f006067812 */ /* 0x000fe400078ec0ff */
[----:B--2---:R-:W-:-:S05]  /*38e0*/  LEA R7, R8, R7, 0x18 ;  /* 0x0000000708077211 */ /* 0x004fca00078ec0ff */
[----:B------:R-:W-:-:S05]  /*38f0*/  IMAD.IADD R7, R6, 0x1, R7 ;  /* 0x0000000106077824 */ /* 0x000fca00078e0207 */
[----:B------:R0:W-:Y:S04]  /*3900*/  STS.64 [R7+0x10], R2 ;  /* 0x0000100207007388 */ /* 0x0001e80000000a00 */
[----:B------:R0:W-:Y:S02]  /*3910*/  STS.U8 [R7+0x8], R4 ;  /* 0x0000080407007388 */ /* 0x0001e40000000000 */
.L_x_1400:
[----:B------:R-:W-:Y:S05]  /*3920*/  BSYNC.RECONVERGENT B1 ;  /* 0x0000000000017941 */ /* 0x000fea0003800200 */
.L_x_1399:
        /* <DEDUP_REMOVED lines=10> */
[----:B------:R-:W3:Y:S04]  /*39d0*/  LDS.64 R12, [UR5+0x30] ;  /* 0x00003005ff0c7984 */ /* 0x000ee80008000a00 */
[----:B------:R-:W3:Y:S04]  /*39e0*/  LDS.U8 R18, [UR5+0x38] ;  /* 0x00003805ff127984 */ /* 0x000ee80008000000 */
[----:B------:R-:W3:Y:S04]  /*39f0*/  LDS.64 R10, [UR5+0x40] ;  /* 0x00004005ff0a7984 */ /* 0x000ee80008000a00 */
[----:B------:R-:W3:Y:S04]  /*3a00*/  LDS.U8 R14, [UR5+0x48] ;  /* 0x00004805ff0e7984 */ /* 0x000ee80008000000 */
[----:B--2-4-:R-:W2:Y:S01]  /*3a10*/  LDS.64 R8, [UR5+0x50] ;  /* 0x00005005ff087984 */ /* 0x014ea20008000a00 */
[----:B-----5:R-:W-:-:S02]  /*3a20*/  ISETP.NE.AND P2, PT, R16, RZ, PT ;  /* 0x000000ff1000720c */ /* 0x020fc40003f45270 */
[----:B0-----:R-:W-:Y:S02]  /*3a30*/  ISETP.LT.U32.AND P0, PT, R6, R2, PT ;  /* 0x000000020600720c */ /* 0x001fe40003f01070 */
[----:B------:R-:W-:Y:S02]  /*3a40*/  @P4 SEL R16, R4, 0x1, !P2 ;  /* 0x0000000104104807 */ /* 0x000fe40005000000 */
[----:B------:R-:W-:Y:S02]  /*3a50*/  ISETP.LT.AND.EX P0, PT, R7, R3, PT, P0 ;  /* 0x000000030700720c */ /* 0x000fe40003f01300 */
[----:B------:R-:W-:Y:S02]  /*3a60*/  LOP3.LUT P3, RZ, R16, 0xff, RZ, 0xc0, !PT ;  /* 0x000000ff10ff7812 */ /* 0x000fe4000786c0ff */
[----:B-1----:R-:W-:-:S03]  /*3a70*/  ISETP.NE.AND P5, PT, R17, RZ, PT ;  /* 0x000000ff1100720c */ /* 0x002fc60003fa5270 */
[C---:B---3--:R-:W-:Y:S02]  /*3a80*/  @P2 SEL R2, R6.reuse, R2, P0 ;  /* 0x0000000206022207 */ /* 0x048fe40000000000 */
        /* <DEDUP_REMOVED lines=17> */
[----:B------:R-:W3:Y:S01]  /*3ba0*/  LDS.64 R4, [UR5+0x70] ;  /* 0x00007005ff047984 */ /* 0x000ee20008000a00 */
        /* <DEDUP_REMOVED lines=8> */
[----:B--2---:R-:W-:Y:S02]  /*3c30*/  ISETP.LT.U32.AND P0, PT, R8, R13, PT ;  /* 0x0000000d0800720c */ /* 0x004fe40003f01070 */
[----:B------:R-:W-:Y:S01]  /*3c40*/  @P5 SEL R14, R18, 0x1, !P3 ;  /* 0x00000001120e5807 */ /* 0x000fe20005800000 */
[----:B------:R-:W2:Y:S01]  /*3c50*/  LDS.64 R2, [UR5+0x80] ;  /* 0x00008005ff027984 */ /* 0x000ea20008000a00 */
        /* <DEDUP_REMOVED lines=16> */
[----:B---3--:R-:W-:Y:S02]  /*3d60*/  ISETP.LT.U32.AND P0, PT, R4, R9, PT ;  /* 0x000000090400720c */ /* 0x008fe40003f01070 */
        /* <DEDUP_REMOVED lines=8> */
[----:B--2---:R-:W-:-:S04]  /*3df0*/  ISETP.LT.U32.AND P0, PT, R2, R7, PT ;  /* 0x000000070200720c */ /* 0x004fc80003f01070 */
[C---:B------:R-:W-:Y:S02]  /*3e00*/  ISETP.LT.AND.EX P0, PT, R3.reuse, R5, PT, P0 ;  /* 0x000000050300720c */ /* 0x040fe40003f01300 */
[----:B------:R-:W-:Y:S02]  /*3e10*/  @P2 SEL R10, R12, 0x1, !P4 ;  /* 0x000000010c0a2807 */ /* 0x000fe40006000000 */
[----:B------:R-:W-:Y:S02]  /*3e20*/  @P4 SEL R7, R2, R7, P0 ;  /* 0x0000000702074207 */ /* 0x000fe40000000000 */
[----:B------:R-:W-:Y:S02]  /*3e30*/  @P4 SEL R5, R3, R5, P0 ;  /* 0x0000000503054207 */ /* 0x000fe40000000000 */
[----:B------:R-:W-:Y:S02]  /*3e40*/  PRMT R4, R10, 0x7610, R4 ;  /* 0x000076100a047816 */ /* 0x000fe40000000004 */
[----:B------:R-:W-:-:S02]  /*3e50*/  SEL R2, R2, R7, !P2 ;  /* 0x0000000702027207 */ /* 0x000fc40005000000 */
[----:B------:R-:W-:-:S07]  /*3e60*/  SEL R3, R3, R5, !P2 ;  /* 0x0000000503037207 */ /* 0x000fce0005000000 */
.L_x_1362:
[----:B------:R-:W-:Y:S05]  /*3e70*/  BSYNC.RECONVERGENT B0 ;  /* 0x0000000000007941 */ /* 0x000fea0003800200 */
.L_x_1339:
[----:B------:R-:W-:Y:S05]  /*3e80*/  @P1 EXIT ;  /* 0x000000000000194d */ /* 0x000fea0003800000 */
[----:B0-234-:R-:W0:Y:S01]  /*3e90*/  LDC.64 R8, c[0x0][0x3a0] ;  /* 0x0000e800ff087b82 */ /* 0x01de220000000a00 */
[----:B------:R-:W-:Y:S02]  /*3ea0*/  PRMT R7, R4, 0x7610, R7 ;  /* 0x0000761004077816 */ /* 0x000fe40000000007 */
[----:B-1----:R-:W-:Y:S02]  /*3eb0*/  ISETP.NE.AND P1, PT, R0, RZ, PT ;  /* 0x000000ff0000720c */ /* 0x002fe40003f25270 */
[----:B------:R-:W-:-:S03]  /*3ec0*/  LOP3.LUT P2, RZ, R7, 0xff, RZ, 0xc0, !PT ;  /* 0x000000ff07ff7812 */ /* 0x000fc6000784c0ff */
[----:B------:R-:W1:Y:S08]  /*3ed0*/  LDC.64 R4, c[0x0][0x388] ;  /* 0x0000e200ff047b82 */ /* 0x000e700000000a00 */
[----:B------:R-:W-:Y:S02]  /*3ee0*/  @P1 SEL R7, R0, 0x1, !P2 ;  /* 0x0000000100071807 */ /* 0x000fe40005000000 */
[----:B0-----:R-:W-:-:S04]  /*3ef0*/  ISETP.LT.U32.AND P0, PT, R2, R8, PT ;  /* 0x000000080200720c */ /* 0x001fc80003f01070 */
[----:B------:R-:W-:-:S04]  /*3f00*/  ISETP.LT.AND.EX P0, PT, R3, R9, PT, P0 ;  /* 0x000000090300720c */ /* 0x000fc80003f01300 */
[C---:B------:R-:W-:Y:S01]  /*3f10*/  @P2 SEL R8, R2.reuse, R8, P0 ;  /* 0x0000000802082207 */ /* 0x040fe20000000000 */
[----:B-1----:R-:W-:Y:S01]  /*3f20*/  STG.E.U8 desc[UR8][R4.64], R7 ;  /* 0x0000000704007986 */ /* 0x002fe2000c101108 */
[C---:B------:R-:W-:Y:S02]  /*3f30*/  @P2 SEL R9, R3.reuse, R9, P0 ;  /* 0x0000000903092207 */ /* 0x040fe40000000000 */
[----:B------:R-:W-:Y:S02]  /*3f40*/  SEL R2, R2, R8, !P1 ;  /* 0x0000000802027207 */ /* 0x000fe40004800000 */
[----:B------:R-:W-:-:S05]  /*3f50*/  SEL R3, R3, R9, !P1 ;  /* 0x0000000903037207 */ /* 0x000fca0004800000 */
[----:B------:R-:W-:Y:S01]  /*3f60*/  STG.E.64 desc[UR8][R4.64+0x8], R2 ;  /* 0x0000080204007986 */ /* 0x000fe2000c101b08 */
[----:B------:R-:W-:Y:S05]  /*3f70*/  EXIT ;  /* 0x000000000000794d */ /* 0x000fea0003800000 */
.L_x_1401:
        /* <DEDUP_REMOVED lines=16> */
.L_x_1777:


//--------------------- .text._ZN3cub18CUB_300001_SM_10006detail6reduce18DeviceReduceKernelINS2_10policy_hubIN4cuda3std3__45tupleIJblEEEyN6thrust24THRUST_300001_SM_1000_NS8cuda_cub9__find_if7functorIS9_EEE10Policy1000ENSB_12zip_iteratorINS8_IJNSD_26transform_input_iterator_tIbNSC_6detail35transform_pair_of_input_iterators_tIbNSB_6detail15normal_iteratorINSB_10device_ptrIfEEEESQ_NS7_8equal_toIfEEEENS7_10__not_fn_tINS7_10__identityEEEEENSB_17counting_iteratorIlNSB_11use_defaultESZ_SZ_EEEEEEEySF_S9_SV_EEvT0_PT3_T1_NS0_13GridEvenShareIS16_EET2_T4_ --------------------------
	.section	.text._ZN3cub18CUB_300001_SM_10006detail6reduce18DeviceReduceKernelINS2_10policy_hubIN4cuda3std3__45tupleIJblEEEyN6thrust24THRUST_300001_SM_1000_NS8cuda_cub9__find_if7functorIS9_EEE10Policy1000ENSB_12zip_iteratorINS8_IJNSD_26transform_input_iterator_tIbNSC_6detail35transform_pair_of_input_iterators_tIbNSB_6detail15normal_iteratorINSB_10device_ptrIfEEEESQ_NS7_8equal_toIfEEEENS7_10__not_fn_tINS7_10__identityEEEEENSB_17counting_iteratorIlNSB_11use_defaultESZ_SZ_EEEEEEEySF_S9_SV_EEvT0_PT3_T1_NS0_13GridEvenShareIS16_EET2_T4_,"ax",@progbits
	.align	128
        .global         _ZN3cub18CUB_300001_SM_10006detail6reduce18DeviceReduceKernelINS2_10policy_hubIN4cuda3std3__45tupleIJblEEEyN6thrust24THRUST_300001_SM_1000_NS8cuda_cub9__find_if7functorIS9_EEE10Policy1000ENSB_12zip_iteratorINS8_IJNSD_26transform_input_iterator_tIbNSC_6detail35transform_pair_of_input_iterators_tIbNSB_6detail15normal_iteratorINSB_10device_ptrIfEEEESQ_NS7_8equal_toIfEEEENS7_10__not_fn_tINS7_10__identityEEEEENSB_17counting_iteratorIlNSB_11use_defaultESZ_SZ_EEEEEEEySF_S9_SV_EEvT0_PT3_T1_NS0_13GridEvenShareIS16_EET2_T4_
        .type           _ZN3cub18CUB_300001_SM_10006detail6reduce18DeviceReduceKernelINS2_10policy_hubIN4cuda3std3__45tupleIJblEEEyN6thrust24THRUST_300001_SM_1000_NS8cuda_cub9__find_if7functorIS9_EEE10Policy1000ENSB_12zip_iteratorINS8_IJNSD_26transform_input_iterator_tIbNSC_6detail35transform_pair_of_input_iterators_tIbNSB_6detail15normal_iteratorINSB_10device_ptrIfEEEESQ_NS7_8equal_toIfEEEENS7_10__not_fn_tINS7_10__identityEEEEENSB_17counting_iteratorIlNSB_11use_defaultESZ_SZ_EEEEEEEySF_S9_SV_EEvT0_PT3_T1_NS0_13GridEvenShareIS16_EET2_T4_,@function
        .size           _ZN3cub18CUB_300001_SM_10006detail6reduce18DeviceReduceKernelINS2_10policy_hubIN4cuda3std3__45tupleIJblEEEyN6thrust24THRUST_300001_SM_1000_NS8cuda_cub9__find_if7functorIS9_EEE10Policy1000ENSB_12zip_iteratorINS8_IJNSD_26transform_input_iterator_tIbNSC_6detail35transform_pair_of_input_iterators_tIbNSB_6detail15normal_iteratorINSB_10device_ptrIfEEEESQ_NS7_8equal_toIfEEEENS7_10__not_fn_tINS7_10__identityEEEEENSB_17counting_iteratorIlNSB_11use_defaultESZ_SZ_EEEEEEEySF_S9_SV_EEvT0_PT3_T1_NS0_13GridEvenShareIS16_EET2_T4_,(.L_x_1778 - _ZN3cub18CUB_300001_SM_10006detail6reduce18DeviceReduceKernelINS2_10policy_hubIN4cuda3std3__45tupleIJblEEEyN6thrust24THRUST_300001_SM_1000_NS8cuda_cub9__find_if7functorIS9_EEE10Policy1000ENSB_12zip_iteratorINS8_IJNSD_26transform_input_iterator_tIbNSC_6detail35transform_pair_of_input_iterators_tIbNSB_6detail15normal_iteratorINSB_10device_ptrIfEEEESQ_NS7_8equal_toIfEEEENS7_10__not_fn_tINS7_10__identityEEEEENSB_17counting_iteratorIlNSB_11use_defaultESZ_SZ_EEEEEEEySF_S9_SV_EEvT0_PT3_T1_NS0_13GridEvenShareIS16_EET2_T4_)
        .other          _ZN3cub18CUB_300001_SM_10006detail6reduce18DeviceReduceKernelINS2_10policy_hubIN4cuda3std3__45tupleIJblEEEyN6thrust24THRUST_300001_SM_1000_NS8cuda_cub9__find_if7functorIS9_EEE10Policy1000ENSB_12zip_iteratorINS8_IJNSD_26transform_input_iterator_tIbNSC_6detail35transform_pair_of_input_iterators_tIbNSB_6detail15normal_iteratorINSB_10device_ptrIfEEEESQ_NS7_8equal_toIfEEEENS7_10__not_fn_tINS7_10__identityEEEEENSB_17counting_iteratorIlNSB_11use_defaultESZ_SZ_EEEEEEEySF_S9_SV_EEvT0_PT3_T1_NS0_13GridEvenShareIS16_EET2_T4_,@"STO_CUDA_ENTRY STV_DEFAULT"
_ZN3cub18CUB_300001_SM_10006detail6reduce18DeviceReduceKernelINS2_10policy_hubIN4cuda3std3__45tupleIJblEEEyN6thrust24THRUST_300001_SM_1000_NS8cuda_cub9__find_if7functorIS9_EEE10Policy1000ENSB_12zip_iteratorINS8_IJNSD_26transform_input_iterator_tIbNSC_6detail35transform_pair_of_input_iterators_tIbNSB_6detail15normal_iteratorINSB_10device_ptrIfEEEESQ_NS7_8equal_toIfEEEENS7_10__not_fn_tINS7_10__identityEEEEENSB_17counting_iteratorIlNSB_11use_defaultESZ_SZ_EEEEEEEySF_S9_SV_EEvT0_PT3_T1_NS0_13GridEvenShareIS16_EET2_T4_:
.text._ZN3cub18CUB_300001_SM_10006detail6reduce18DeviceReduceKernelINS2_10policy_hubIN4cuda3std3__45tupleIJblEEEyN6thrust24THRUST_300001_SM_1000_NS8cuda_cub9__find_if7functorIS9_EEE10Policy1000ENSB_12zip_iteratorINS8_IJNSD_26transform_input_iterator_tIbNSC_6detail35transform_pair_of_input_iterators_tIbNSB_6detail15normal_iteratorINSB_10device_ptrIfEEEESQ_NS7_8equal_toIfEEEENS7_10__not_fn_tINS7_10__identityEEEEENSB_17counting_iteratorIlNSB_11use_defaultESZ_SZ_EEEEEEEySF_S9_SV_EEvT0_PT3_T1_NS0_13GridEvenShareIS16_EET2_T4_:
[----:B------:R-:W-:Y:S01]  /*0000*/  LDC R1, c[0x0][0x37c] ;  /* 0x0000df00ff017b82 */ /* 0x000fe20000000800 */
[----:B------:R-:W0:Y:S01]  /*0010*/  S2R R0, SR_CTAID.X ;  /* 0x0000000000007919 */ /* 0x000e220000002500 */
[----:B------:R-:W1:Y:S01]  /*0020*/  LDCU.64 UR6, c[0x0][0x3d8] ;  /* 0x00007b00ff0677ac */ /* 0x000e620008000a00 */
[----:B------:R-:W-:Y:S01]  /*0030*/  BSSY.RECONVERGENT B0, `(.L_x_1402) ;  /* 0x00005db000007945 */ /* 0x000fe20003800200 */
[----:B------:R-:W2:Y:S01]  /*0040*/  LDCU UR5, c[0x0][0x3e0] ;  /* 0x00007c00ff0577ac */ /* 0x000ea20008000800 */
[----:B------:R-:W3:Y:S01]  /*0050*/  LDCU.64 UR12, c[0x0][0x358] ;  /* 0x00006b00ff0c77ac */ /* 0x000ee20008000a00 */
[----:B-1----:R-:W-:Y:S02]  /*0060*/  IMAD.U32 R2, RZ, RZ, UR6 ;  /* 0x00000006ff027e24 */ /* 0x002fe4000f8e00ff */
[----:B------:R-:W-:Y:S01]  /*0070*/  IMAD.U32 R3, RZ, RZ, UR7 ;  /* 0x00000007ff037e24 */ /* 0x000fe2000f8e00ff */
[----:B--2---:R-:W-:-:S04]  /*0080*/  USHF.L.U32 UR5, UR5, 0xa, URZ ;  /* 0x0000000a05057899 */ /* 0x004fc800080006ff */
[----:B------:R-:W-:Y:S01]  /*0090*/  USHF.R.S32.HI UR4, URZ, 0x1f, UR5 ;  /* 0x0000001fff047899 */ /* 0x000fe20008011405 */
[----:B0-----:R-:W-:-:S05]  /*00a0*/  IMAD.SHL.U32 R15, R0, 0x400, RZ ;  /* 0x00000400000f7824 */ /* 0x001fca00078e00ff */
[----:B------:R-:W-:-:S04]  /*00b0*/  IADD3 R21, P1, PT, -R15, R2, RZ ;  /* 0x000000020f157210 */ /* 0x000fc80007f3e1ff */
[----:B------:R-:W-:Y:S02]  /*00c0*/  ISETP.GT.U32.AND P0, PT, R21, 0x3ff, PT ;  /* 0x000003ff1500780c */ /* 0x000fe40003f04070 */
[----:B------:R-:W-:-:S04]  /*00d0*/  IADD3.X R20, PT, PT, R3, -0x1, RZ, P1, !PT ;  /* 0xffffffff03147810 */ /* 0x000fc80000ffe4ff */
[----:B------:R-:W-:-:S13]  /*00e0*/  ISETP.GT.U32.AND.EX P0, PT, R20, RZ, PT, P0 ;  /* 0x000000ff1400720c */ /* 0x000fda0003f04100 */
[----:B---3--:R-:W-:Y:S05]  /*00f0*/  @P0 BRA `(.L_x_1403) ;  /* 0x0000003000bc0947 */ /* 0x008fea0003800000 */
[----:B------:R-:W0:Y:S01]  /*0100*/  S2R R10, SR_TID.X ;  /* 0x00000000000a7919 */ /* 0x000e220000002100 */
[----:B------:R-:W1:Y:S01]  /*0110*/  LDC.64 R4, c[0x0][0x380] ;  /* 0x0000e000ff047b82 */ /* 0x000e620000000a00 */
[----:B------:R-:W-:-:S07]  /*0120*/  IMAD.IADD R9, R2, 0x1, -R15 ;  /* 0x0000000102097824 */ /* 0x000fce00078e0a0f */
[----:B------:R-:W2:Y:S01]  /*0130*/  LDC.64 R12, c[0x0][0x388] ;  /* 0x0000e200ff0c7b82 */ /* 0x000ea20000000a00 */
[----:B------:R-:W-:Y:S01]  /*0140*/  CS2R R6, SRZ ;  /* 0x0000000000067805 */ /* 0x000fe2000001ff00 */
[----:B------:R-:W3:Y:S01]  /*0150*/  LDCU.64 UR8, c[0x0][0x3a0] ;  /* 0x00007400ff0877ac */ /* 0x000ee20008000a00 */
[----:B------:R-:W4:Y:S01]  /*0160*/  LDCU.128 UR4, c[0x0][0x380] ;  /* 0x00007000ff0477ac */ /* 0x000f220008000c00 */
[----:B0-----:R-:W-:-:S13]  /*0170*/  ISETP.GE.AND P1, PT, R10, R9, PT ;  /* 0x000000090a00720c */ /* 0x001fda0003f26270 */
[----:B------:R-:W-:Y:S01]  /*0180*/  @!P1 IMAD.IADD R3, R15, 0x1, R10 ;  /* 0x000000010f039824 */ /* 0x000fe200078e020a */
[----:B------:R-:W0:Y:S03]  /*0190*/  @!P1 LDC.64 R16, c[0x0][0x3a0] ;  /* 0x0000e800ff109b82 */ /* 0x000e260000000a00 */
[----:B-1----:R-:W-:-:S04]  /*01a0*/  @!P1 IMAD.WIDE.U32 R4, R3, 0x4, R4 ;  /* 0x0000000403049825 */ /* 0x002fc800078e0004 */
[----:B--2---:R-:W-:Y:S02]  /*01b0*/  @!P1 IMAD.WIDE.U32 R12, R3, 0x4, R12 ;  /* 0x00000004030c9825 */ /* 0x004fe400078e000c */
[----:B------:R-:W2:Y:S04]  /*01c0*/  @!P1 LDG.E R4, desc[UR12][R4.64] ;  /* 0x0000000c04049981 */ /* 0x000ea8000c1e1900 */
[----:B------:R-:W2:Y:S01]  /*01d0*/  @!P1 LDG.E R13, desc[UR12][R12.64] ;  /* 0x0000000c0c0d9981 */ /* 0x000ea2000c1e1900 */
[----:B------:R-:W-:Y:S01]  /*01e0*/  IMAD.MOV.U32 R14, RZ, RZ, R10 ;  /* 0x000000ffff0e7224 */ /* 0x000fe200078e000a */
[----:B------:R-:W-:Y:S01]  /*01f0*/  PRMT R8, RZ, 0x7610, R8 ;  /* 0x00007610ff087816 */ /* 0x000fe20000000008 */
[----:B------:R-:W-:Y:S01]  /*0200*/  @!P1 VIADD R14, R10, 0x100 ;  /* 0x000001000a0e9836 */ /* 0x000fe20000000000 */
[----:B------:R-:W-:Y:S04]  /*0210*/  BSSY.RECONVERGENT B1, `(.L_x_1404) ;  /* 0x000014b000017945 */ /* 0x000fe80003800200 */
[----:B------:R-:W-:-:S02]  /*0220*/  ISETP.GE.AND P2, PT, R14, R9, PT ;  /* 0x000000090e00720c */ /* 0x000fc40003f46270 */
[----:B0-----:R-:W-:-:S05]  /*0230*/  @!P1 IADD3 R6, P3, PT, R3, R16, RZ ;  /* 0x0000001003069210 */ /* 0x001fca0007f7e0ff */
[----:B------:R-:W-:Y:S01]  /*0240*/  @!P1 IMAD.X R7, RZ, RZ, R17, P3 ;  /* 0x000000ffff079224 */ /* 0x000fe200018e0611 */
[----:B--2---:R-:W-:-:S04]  /*0250*/  @!P1 FSETP.NEU.AND P0, PT, R4, R13, PT ;  /* 0x0000000d0400920b */ /* 0x004fc80003f0d000 */
[----:B------:R-:W-:-:S04]  /*0260*/  @!P1 SEL R3, RZ, 0x1, !P0 ;  /* 0x00000001ff039807 */ /* 0x000fc80004000000 */
[----:B------:R-:W-:Y:S01]  /*0270*/  @!P1 PRMT R8, R3, 0x7610, R8 ;  /* 0x0000761003089816 */ /* 0x000fe20000000008 */
[----:B---34-:R-:W-:Y:S06]  /*0280*/  @P2 BRA `(.L_x_1405) ;  /* 0x00000014000c2947 */ /* 0x018fec0003800000 */
[----:B------:R-:W-:Y:S01]  /*0290*/  LOP3.LUT R3, RZ, R14, RZ, 0x33, !PT ;  /* 0x0000000eff037212 */ /* 0x000fe200078e33ff */
[----:B------:R-:W-:Y:S04]  /*02a0*/  BSSY.RECONVERGENT B2, `(.L_x_1406) ;  /* 0x00000a0000027945 */ /* 0x000fe80003800200 */
[----:B------:R-:W-:-:S04]  /*02b0*/  IMAD.IADD R12, R3, 0x1, R2 ;  /* 0x00000001030c7824 */ /* 0x000fc800078e0202 */
[----:B------:R-:W-:-:S05]  /*02c0*/  IMAD.IADD R11, R12, 0x1, -R15 ;  /* 0x000000010c0b7824 */ /* 0x000fca00078e0a0f */
[C---:B------:R-:W-:Y:S02]  /*02d0*/  ISETP.GE.U32.AND P0, PT, R11.reuse, 0x700, PT ;  /* 0x000007000b00780c */ /* 0x040fe40003f06070 */
[----:B------:R-:W-:-:S04]  /*02e0*/  LEA.HI R11, R11, 0x1, RZ, 0x18 ;  /* 0x000000010b0b7811 */ /* 0x000fc800078fc0ff */
[----:B------:R-:W-:-:S07]  /*02f0*/  LOP3.LUT R26, R11, 0x7, RZ, 0xc0, !PT ;  /* 0x000000070b1a7812 */ /* 0x000fce00078ec0ff */
[----:B------:R-:W-:Y:S05]  /*0300*/  @!P0 BRA `(.L_x_1407) ;  /* 0x0000000800648947 */ /* 0x000fea0003800000 */
[----:B------:R-:W-:Y:S01]  /*0310*/  LOP3.LUT R13, R11, 0x1fffff8, RZ, 0xc0, !PT ;  /* 0x01fffff80b0d7812 */ /* 0x000fe200078ec0ff */
[----:B------:R-:W-:Y:S01]  /*0320*/  BSSY.RECONVERGENT B3, `(.L_x_1408) ;  /* 0x0000096000037945 */ /* 0x000fe20003800200 */
[----:B------:R-:W-:-:S03]  /*0330*/  VIADD R14, R14, 0x400 ;  /* 0x000004000e0e7836 */ /* 0x000fc60000000000 */
[----:B------:R-:W-:-:S07]  /*0340*/  IMAD.MOV R13, RZ, RZ, -R13 ;  /* 0x000000ffff0d7224 */ /* 0x000fce00078e0a0d */
.L_x_1409:
[----:B------:R-:W-:-:S05]  /*0350*/  VIADD R2, R14, 0xfffffc00 ;  /* 0xfffffc000e027836 */ /* 0x000fca0000000000 */
[----:B------:R-:W-:-:S04]  /*0360*/  IADD3 R21, P0, PT, R15, R2, RZ ;  /* 0x000000020f157210 */ /* 0x000fc80007f1e0ff */
[----:B------:R-:W-:Y:S01]  /*0370*/  LEA.HI.X.SX32 R24, R2, RZ, 0x1, P0 ;  /* 0x000000ff02187211 */ /* 0x000fe200000f0eff */
[----:B------:R-:W-:-:S03]  /*0380*/  IMAD.SHL.U32 R4, R21, 0x4, RZ ;  /* 0x0000000415047824 */ /* 0x000fc600078e00ff */
[----:B------:R-:W-:Y:S02]  /*0390*/  SHF.L.U64.HI R5, R21, 0x2, R24 ;  /* 0x0000000215057819 */ /* 0x000fe40000010218 */
[C---:B------:R-:W-:Y:S02]  /*03a0*/  IADD3 R2, P0, PT, R4.reuse, UR4, RZ ;  /* 0x0000000404027c10 */ /* 0x040fe4000ff1e0ff */
[----:B------:R-:W-:Y:S02]  /*03b0*/  IADD3 R4, P1, PT, R4, UR6, RZ ;  /* 0x0000000604047c10 */ /* 0x000fe4000ff3e0ff */
[C---:B------:R-:W-:Y:S02]  /*03c0*/  IADD3.X R3, PT, PT, R5.reuse, UR5, RZ, P0, !PT ;  /* 0x0000000505037c10 */ /* 0x040fe400087fe4ff */
[----:B------:R-:W-:-:S03]  /*03d0*/  IADD3.X R5, PT, PT, R5, UR7, RZ, P1, !PT ;  /* 0x0000000705057c10 */ /* 0x000fc60008ffe4ff */
[----:B------:R-:W2:Y:S04]  /*03e0*/  LDG.E R17, desc[UR12][R2.64] ;  /* 0x0000000c02117981 */ /* 0x000ea8000c1e1900 */
[----:B------:R-:W2:Y:S04]  /*03f0*/  LDG.E R18, desc[UR12][R4.64] ;  /* 0x0000000c04127981 */ /* 0x000ea8000c1e1900 */
[----:B------:R-:W3:Y:S04]  /*0400*/  LDG.E R23, desc[UR12][R2.64+0x400] ;  /* 0x0004000c02177981 */ /* 0x000ee8000c1e1900 */
[----:B------:R-:W3:Y:S04]  /*0410*/  LDG.E R16, desc[UR12][R4.64+0x400] ;  /* 0x0004000c04107981 */ /* 0x000ee8000c1e1900 */
[----:B------:R-:W4:Y:S04]  /*0420*/  LDG.E R20, desc[UR12][R2.64+0x800] ;  /* 0x0008000c02147981 */ /* 0x000f28000c1e1900 */
[----:B------:R-:W4:Y:S01]  /*0430*/  LDG.E R19, desc[UR12][R4.64+0x800] ;  /* 0x0008000c04137981 */ /* 0x000f22000c1e1900 */
[----:B------:R-:W-:-:S02]  /*0440*/  PRMT R22, R8, 0x7610, R22 ;  /* 0x0000761008167816 */ /* 0x000fc40000000016 */
[----:B------:R-:W-:Y:S01]  /*0450*/  IADD3 R21, P0, PT, R21, UR8, RZ ;  /* 0x0000000815157c10 */ /* 0x000fe2000ff1e0ff */
[----:B------:R-:W5:Y:S01]  /*0460*/  LDG.E R8, desc[UR12][R2.64+0xc00] ;  /* 0x000c000c02087981 */ /* 0x000f62000c1e1900 */
[----:B------:R-:W-:Y:S02]  /*0470*/  LOP3.LUT P2, RZ, R22, 0xff, RZ, 0xc0, !PT ;  /* 0x000000ff16ff7812 */ /* 0x000fe4000784c0ff */
[----:B------:R-:W-:Y:S02]  /*0480*/  IADD3.X R24, PT, PT, R24, UR9, RZ, P0, !PT ;  /* 0x0000000918187c10 */ /* 0x000fe400087fe4ff */
[----:B------:R-:W-:-:S04]  /*0490*/  ISETP.LT.U32.AND P0, PT, R21, R6, PT ;  /* 0x000000061500720c */ /* 0x000fc80003f01070 */
[----:B------:R-:W-:Y:S02]  /*04a0*/  ISETP.LT.AND.EX P0, PT, R24, R7, PT, P0 ;  /* 0x000000071800720c */ /* 0x000fe40003f01300 */
[CC--:B--2---:R-:W-:Y:S02]  /*04b0*/  FSETP.NEU.AND P3, PT, R17.reuse, R18.reuse, P2 ;  /* 0x000000121100720b */ /* 0x0c4fe4000176d000 */
[----:B------:R-:W-:Y:S02]  /*04c0*/  FSETP.NEU.AND P1, PT, R17, R18, PT ;  /* 0x000000121100720b */ /* 0x000fe40003f2d000 */
[----:B------:R-:W5:Y:S01]  /*04d0*/  LDG.E R17, desc[UR12][R4.64+0xc00] ;  /* 0x000c000c04117981 */ /* 0x000f62000c1e1900 */
[----:B------:R-:W-:Y:S02]  /*04e0*/  SEL R18, R21, R6, P0 ;  /* 0x0000000615127207 */ /* 0x000fe40000000000 */
[----:B------:R-:W-:-:S06]  /*04f0*/  @!P2 SEL R22, RZ, 0x1, !P1 ;  /* 0x00000001ff16a807 */ /* 0x000fcc0004800000 */
[----:B------:R-:W-:Y:S01]  /*0500*/  @!P3 SEL R18, R21, R6, !P2 ;  /* 0x000000061512b207 */ /* 0x000fe20005000000 */
[----:B------:R-:W-:Y:S01]  /*0510*/  VIADD R6, R14, 0xfffffd00 ;  /* 0xfffffd000e067836 */ /* 0x000fe20000000000 */
[CC--:B------:R-:W-:Y:S02]  /*0520*/  SEL R21, R24.reuse, R7.reuse, P0 ;  /* 0x0000000718157207 */ /* 0x0c0fe40000000000 */
[----:B------:R-:W-:Y:S02]  /*0530*/  @!P3 SEL R21, R24, R7, !P2 ;  /* 0x000000071815b207 */ /* 0x000fe40005000000 */
[----:B------:R-:W-:Y:S02]  /*0540*/  SHF.R.S32.HI R7, RZ, 0x1f, R6 ;  /* 0x0000001fff077819 */ /* 0x000fe40000011406 */
[----:B------:R-:W-:Y:S02]  /*0550*/  IADD3 R25, P0, P4, R6, UR8, R15 ;  /* 0x0000000806197c10 */ /* 0x000fe4000fc1e00f */
[----:B------:R-:W-:Y:S01]  /*0560*/  SEL R22, R22, 0x1, !P3 ;  /* 0x0000000116167807 */ /* 0x000fe20005800000 */
[----:B------:R-:W2:Y:S01]  /*0570*/  LDG.E R6, desc[UR12][R2.64+0x1000] ;  /* 0x0010000c02067981 */ /* 0x000ea2000c1e1900 */
[----:B------:R-:W-:-:S02]  /*0580*/  IADD3.X R24, PT, PT, R7, UR9, RZ, P0, P4 ;  /* 0x0000000907187c10 */ /* 0x000fc400087e84ff */
[----:B------:R-:W-:Y:S01]  /*0590*/  LOP3.LUT P2, RZ, R22, 0xff, RZ, 0xc0, !PT ;  /* 0x000000ff16ff7812 */ /* 0x000fe2000784c0ff */
[----:B------:R-:W2:Y:S03]  /*05a0*/  LDG.E R7, desc[UR12][R4.64+0x1000] ;  /* 0x0010000c04077981 */ /* 0x000ea6000c1e1900 */
[----:B---3--:R-:W-:Y:S02]  /*05b0*/  FSETP.NEU.AND P3, PT, R23, R16, P2 ;  /* 0x000000101700720b */ /* 0x008fe4000176d000 */
[----:B------:R-:W-:Y:S02]  /*05c0*/  ISETP.LT.U32.AND P0, PT, R25, R18, PT ;  /* 0x000000121900720c */ /* 0x000fe40003f01070 */
[----:B------:R-:W-:Y:S02]  /*05d0*/  FSETP.NEU.AND P1, PT, R23, R16, PT ;  /* 0x000000101700720b */ /* 0x000fe40003f2d000 */
[----:B------:R-:W-:-:S03]  /*05e0*/  ISETP.LT.AND.EX P0, PT, R24, R21, PT, P0 ;  /* 0x000000151800720c */ /* 0x000fc60003f01300 */
[----:B------:R-:W-:Y:S02]  /*05f0*/  @!P2 SEL R22, RZ, 0x1, !P1 ;  /* 0x00000001ff16a807 */ /* 0x000fe40004800000 */
[CC--:B------:R-:W-:Y:S02]  /*0600*/  SEL R23, R25.reuse, R18.reuse, P0 ;  /* 0x0000001219177207 */ /* 0x0c0fe40000000000 */
[----:B------:R-:W-:Y:S02]  /*0610*/  @!P3 SEL R23, R25, R18, !P2 ;  /* 0x000000121917b207 */ /* 0x000fe40005000000 */
[-C--:B------:R-:W-:Y:S02]  /*0620*/  SEL R18, R24, R21.reuse, P0 ;  /* 0x0000001518127207 */ /* 0x080fe40000000000 */
[----:B------:R-:W-:Y:S02]  /*0630*/  SEL R16, R22, 0x1, !P3 ;  /* 0x0000000116107807 */ /* 0x000fe40005800000 */
[----:B------:R-:W-:Y:S01]  /*0640*/  @!P3 SEL R18, R24, R21, !P2 ;  /* 0x000000151812b207 */ /* 0x000fe20005000000 */
[----:B------:R-:W3:Y:S04]  /*0650*/  LDG.E R22, desc[UR12][R2.64+0x1400] ;  /* 0x0014000c02167981 */ /* 0x000ee8000c1e1900 */
[----:B------:R-:W3:Y:S01]  /*0660*/  LDG.E R21, desc[UR12][R4.64+0x1400] ;  /* 0x0014000c04157981 */ /* 0x000ee2000c1e1900 */
[----:B------:R-:W-:Y:S01]  /*0670*/  LOP3.LUT P1, RZ, R16, 0xff, RZ, 0xc0, !PT ;  /* 0x000000ff10ff7812 */ /* 0x000fe2000782c0ff */
[----:B------:R-:W-:Y:S01]  /*0680*/  VIADD R24, R14, 0xfffffe00 ;  /* 0xfffffe000e187836 */ /* 0x000fe20000000000 */
[----:B----4-:R-:W-:-:S02]  /*0690*/  FSETP.NEU.AND P2, PT, R20, R19, PT ;  /* 0x000000131400720b */ /* 0x010fc40003f4d000 */
[----:B------:R-:W-:Y:S02]  /*06a0*/  FSETP.NEU.AND P3, PT, R20, R19, P1 ;  /* 0x000000131400720b */ /* 0x000fe40000f6d000 */
[----:B------:R-:W-:Y:S01]  /*06b0*/  SHF.R.S32.HI R27, RZ, 0x1f, R24 ;  /* 0x0000001fff1b7819 */ /* 0x000fe20000011418 */
[----:B------:R-:W4:Y:S01]  /*06c0*/  LDG.E R19, desc[UR12][R2.64+0x1800] ;  /* 0x0018000c02137981 */ /* 0x000f22000c1e1900 */
[----:B------:R-:W-:-:S03]  /*06d0*/  IADD3 R24, P0, P4, R24, UR8, R15 ;  /* 0x0000000818187c10 */ /* 0x000fc6000fc1e00f */
[----:B------:R-:W4:Y:S01]  /*06e0*/  LDG.E R20, desc[UR12][R4.64+0x1800] ;  /* 0x0018000c04147981 */ /* 0x000f22000c1e1900 */
[----:B------:R-:W-:Y:S02]  /*06f0*/  IADD3.X R27, PT, PT, R27, UR9, RZ, P0, P4 ;  /* 0x000000091b1b7c10 */ /* 0x000fe400087e84ff */
[----:B------:R-:W-:-:S04]  /*0700*/  ISETP.LT.U32.AND P0, PT, R24, R23, PT ;  /* 0x000000171800720c */ /* 0x000fc80003f01070 */
[----:B------:R-:W-:-:S04]  /*0710*/  ISETP.LT.AND.EX P0, PT, R27, R18, PT, P0 ;  /* 0x000000121b00720c */ /* 0x000fc80003f01300 */
[CC--:B------:R-:W-:Y:S02]  /*0720*/  SEL R25, R24.reuse, R23.reuse, P0 ;  /* 0x0000001718197207 */ /* 0x0c0fe40000000000 */
[----:B------:R-:W-:Y:S02]  /*0730*/  @!P3 SEL R25, R24, R23, !P1 ;  /* 0x000000171819b207 */ /* 0x000fe40004800000 */
[----:B------:R-:W4:Y:S04]  /*0740*/  LDG.E R23, desc[UR12][R2.64+0x1c00] ;  /* 0x001c000c02177981 */ /* 0x000f28000c1e1900 */
[----:B------:R0:W4:Y:S01]  /*0750*/  LDG.E R24, desc[UR12][R4.64+0x1c00] ;  /* 0x001c000c04187981 */ /* 0x000122000c1e1900 */
[----:B------:R-:W-:-:S04]  /*0760*/  @!P1 SEL R16, RZ, 0x1, !P2 ;  /* 0x00000001ff109807 */ /* 0x000fc80005000000 */
[----:B------:R-:W-:-:S04]  /*0770*/  SEL R28, R16, 0x1, !P3 ;  /* 0x00000001101c7807 */ /* 0x000fc80005800000 */
[----:B------:R-:W-:Y:S02]  /*0780*/  LOP3.LUT P2, RZ, R28, 0xff, RZ, 0xc0, !PT ;  /* 0x000000ff1cff7812 */ /* 0x000fe4000784c0ff */
[CC--:B------:R-:W-:Y:S02]  /*0790*/  SEL R16, R27.reuse, R18.reuse, P0 ;  /* 0x000000121b107207 */ /* 0x0c0fe40000000000 */
[----:B------:R-:W-:Y:S01]  /*07a0*/  @!P3 SEL R16, R27, R18, !P1 ;  /* 0x000000121b10b207 */ /* 0x000fe20004800000 */
[----:B------:R-:W-:-:S05]  /*07b0*/  VIADD R18, R14, 0xffffff00 ;  /* 0xffffff000e127836 */ /* 0x000fca0000000000 */
[----:B------:R-:W-:Y:S02]  /*07c0*/  SHF.R.S32.HI R27, RZ, 0x1f, R18 ;  /* 0x0000001fff1b7819 */ /* 0x000fe40000011412 */
[----:B------:R-:W-:-:S04]  /*07d0*/  IADD3 R18, P1, P4, R18, UR8, R15 ;  /* 0x0000000812127c10 */ /* 0x000fc8000fc3e00f */
[----:B------:R-:W-:Y:S02]  /*07e0*/  IADD3.X R27, PT, PT, R27, UR9, RZ, P1, P4 ;  /* 0x000000091b1b7c10 */ /* 0x000fe40008fe84ff */
[----:B0-----:R-:W-:Y:S01]  /*07f0*/  SHF.R.S32.HI R4, RZ, 0x1f, R14 ;  /* 0x0000001fff047819 */ /* 0x001fe2000001140e */
[----:B------:R-:W-:Y:S01]  /*0800*/  VIADD R13, R13, 0x8 ;  /* 0x000000080d0d7836 */ /* 0x000fe20000000000 */
[CC--:B-----5:R-:W-:Y:S02]  /*0810*/  FSETP.NEU.AND P0, PT, R8.reuse, R17.reuse, PT ;  /* 0x000000110800720b */ /* 0x0e0fe40003f0d000 */
[----:B------:R-:W-:Y:S02]  /*0820*/  FSETP.NEU.AND P3, PT, R8, R17, P2 ;  /* 0x000000110800720b */ /* 0x000fe4000176d000 */
[----:B------:R-:W-:-:S04]  /*0830*/  @!P2 SEL R28, RZ, 0x1, !P0 ;  /* 0x00000001ff1ca807 */ /* 0x000fc80004000000 */
[----:B------:R-:W-:Y:S02]  /*0840*/  SEL R28, R28, 0x1, !P3 ;  /* 0x000000011c1c7807 */ /* 0x000fe40005800000 */
[----:B------:R-:W-:Y:S02]  /*0850*/  ISETP.LT.U32.AND P0, PT, R18, R25, PT ;  /* 0x000000191200720c */ /* 0x000fe40003f01070 */
[----:B------:R-:W-:Y:S02]  /*0860*/  LOP3.LUT P1, RZ, R28, 0xff, RZ, 0xc0, !PT ;  /* 0x000000ff1cff7812 */ /* 0x000fe4000782c0ff */
[----:B------:R-:W-:-:S04]  /*0870*/  ISETP.LT.AND.EX P0, PT, R27, R16, PT, P0 ;  /* 0x000000101b00720c */ /* 0x000fc80003f01300 */
[----:B------:R-:W-:Y:S02]  /*0880*/  SEL R3, R18, R25, P0 ;  /* 0x0000001912037207 */ /* 0x000fe40000000000 */
[CC--:B------:R-:W-:Y:S02]  /*0890*/  SEL R2, R27.reuse, R16.reuse, P0 ;  /* 0x000000101b027207 */ /* 0x0c0fe40000000000 */
[----:B--2---:R-:W-:Y:S02]  /*08a0*/  FSETP.NEU.AND P0, PT, R6, R7, PT ;  /* 0x000000070600720b */ /* 0x004fe40003f0d000 */
[----:B------:R-:W-:Y:S02]  /*08b0*/  @!P3 SEL R3, R18, R25, !P2 ;  /* 0x000000191203b207 */ /* 0x000fe40005000000 */
[----:B------:R-:W-:Y:S02]  /*08c0*/  @!P3 SEL R2, R27, R16, !P2 ;  /* 0x000000101b02b207 */ /* 0x000fe40005000000 */
[----:B------:R-:W-:-:S02]  /*08d0*/  FSETP.NEU.AND P3, PT, R6, R7, P1 ;  /* 0x000000070600720b */ /* 0x000fc40000f6d000 */
[----:B------:R-:W-:Y:S02]  /*08e0*/  @!P1 SEL R28, RZ, 0x1, !P0 ;  /* 0x00000001ff1c9807 */ /* 0x000fe40004000000 */
[----:B------:R-:W-:Y:S02]  /*08f0*/  IADD3 R8, P4, P5, R14, UR8, R15 ;  /* 0x000000080e087c10 */ /* 0x000fe4000fd9e00f */
[----:B------:R-:W-:Y:S02]  /*0900*/  SEL R28, R28, 0x1, !P3 ;  /* 0x000000011c1c7807 */ /* 0x000fe40005800000 */
[----:B------:R-:W-:Y:S02]  /*0910*/  IADD3.X R17, PT, PT, R4, UR9, RZ, P4, P5 ;  /* 0x0000000904117c10 */ /* 0x000fe4000a7ea4ff */
[----:B------:R-:W-:Y:S02]  /*0920*/  ISETP.LT.U32.AND P0, PT, R8, R3, PT ;  /* 0x000000030800720c */ /* 0x000fe40003f01070 */
[----:B------:R-:W-:-:S02]  /*0930*/  LOP3.LUT P2, RZ, R28, 0xff, RZ, 0xc0, !PT ;  /* 0x000000ff1cff7812 */ /* 0x000fc4000784c0ff */
[----:B------:R-:W-:Y:S01]  /*0940*/  ISETP.LT.AND.EX P0, PT, R17, R2, PT, P0 ;  /* 0x000000021100720c */ /* 0x000fe20003f01300 */
[----:B------:R-:W-:-:S03]  /*0950*/  VIADD R6, R14, 0x100 ;  /* 0x000001000e067836 */ /* 0x000fc60000000000 */
[----:B------:R-:W-:Y:S02]  /*0960*/  SEL R4, R8, R3, P0 ;  /* 0x0000000308047207 */ /* 0x000fe40000000000 */
[CC--:B------:R-:W-:Y:S02]  /*0970*/  SEL R5, R17.reuse, R2.reuse, P0 ;  /* 0x0000000211057207 */ /* 0x0c0fe40000000000 */
[----:B---3--:R-:W-:Y:S02]  /*0980*/  FSETP.NEU.AND P0, PT, R22, R21, PT ;  /* 0x000000151600720b */ /* 0x008fe40003f0d000 */
[----:B------:R-:W-:Y:S02]  /*0990*/  @!P3 SEL R4, R8, R3, !P1 ;  /* 0x000000030804b207 */ /* 0x000fe40004800000 */
[----:B------:R-:W-:Y:S02]  /*09a0*/  @!P3 SEL R5, R17, R2, !P1 ;  /* 0x000000021105b207 */ /* 0x000fe40004800000 */
[----:B------:R-:W-:-:S02]  /*09b0*/  FSETP.NEU.AND P3, PT, R22, R21, P2 ;  /* 0x000000151600720b */ /* 0x000fc4000176d000 */
[----:B------:R-:W-:Y:S02]  /*09c0*/  @!P2 SEL R28, RZ, 0x1, !P0 ;  /* 0x00000001ff1ca807 */ /* 0x000fe40004000000 */
[----:B------:R-:W-:Y:S02]  /*09d0*/  SHF.R.S32.HI R3, RZ, 0x1f, R6 ;  /* 0x0000001fff037819 */ /* 0x000fe40000011406 */
[----:B------:R-:W-:Y:S02]  /*09e0*/  IADD3 R7, P4, P5, R6, UR8, R15 ;  /* 0x0000000806077c10 */ /* 0x000fe4000fd9e00f */
[----:B------:R-:W-:Y:S02]  /*09f0*/  SEL R28, R28, 0x1, !P3 ;  /* 0x000000011c1c7807 */ /* 0x000fe40005800000 */
[----:B------:R-:W-:Y:S02]  /*0a00*/  IADD3.X R8, PT, PT, R3, UR9, RZ, P4, P5 ;  /* 0x0000000903087c10 */ /* 0x000fe4000a7ea4ff */
[----:B------:R-:W-:-:S02]  /*0a10*/  ISETP.LT.U32.AND P0, PT, R7, R4, PT ;  /* 0x000000040700720c */ /* 0x000fc40003f01070 */
[----:B------:R-:W-:Y:S01]  /*0a20*/  LOP3.LUT P1, RZ, R28, 0xff, RZ, 0xc0, !PT ;  /* 0x000000ff1cff7812 */ /* 0x000fe2000782c0ff */
[----:B------:R-:W-:Y:S01]  /*0a30*/  VIADD R6, R14, 0x200 ;  /* 0x000002000e067836 */ /* 0x000fe20000000000 */
[----:B------:R-:W-:-:S04]  /*0a40*/  ISETP.LT.AND.EX P0, PT, R8, R5, PT, P0 ;  /* 0x000000050800720c */ /* 0x000fc80003f01300 */
[CC--:B------:R-:W-:Y:S02]  /*0a50*/  SEL R2, R7.reuse, R4.reuse, P0 ;  /* 0x0000000407027207 */ /* 0x0c0fe40000000000 */
[-C--:B------:R-:W-:Y:S02]  /*0a60*/  SEL R3, R8, R5.reuse, P0 ;  /* 0x0000000508037207 */ /* 0x080fe40000000000 */
[----:B------:R-:W-:Y:S02]  /*0a70*/  @!P3 SEL R2, R7, R4, !P2 ;  /* 0x000000040702b207 */ /* 0x000fe40005000000 */
[----:B------:R-:W-:Y:S02]  /*0a80*/  SHF.R.S32.HI R4, RZ, 0x1f, R6 ;  /* 0x0000001fff047819 */ /* 0x000fe40000011406 */
[----:B------:R-:W-:Y:S02]  /*0a90*/  IADD3 R7, P0, P4, R6, UR8, R15 ;  /* 0x0000000806077c10 */ /* 0x000fe4000fc1e00f */
[----:B------:R-:W-:-:S02]  /*0aa0*/  @!P3 SEL R3, R8, R5, !P2 ;  /* 0x000000050803b207 */ /* 0x000fc40005000000 */
[CC--:B----4-:R-:W-:Y:S02]  /*0ab0*/  FSETP.NEU.AND P2, PT, R19.reuse, R20.reuse, PT ;  /* 0x000000141300720b */ /* 0x0d0fe40003f4d000 */
[----:B------:R-:W-:Y:S02]  /*0ac0*/  FSETP.NEU.AND P3, PT, R19, R20, P1 ;  /* 0x000000141300720b */ /* 0x000fe40000f6d000 */
[----:B------:R-:W-:Y:S01]  /*0ad0*/  IADD3.X R6, PT, PT, R4, UR9, RZ, P0, P4 ;  /* 0x0000000904067c10 */ /* 0x000fe200087e84ff */
[----:B------:R-:W-:Y:S01]  /*0ae0*/  VIADD R4, R14, 0x300 ;  /* 0x000003000e047836 */ /* 0x000fe20000000000 */
[----:B------:R-:W-:Y:S02]  /*0af0*/  @!P1 SEL R28, RZ, 0x1, !P2 ;  /* 0x00000001ff1c9807 */ /* 0x000fe40005000000 */
[----:B------:R-:W-:Y:S02]  /*0b00*/  ISETP.LT.U32.AND P0, PT, R7, R2, PT ;  /* 0x000000020700720c */ /* 0x000fe40003f01070 */
[----:B------:R-:W-:-:S02]  /*0b10*/  SHF.R.S32.HI R5, RZ, 0x1f, R4 ;  /* 0x0000001fff057819 */ /* 0x000fc40000011404 */
[----:B------:R-:W-:Y:S02]  /*0b20*/  SEL R28, R28, 0x1, !P3 ;  /* 0x000000011c1c7807 */ /* 0x000fe40005800000 */
[----:B------:R-:W-:Y:S02]  /*0b30*/  IADD3 R4, P4, P5, R4, UR8, R15 ;  /* 0x0000000804047c10 */ /* 0x000fe4000fd9e00f */
[----:B------:R-:W-:Y:S02]  /*0b40*/  ISETP.LT.AND.EX P0, PT, R6, R3, PT, P0 ;  /* 0x000000030600720c */ /* 0x000fe40003f01300 */
[----:B------:R-:W-:Y:S02]  /*0b50*/  LOP3.LUT P2, RZ, R28, 0xff, RZ, 0xc0, !PT ;  /* 0x000000ff1cff7812 */ /* 0x000fe4000784c0ff */
[----:B------:R-:W-:Y:S02]  /*0b60*/  IADD3.X R5, PT, PT, R5, UR9, RZ, P4, P5 ;  /* 0x0000000905057c10 */ /* 0x000fe4000a7ea4ff */
[----:B------:R-:W-:-:S02]  /*0b70*/  SEL R17, R7, R2, P0 ;  /* 0x0000000207117207 */ /* 0x000fc40000000000 */
[CC--:B------:R-:W-:Y:S02]  /*0b80*/  SEL R16, R6.reuse, R3.reuse, P0 ;  /* 0x0000000306107207 */ /* 0x0c0fe40000000000 */
[----:B------:R-:W-:Y:S02]  /*0b90*/  ISETP.NE.AND P4, PT, R13, RZ, PT ;  /* 0x000000ff0d00720c */ /* 0x000fe40003f85270 */
[----:B------:R-:W-:Y:S02]  /*0ba0*/  @!P3 SEL R17, R7, R2, !P1 ;  /* 0x000000020711b207 */ /* 0x000fe40004800000 */
[----:B------:R-:W-:Y:S02]  /*0bb0*/  @!P3 SEL R16, R6, R3, !P1 ;  /* 0x000000030610b207 */ /* 0x000fe40004800000 */
[----:B------:R-:W-:Y:S02]  /*0bc0*/  FSETP.NEU.AND P3, PT, R23, R24, P2 ;  /* 0x000000181700720b */ /* 0x000fe4000176d000 */
[----:B------:R-:W-:-:S02]  /*0bd0*/  ISETP.LT.U32.AND P0, PT, R4, R17, PT ;  /* 0x000000110400720c */ /* 0x000fc40003f01070 */
[----:B------:R-:W-:Y:S02]  /*0be0*/  FSETP.NEU.AND P1, PT, R23, R24, PT ;  /* 0x000000181700720b */ /* 0x000fe40003f2d000 */
[CC--:B------:R-:W-:Y:S02]  /*0bf0*/  ISETP.LT.AND.EX P0, PT, R5.reuse, R16.reuse, PT, P0 ;  /* 0x000000100500720c */ /* 0x0c0fe40003f01300 */
[----:B------:R-:W-:Y:S01]  /*0c00*/  @!P2 SEL R28, RZ, 0x1, !P1 ;  /* 0x00000001ff1ca807 */ /* 0x000fe20004800000 */
[----:B------:R-:W-:Y:S01]  /*0c10*/  VIADD R14, R14, 0x800 ;  /* 0x000008000e0e7836 */ /* 0x000fe20000000000 */
[----:B------:R-:W-:Y:S02]  /*0c20*/  SEL R6, R4, R17, P0 ;  /* 0x0000001104067207 */ /* 0x000fe40000000000 */
[----:B------:R-:W-:Y:S02]  /*0c30*/  SEL R7, R5, R16, P0 ;  /* 0x0000001005077207 */ /* 0x000fe40000000000 */
[----:B------:R-:W-:-:S02]  /*0c40*/  SEL R8, R28, 0x1, !P3 ;  /* 0x000000011c087807 */ /* 0x000fc40005800000 */
[----:B------:R-:W-:Y:S02]  /*0c50*/  @!P3 SEL R6, R4, R17, !P2 ;  /* 0x000000110406b207 */ /* 0x000fe40005000000 */
[----:B------:R-:W-:Y:S01]  /*0c60*/  @!P3 SEL R7, R5, R16, !P2 ;  /* 0x000000100507b207 */ /* 0x000fe20005000000 */
[----:B------:R-:W-:Y:S06]  /*0c70*/  @P4 BRA `(.L_x_1409) ;  /* 0xfffffff400b44947 */ /* 0x000fec000383ffff */
[----:B------:R-:W-:Y:S05]  /*0c80*/  BSYNC.RECONVERGENT B3 ;  /* 0x0000000000037941 */ /* 0x000fea0003800200 */
.L_x_1408:
[----:B------:R-:W-:-:S07]  /*0c90*/  VIADD R14, R14, 0xfffffc00 ;  /* 0xfffffc000e0e7836 */ /* 0x000fce0000000000 */
.L_x_1407:
[----:B------:R-:W-:Y:S05]  /*0ca0*/  BSYNC.RECONVERGENT B2 ;  /* 0x0000000000027941 */ /* 0x000fea0003800200 */
.L_x_1406:
[----:B------:R-:W-:-:S13]  /*0cb0*/  ISETP.NE.AND P0, PT, R26, RZ, PT ;  /* 0x000000ff1a00720c */ /* 0x000fda0003f05270 */
[----:B------:R-:W-:Y:S05]  /*0cc0*/  @!P0 BRA `(.L_x_1405) ;  /* 0x00000008007c8947 */ /* 0x000fea0003800000 */
[----:B------:R-:W-:Y:S01]  /*0cd0*/  ISETP.GE.U32.AND P0, PT, R26, 0x4, PT ;  /* 0x000000041a00780c */ /* 0x000fe20003f06070 */
[----:B------:R-:W-:Y:S01]  /*0ce0*/  BSSY.RECONVERGENT B2, `(.L_x_1410) ;  /* 0x0000050000027945 */ /* 0x000fe20003800200 */
[----:B------:R-:W-:-:S11]  /*0cf0*/  LOP3.LUT P1, R11, R11, 0x3, RZ, 0xc0, !PT ;  /* 0x000000030b0b7812 */ /* 0x000fd6000782c0ff */
[----:B------:R-:W-:Y:S05]  /*0d00*/  @!P0 BRA `(.L_x_1411) ;  /* 0x0000000400348947 */ /* 0x000fea0003800000 */
[----:B------:R-:W0:Y:S01]  /*0d10*/  LDCU.128 UR16, c[0x0][0x380] ;  /* 0x00007000ff1077ac */ /* 0x000e220008000c00 */
[----:B------:R-:W-:Y:S01]  /*0d20*/  IADD3 R23, P0, PT, R15, R14, RZ ;  /* 0x0000000e0f177210 */ /* 0x000fe20007f1e0ff */
[----:B------:R-:W1:Y:S03]  /*0d30*/  LDCU.64 UR10, c[0x0][0x3a0] ;  /* 0x00007400ff0a77ac */ /* 0x000e660008000a00 */
[----:B------:R-:W-:Y:S01]  /*0d40*/  LEA.HI.X.SX32 R24, R14, RZ, 0x1, P0 ;  /* 0x000000ff0e187211 */ /* 0x000fe200000f0eff */
[----:B------:R-:W-:-:S03]  /*0d50*/  IMAD.SHL.U32 R2, R23, 0x4, RZ ;  /* 0x0000000417027824 */ /* 0x000fc600078e00ff */
[----:B------:R-:W-:Y:S02]  /*0d60*/  SHF.L.U64.HI R3, R23, 0x2, R24 ;  /* 0x0000000217037819 */ /* 0x000fe40000010218 */
[C---:B0-----:R-:W-:Y:S02]  /*0d70*/  IADD3 R4, P0, PT, R2.reuse, UR16, RZ ;  /* 0x0000001002047c10 */ /* 0x041fe4000ff1e0ff */
        /* <DEDUP_REMOVED lines=8> */
[----:B------:R-:W4:Y:S04]  /*0e00*/  LDG.E R18, desc[UR12][R2.64+0x800] ;  /* 0x0008000c02127981 */ /* 0x000f28000c1e1900 */
[----:B------:R0:W5:Y:S04]  /*0e10*/  LDG.E R13, desc[UR12][R4.64+0xc00] ;  /* 0x000c000c040d7981 */ /* 0x000168000c1e1900 */
[----:B------:R0:W5:Y:S01]  /*0e20*/  LDG.E R16, desc[UR12][R2.64+0xc00] ;  /* 0x000c000c02107981 */ /* 0x000162000c1e1900 */
[----:B------:R-:W-:-:S02]  /*0e30*/  LOP3.LUT P3, RZ, R8, 0xff, RZ, 0xc0, !PT ;  /* 0x000000ff08ff7812 */ /* 0x000fc4000786c0ff */
[----:B-1----:R-:W-:Y:S01]  /*0e40*/  IADD3 R23, P2, PT, R23, UR10, RZ ;  /* 0x0000000a17177c10 */ /* 0x002fe2000ff5e0ff */
[----:B0-----:R-:W-:-:S03]  /*0e50*/  VIADD R4, R14, 0x100 ;  /* 0x000001000e047836 */ /* 0x001fc60000000000 */
[----:B------:R-:W-:Y:S02]  /*0e60*/  IADD3.X R24, PT, PT, R24, UR11, RZ, P2, !PT ;  /* 0x0000000b18187c10 */ /* 0x000fe400097fe4ff */
[----:B------:R-:W-:Y:S02]  /*0e70*/  SHF.R.S32.HI R3, RZ, 0x1f, R4 ;  /* 0x0000001fff037819 */ /* 0x000fe40000011404 */
[CC--:B--2---:R-:W-:Y:S02]  /*0e80*/  FSETP.NEU.AND P0, PT, R21.reuse, R22.reuse, PT ;  /* 0x000000161500720b */ /* 0x0c4fe40003f0d000 */
[----:B------:R-:W-:Y:S02]  /*0e90*/  FSETP.NEU.AND P4, PT, R21, R22, P3 ;  /* 0x000000161500720b */ /* 0x000fe40001f8d000 */
[----:B------:R-:W-:Y:S02]  /*0ea0*/  @!P3 SEL R8, RZ, 0x1, !P0 ;  /* 0x00000001ff08b807 */ /* 0x000fe40004000000 */
[----:B------:R-:W-:-:S02]  /*0eb0*/  ISETP.LT.U32.AND P0, PT, R23, R6, PT ;  /* 0x000000061700720c */ /* 0x000fc40003f01070 */
[----:B------:R-:W-:Y:S02]  /*0ec0*/  SEL R8, R8, 0x1, !P4 ;  /* 0x0000000108087807 */ /* 0x000fe40006000000 */
[-C--:B------:R-:W-:Y:S02]  /*0ed0*/  ISETP.LT.AND.EX P0, PT, R24, R7.reuse, PT, P0 ;  /* 0x000000071800720c */ /* 0x080fe40003f01300 */
[----:B------:R-:W-:Y:S02]  /*0ee0*/  LOP3.LUT P2, RZ, R8, 0xff, RZ, 0xc0, !PT ;  /* 0x000000ff08ff7812 */ /* 0x000fe4000784c0ff */
[CC--:B------:R-:W-:Y:S02]  /*0ef0*/  SEL R22, R23.reuse, R6.reuse, P0 ;  /* 0x0000000617167207 */ /* 0x0c0fe40000000000 */
[----:B------:R-:W-:Y:S02]  /*0f00*/  SEL R2, R24, R7, P0 ;  /* 0x0000000718027207 */ /* 0x000fe40000000000 */
[----:B------:R-:W-:-:S02]  /*0f10*/  @!P4 SEL R22, R23, R6, !P3 ;  /* 0x000000061716c207 */ /* 0x000fc40005800000 */
[----:B------:R-:W-:Y:S02]  /*0f20*/  @!P4 SEL R2, R24, R7, !P3 ;  /* 0x000000071802c207 */ /* 0x000fe40005800000 */
[CC--:B---3--:R-:W-:Y:S02]  /*0f30*/  FSETP.NEU.AND P3, PT, R20.reuse, R19.reuse, PT ;  /* 0x000000131400720b */ /* 0x0c8fe40003f6d000 */
[----:B------:R-:W-:Y:S02]  /*0f40*/  FSETP.NEU.AND P4, PT, R20, R19, P2 ;  /* 0x000000131400720b */ /* 0x000fe4000178d000 */
[----:B------:R-:W-:Y:S02]  /*0f50*/  @!P2 SEL R8, RZ, 0x1, !P3 ;  /* 0x00000001ff08a807 */ /* 0x000fe40005800000 */
[----:B------:R-:W-:Y:S01]  /*0f60*/  IADD3 R5, P5, P0, R4, UR10, R15 ;  /* 0x0000000a04057c10 */ /* 0x000fe2000f8be00f */
[----:B------:R-:W-:Y:S01]  /*0f70*/  VIADD R4, R14, 0x200 ;  /* 0x000002000e047836 */ /* 0x000fe20000000000 */
[----:B------:R-:W-:-:S02]  /*0f80*/  SEL R8, R8, 0x1, !P4 ;  /* 0x0000000108087807 */ /* 0x000fc40006000000 */
[----:B------:R-:W-:Y:S02]  /*0f90*/  IADD3.X R7, PT, PT, R3, UR11, RZ, P5, P0 ;  /* 0x0000000b03077c10 */ /* 0x000fe4000afe04ff */
[----:B------:R-:W-:Y:S02]  /*0fa0*/  ISETP.LT.U32.AND P0, PT, R5, R22, PT ;  /* 0x000000160500720c */ /* 0x000fe40003f01070 */
[----:B------:R-:W-:Y:S02]  /*0fb0*/  LOP3.LUT P3, RZ, R8, 0xff, RZ, 0xc0, !PT ;  /* 0x000000ff08ff7812 */ /* 0x000fe4000786c0ff */
[----:B------:R-:W-:Y:S02]  /*0fc0*/  ISETP.LT.AND.EX P0, PT, R7, R2, PT, P0 ;  /* 0x000000020700720c */ /* 0x000fe40003f01300 */
[----:B------:R-:W-:Y:S02]  /*0fd0*/  SHF.R.S32.HI R3, RZ, 0x1f, R4 ;  /* 0x0000001fff037819 */ /* 0x000fe40000011404 */
[----:B------:R-:W-:-:S02]  /*0fe0*/  SEL R19, R5, R22, P0 ;  /* 0x0000001605137207 */ /* 0x000fc40000000000 */
[----:B------:R-:W-:Y:S02]  /*0ff0*/  SEL R20, R7, R2, P0 ;  /* 0x0000000207147207 */ /* 0x000fe40000000000 */
[----:B------:R-:W-:Y:S02]  /*1000*/  @!P4 SEL R19, R5, R22, !P2 ;  /* 0x000000160513c207 */ /* 0x000fe40005000000 */
[----:B------:R-:W-:Y:S01]  /*1010*/  @!P4 SEL R20, R7, R2, !P2 ;  /* 0x000000020714c207 */ /* 0x000fe20005000000 */
[C---:B------:R-:W-:Y:S01]  /*1020*/  VIADD R2, R14.reuse, 0x300 ;  /* 0x000003000e027836 */ /* 0x040fe20000000000 */
[CC--:B----4-:R-:W-:Y:S01]  /*1030*/  FSETP.NEU.AND P4, PT, R17.reuse, R18.reuse, PT ;  /* 0x000000121100720b */ /* 0x0d0fe20003f8d000 */
[----:B------:R-:W-:Y:S01]  /*1040*/  VIADD R14, R14, 0x400 ;  /* 0x000004000e0e7836 */ /* 0x000fe20000000000 */
[----:B------:R-:W-:Y:S02]  /*1050*/  IADD3 R6, P5, P0, R4, UR10, R15 ;  /* 0x0000000a04067c10 */ /* 0x000fe4000f8be00f */
[----:B------:R-:W-:-:S02]  /*1060*/  FSETP.NEU.AND P2, PT, R17, R18, P3 ;  /* 0x000000121100720b */ /* 0x000fc40001f4d000 */
[----:B------:R-:W-:Y:S02]  /*1070*/  @!P3 SEL R8, RZ, 0x1, !P4 ;  /* 0x00000001ff08b807 */ /* 0x000fe40006000000 */
[----:B------:R-:W-:Y:S02]  /*1080*/  IADD3.X R7, PT, PT, R3, UR11, RZ, P5, P0 ;  /* 0x0000000b03077c10 */ /* 0x000fe4000afe04ff */
[----:B------:R-:W-:Y:S02]  /*1090*/  ISETP.LT.U32.AND P0, PT, R6, R19, PT ;  /* 0x000000130600720c */ /* 0x000fe40003f01070 */
[----:B------:R-:W-:Y:S02]  /*10a0*/  SEL R8, R8, 0x1, !P2 ;  /* 0x0000000108087807 */ /* 0x000fe40005000000 */
[----:B------:R-:W-:Y:S02]  /*10b0*/  ISETP.LT.AND.EX P0, PT, R7, R20, PT, P0 ;  /* 0x000000140700720c */ /* 0x000fe40003f01300 */
[----:B------:R-:W-:-:S02]  /*10c0*/  LOP3.LUT P4, RZ, R8, 0xff, RZ, 0xc0, !PT ;  /* 0x000000ff08ff7812 */ /* 0x000fc4000788c0ff */
[CC--:B------:R-:W-:Y:S02]  /*10d0*/  SEL R5, R6.reuse, R19.reuse, P0 ;  /* 0x0000001306057207 */ /* 0x0c0fe40000000000 */
[CC--:B------:R-:W-:Y:S02]  /*10e0*/  SEL R4, R7.reuse, R20.reuse, P0 ;  /* 0x0000001407047207 */ /* 0x0c0fe40000000000 */
[----:B------:R-:W-:Y:S02]  /*10f0*/  SHF.R.S32.HI R3, RZ, 0x1f, R2 ;  /* 0x0000001fff037819 */ /* 0x000fe40000011402 */
[----:B------:R-:W-:Y:S02]  /*1100*/  @!P2 SEL R5, R6, R19, !P3 ;  /* 0x000000130605a207 */ /* 0x000fe40005800000 */
[----:B------:R-:W-:Y:S02]  /*1110*/  @!P2 SEL R4, R7, R20, !P3 ;  /* 0x000000140704a207 */ /* 0x000fe40005800000 */
[----:B------:R-:W-:-:S02]  /*1120*/  IADD3 R2, P5, P6, R2, UR10, R15 ;  /* 0x0000000a02027c10 */ /* 0x000fc4000febe00f */
[-C--:B-----5:R-:W-:Y:S02]  /*1130*/  FSETP.NEU.AND P3, PT, R13, R16.reuse, P4 ;  /* 0x000000100d00720b */ /* 0x0a0fe4000276d000 */
[----:B------:R-:W-:Y:S02]  /*1140*/  IADD3.X R3, PT, PT, R3, UR11, RZ, P5, P6 ;  /* 0x0000000b03037c10 */ /* 0x000fe4000afec4ff */
[----:B------:R-:W-:Y:S02]  /*1150*/  ISETP.LT.U32.AND P0, PT, R2, R5, PT ;  /* 0x000000050200720c */ /* 0x000fe40003f01070 */
[----:B------:R-:W-:Y:S02]  /*1160*/  FSETP.NEU.AND P2, PT, R13, R16, PT ;  /* 0x000000100d00720b */ /* 0x000fe40003f4d000 */
[----:B------:R-:W-:Y:S02]  /*1170*/  ISETP.LT.AND.EX P0, PT, R3, R4, PT, P0 ;  /* 0x000000040300720c */ /* 0x000fe40003f01300 */
[----:B------:R-:W-:-:S02]  /*1180*/  @!P4 SEL R8, RZ, 0x1, !P2 ;  /* 0x00000001ff08c807 */ /* 0x000fc40005000000 */
[-C--:B------:R-:W-:Y:S02]  /*1190*/  SEL R6, R2, R5.reuse, P0 ;  /* 0x0000000502067207 */ /* 0x080fe40000000000 */
[CC--:B------:R-:W-:Y:S02]  /*11a0*/  SEL R7, R3.reuse, R4.reuse, P0 ;  /* 0x0000000403077207 */ /* 0x0c0fe40000000000 */
[----:B------:R-:W-:Y:S02]  /*11b0*/  SEL R8, R8, 0x1, !P3 ;  /* 0x0000000108087807 */ /* 0x000fe40005800000 */
[----:B------:R-:W-:Y:S02]  /*11c0*/  @!P3 SEL R6, R2, R5, !P4 ;  /* 0x000000050206b207 */ /* 0x000fe40006000000 */
[----:B------:R-:W-:-:S07]  /*11d0*/  @!P3 SEL R7, R3, R4, !P4 ;  /* 0x000000040307b207 */ /* 0x000fce0006000000 */
.L_x_1411:
[----:B------:R-:W-:Y:S05]  /*11e0*/  BSYNC.RECONVERGENT B2 ;  /* 0x0000000000027941 */ /* 0x000fea0003800200 */
.L_x_1410:
[----:B------:R-:W-:Y:S05]  /*11f0*/  @!P1 BRA `(.L_x_1405) ;  /* 0x0000000400309947 */ /* 0x000fea0003800000 */
[----:B------:R-:W-:Y:S01]  /*1200*/  ISETP.NE.AND P0, PT, R11, 0x1, PT ;  /* 0x000000010b00780c */ /* 0x000fe20003f05270 */
[----:B------:R-:W-:Y:S01]  /*1210*/  BSSY.RECONVERGENT B2, `(.L_x_1412) ;  /* 0x000002e000027945 */ /* 0x000fe20003800200 */
[----:B------:R-:W-:-:S11]  /*1220*/  LOP3.LUT P1, RZ, R12, 0x100, RZ, 0xc0, !PT ;  /* 0x000001000cff7812 */ /* 0x000fd6000782c0ff */
        /* <DEDUP_REMOVED lines=13> */
[----:B------:R0:W3:Y:S04]  /*1300*/  LDG.E R17, desc[UR12][R2.64+0x400] ;  /* 0x0004000c02117981 */ /* 0x0000e8000c1e1900 */
[----:B------:R4:W3:Y:S01]  /*1310*/  LDG.E R18, desc[UR12][R4.64+0x400] ;  /* 0x0004000c04127981 */ /* 0x0008e2000c1e1900 */
[----:B------:R-:W-:-:S02]  /*1320*/  LOP3.LUT P2, RZ, R8, 0xff, RZ, 0xc0, !PT ;  /* 0x000000ff08ff7812 */ /* 0x000fc4000784c0ff */
[----:B-1----:R-:W-:-:S04]  /*1330*/  IADD3 R11, P0, PT, R11, UR10, RZ ;  /* 0x0000000a0b0b7c10 */ /* 0x002fc8000ff1e0ff */
[----:B------:R-:W-:Y:S02]  /*1340*/  IADD3.X R12, PT, PT, R12, UR11, RZ, P0, !PT ;  /* 0x0000000b0c0c7c10 */ /* 0x000fe400087fe4ff */
[----:B------:R-:W-:-:S04]  /*1350*/  ISETP.LT.U32.AND P0, PT, R11, R6, PT ;  /* 0x000000060b00720c */ /* 0x000fc80003f01070 */
[----:B------:R-:W-:-:S04]  /*1360*/  ISETP.LT.AND.EX P0, PT, R12, R7, PT, P0 ;  /* 0x000000070c00720c */ /* 0x000fc80003f01300 */
[----:B0-----:R-:W-:Y:S02]  /*1370*/  SEL R2, R11, R6, P0 ;  /* 0x000000060b027207 */ /* 0x001fe40000000000 */
[----:B------:R-:W-:Y:S02]  /*1380*/  SEL R3, R12, R7, P0 ;  /* 0x000000070c037207 */ /* 0x000fe40000000000 */
[CC--:B--2---:R-:W-:Y:S02]  /*1390*/  FSETP.NEU.AND P4, PT, R13.reuse, R16.reuse, PT ;  /* 0x000000100d00720b */ /* 0x0c4fe40003f8d000 */
[----:B------:R-:W-:Y:S01]  /*13a0*/  FSETP.NEU.AND P3, PT, R13, R16, P2 ;  /* 0x000000100d00720b */ /* 0x000fe2000176d000 */
[C---:B------:R-:W-:Y:S01]  /*13b0*/  VIADD R16, R14.reuse, 0x100 ;  /* 0x000001000e107836 */ /* 0x040fe20000000000 */
[----:B------:R-:W-:Y:S01]  /*13c0*/  @!P2 SEL R8, RZ, 0x1, !P4 ;  /* 0x00000001ff08a807 */ /* 0x000fe20006000000 */
[----:B------:R-:W-:-:S03]  /*13d0*/  VIADD R14, R14, 0x200 ;  /* 0x000002000e0e7836 */ /* 0x000fc60000000000 */
[----:B------:R-:W-:Y:S02]  /*13e0*/  SEL R8, R8, 0x1, !P3 ;  /* 0x0000000108087807 */ /* 0x000fe40005800000 */
[----:B----4-:R-:W-:Y:S02]  /*13f0*/  SHF.R.S32.HI R4, RZ, 0x1f, R16 ;  /* 0x0000001fff047819 */ /* 0x010fe40000011410 */
[----:B------:R-:W-:Y:S02]  /*1400*/  LOP3.LUT P4, RZ, R8, 0xff, RZ, 0xc0, !PT ;  /* 0x000000ff08ff7812 */ /* 0x000fe4000788c0ff */
[----:B------:R-:W-:Y:S02]  /*1410*/  IADD3 R5, P5, P6, R16, UR10, R15 ;  /* 0x0000000a10057c10 */ /* 0x000fe4000febe00f */
[----:B------:R-:W-:Y:S02]  /*1420*/  @!P3 SEL R2, R11, R6, !P2 ;  /* 0x000000060b02b207 */ /* 0x000fe40005000000 */
[----:B------:R-:W-:-:S02]  /*1430*/  @!P3 SEL R3, R12, R7, !P2 ;  /* 0x000000070c03b207 */ /* 0x000fc40005000000 */
[----:B---3--:R-:W-:Y:S02]  /*1440*/  FSETP.NEU.AND P3, PT, R17, R18, P4 ;  /* 0x000000121100720b */ /* 0x008fe4000276d000 */
[----:B------:R-:W-:Y:S02]  /*1450*/  IADD3.X R4, PT, PT, R4, UR11, RZ, P5, P6 ;  /* 0x0000000b04047c10 */ /* 0x000fe4000afec4ff */
[----:B------:R-:W-:Y:S02]  /*1460*/  ISETP.LT.U32.AND P0, PT, R5, R2, PT ;  /* 0x000000020500720c */ /* 0x000fe40003f01070 */
[----:B------:R-:W-:Y:S02]  /*1470*/  FSETP.NEU.AND P2, PT, R17, R18, PT ;  /* 0x000000121100720b */ /* 0x000fe40003f4d000 */
[----:B------:R-:W-:Y:S02]  /*1480*/  ISETP.LT.AND.EX P0, PT, R4, R3, PT, P0 ;  /* 0x000000030400720c */ /* 0x000fe40003f01300 */
[----:B------:R-:W-:-:S02]  /*1490*/  @!P4 SEL R8, RZ, 0x1, !P2 ;  /* 0x00000001ff08c807 */ /* 0x000fc40005000000 */
[CC--:B------:R-:W-:Y:S02]  /*14a0*/  SEL R6, R5.reuse, R2.reuse, P0 ;  /* 0x0000000205067207 */ /* 0x0c0fe40000000000 */
[-C--:B------:R-:W-:Y:S02]  /*14b0*/  SEL R7, R4, R3.reuse, P0 ;  /* 0x0000000304077207 */ /* 0x080fe40000000000 */
[----:B------:R-:W-:Y:S02]  /*14c0*/  SEL R8, R8, 0x1, !P3 ;  /* 0x0000000108087807 */ /* 0x000fe40005800000 */
[----:B------:R-:W-:Y:S02]  /*14d0*/  @!P3 SEL R6, R5, R2, !P4 ;  /* 0x000000020506b207 */ /* 0x000fe40006000000 */
[----:B------:R-:W-:-:S07]  /*14e0*/  @!P3 SEL R7, R4, R3, !P4 ;  /* 0x000000030407b207 */ /* 0x000fce0006000000 */
.L_x_1413:
[----:B------:R-:W-:Y:S05]  /*14f0*/  BSYNC.RECONVERGENT B2 ;  /* 0x0000000000027941 */ /* 0x000fea0003800200 */
.L_x_1412:
[----:B------:R-:W-:Y:S05]  /*1500*/  @P1 BRA `(.L_x_1405) ;  /* 0x00000000006c1947 */ /* 0x000fea0003800000 */
        /* <DEDUP_REMOVED lines=11> */
[----:B------:R-:W2:Y:S01]  /*15c0*/  LDG.E R5, desc[UR12][R4.64] ;  /* 0x0000000c04057981 */ /* 0x000ea2000c1e1900 */
[----:B------:R-:W-:Y:S02]  /*15d0*/  LOP3.LUT P3, RZ, R8, 0xff, RZ, 0xc0, !PT ;  /* 0x000000ff08ff7812 */ /* 0x000fe4000786c0ff */
[----:B-1----:R-:W-:-:S04]  /*15e0*/  IADD3 R13, P0, PT, R13, UR10, RZ ;  /* 0x0000000a0d0d7c10 */ /* 0x002fc8000ff1e0ff */
[----:B------:R-:W-:Y:S02]  /*15f0*/  IADD3.X R12, PT, PT, R12, UR11, RZ, P0, !PT ;  /* 0x0000000b0c0c7c10 */ /* 0x000fe400087fe4ff */
[----:B------:R-:W-:-:S04]  /*1600*/  ISETP.LT.U32.AND P0, PT, R13, R6, PT ;  /* 0x000000060d00720c */ /* 0x000fc80003f01070 */
[----:B------:R-:W-:-:S04]  /*1610*/  ISETP.LT.AND.EX P0, PT, R12, R7, PT, P0 ;  /* 0x000000070c00720c */ /* 0x000fc80003f01300 */
[----:B------:R-:W-:Y:S02]  /*1620*/  SEL R11, R13, R6, P0 ;  /* 0x000000060d0b7207 */ /* 0x000fe40000000000 */
[CC--:B--2---:R-:W-:Y:S02]  /*1630*/  FSETP.NEU.AND P2, PT, R2.reuse, R5.reuse, P3 ;  /* 0x000000050200720b */ /* 0x0c4fe40001f4d000 */
[----:B------:R-:W-:Y:S02]  /*1640*/  FSETP.NEU.AND P1, PT, R2, R5, PT ;  /* 0x000000050200720b */ /* 0x000fe40003f2d000 */
[----:B------:R-:W-:Y:S02]  /*1650*/  SEL R2, R12, R7, P0 ;  /* 0x000000070c027207 */ /* 0x000fe40000000000 */
[----:B------:R-:W-:-:S04]  /*1660*/  @!P3 SEL R8, RZ, 0x1, !P1 ;  /* 0x00000001ff08b807 */ /* 0x000fc80004800000 */
[----:B------:R-:W-:-:S03]  /*1670*/  SEL R8, R8, 0x1, !P2 ;  /* 0x0000000108087807 */ /* 0x000fc60005000000 */
[----:B------:R-:W-:Y:S02]  /*1680*/  @!P2 SEL R11, R13, R6, !P3 ;  /* 0x000000060d0ba207 */ /* 0x000fe40005800000 */
[----:B------:R-:W-:-:S03]  /*1690*/  @!P2 SEL R2, R12, R7, !P3 ;  /* 0x000000070c02a207 */ /* 0x000fc60005800000 */
[----:B------:R-:W-:Y:S02]  /*16a0*/  IMAD.MOV.U32 R6, RZ, RZ, R11 ;  /* 0x000000ffff067224 */ /* 0x000fe400078e000b */
[----:B------:R-:W-:-:S07]  /*16b0*/  IMAD.MOV.U32 R7, RZ, RZ, R2 ;  /* 0x000000ffff077224 */ /* 0x000fce00078e0002 */
.L_x_1405:
[----:B------:R-:W-:Y:S05]  /*16c0*/  BSYNC.RECONVERGENT B1 ;  /* 0x0000000000017941 */ /* 0x000fea0003800200 */
.L_x_1404:
[----:B------:R-:W-:-:S13]  /*16d0*/  ISETP.GE.AND P0, PT, R9, 0x100, PT ;  /* 0x000001000900780c */ /* 0x000fda0003f06270 */
[----:B------:R-:W-:Y:S05]  /*16e0*/  @!P0 BRA `(.L_x_1414) ;  /* 0x0000000c00408947 */ /* 0x000fea0003800000 */
[----:B------:R-:W0:Y:S01]  /*16f0*/  S2R R9, SR_LANEID ;  /* 0x0000000000097919 */ /* 0x000e220000000000 */
[----:B------:R-:W-:Y:S01]  /*1700*/  LOP3.LUT R2, R8, 0xff, RZ, 0xc0, !PT ;  /* 0x000000ff08027812 */ /* 0x000fe200078ec0ff */
[----:B------:R-:W-:Y:S01]  /*1710*/  BSSY.RECONVERGENT B1, `(.L_x_1415) ;  /* 0x0000016000017945 */ /* 0x000fe20003800200 */
[----:B------:R1:W2:Y:S04]  /*1720*/  SHFL.DOWN PT, R5, R6, 0x1, 0x1f ;  /* 0x08201f0006057f89 */ /* 0x0002a800000e0000 */
[----:B------:R1:W3:Y:S04]  /*1730*/  SHFL.DOWN PT, R4, R7, 0x1, 0x1f ;  /* 0x08201f0007047f89 */ /* 0x0002e800000e0000 */
[----:B------:R1:W4:Y:S01]  /*1740*/  SHFL.DOWN PT, R3, R2, 0x1, 0x1f ;  /* 0x08201f0002037f89 */ /* 0x00032200000e0000 */
        /* <DEDUP_REMOVED lines=18> */
.L_x_1416:
[----:B------:R-:W-:Y:S05]  /*1870*/  BSYNC.RECONVERGENT B1 ;  /* 0x0000000000017941 */ /* 0x000fea0003800200 */
.L_x_1415:
        /* <DEDUP_REMOVED lines=23> */
.L_x_1418:
[----:B------:R-:W-:Y:S05]  /*19f0*/  BSYNC.RECONVERGENT B1 ;  /* 0x0000000000017941 */ /* 0x000fea0003800200 */
.L_x_1417:
        /* <DEDUP_REMOVED lines=20> */
.L_x_1420:
[----:B------:R-:W-:Y:S05]  /*1b40*/  BSYNC.RECONVERGENT B1 ;  /* 0x0000000000017941 */ /* 0x000fea0003800200 */
.L_x_1419:
        /* <DEDUP_REMOVED lines=20> */
.L_x_1422:
[----:B------:R-:W-:Y:S05]  /*1c90*/  BSYNC.RECONVERGENT B1 ;  /* 0x0000000000017941 */ /* 0x000fea0003800200 */
.L_x_1421:
        /* <DEDUP_REMOVED lines=20> */
.L_x_1424:
[----:B------:R-:W-:Y:S05]  /*1de0*/  BSYNC.RECONVERGENT B1 ;  /* 0x0000000000017941 */ /* 0x000fea0003800200 */
.L_x_1423:
        /* <DEDUP_REMOVED lines=10> */
.L_x_1426:
[----:B------:R-:W-:Y:S05]  /*1e90*/  BSYNC.RECONVERGENT B1 ;  /* 0x0000000000017941 */ /* 0x000fea0003800200 */
.L_x_1425:
        /* <DEDUP_REMOVED lines=8> */
[----:B------:R-:W1:Y:S04]  /*1f20*/  LDS.64 R12, [UR4+0x20] ;  /* 0x00002004ff0c7984 */ /* 0x000e680008000a00 */
[----:B------:R-:W3:Y:S04]  /*1f30*/  LDS.U8 R16, [UR4+0x28] ;  /* 0x00002804ff107984 */ /* 0x000ee80008000000 */
[----:B------:R-:W3:Y:S04]  /*1f40*/  LDS.64 R10, [UR4+0x30] ;  /* 0x00003004ff0a7984 */ /* 0x000ee80008000a00 */
[----:B------:R-:W3:Y:S04]  /*1f50*/  LDS.U8 R17, [UR4+0x38] ;  /* 0x00003804ff117984 */ /* 0x000ee80008000000 */
[----:B0-----:R-:W0:Y:S04]  /*1f60*/  LDS.64 R2, [UR4+0x40] ;  /* 0x00004004ff027984 */ /* 0x001e280008000a00 */
[----:B------:R-:W0:Y:S04]  /*1f70*/  LDS.U8 R14, [UR4+0x48] ;  /* 0x00004804ff0e7984 */ /* 0x000e280008000000 */
[----:B--2-4-:R-:W2:Y:S01]  /*1f80*/  LDS.64 R4, [UR4+0x50] ;  /* 0x00005004ff047984 */ /* 0x014ea20008000a00 */
[----:B-----5:R-:W-:-:S04]  /*1f90*/  ISETP.NE.AND P2, PT, R9, RZ, PT ;  /* 0x000000ff0900720c */ /* 0x020fc80003f45270 */
[----:B------:R-:W-:Y:S02]  /*1fa0*/  @P4 SEL R9, R8, 0x1, !P2 ;  /* 0x0000000108094807 */ /* 0x000fe40005000000 */
[-C--:B-1----:R-:W-:Y:S02]  /*1fb0*/  ISETP.LT.U32.AND P0, PT, R12, R6.reuse, PT ;  /* 0x000000060c00720c */ /* 0x082fe40003f01070 */
[----:B------:R-:W-:Y:S02]  /*1fc0*/  LOP3.LUT P3, RZ, R9, 0xff, RZ, 0xc0, !PT ;  /* 0x000000ff09ff7812 */ /* 0x000fe4000786c0ff */
[----:B------:R-:W-:Y:S02]  /*1fd0*/  ISETP.LT.AND.EX P0, PT, R13, R7, PT, P0 ;  /* 0x000000070d00720c */ /* 0x000fe40003f01300 */
[----:B---3--:R-:W-:Y:S02]  /*1fe0*/  ISETP.NE.AND P5, PT, R16, RZ, PT ;  /* 0x000000ff1000720c */ /* 0x008fe40003fa5270 */
[----:B------:R-:W-:-:S02]  /*1ff0*/  @P2 SEL R6, R12, R6, P0 ;  /* 0x000000060c062207 */ /* 0x000fc40000000000 */
[C---:B------:R-:W-:Y:S02]  /*2000*/  @P2 SEL R7, R13.reuse, R7, P0 ;  /* 0x000000070d072207 */ /* 0x040fe40000000000 */
[----:B------:R-:W-:Y:S02]  /*2010*/  SEL R15, R12, R6, !P4 ;  /* 0x000000060c0f7207 */ /* 0x000fe40006000000 */
[----:B------:R-:W-:Y:S01]  /*2020*/  SEL R7, R13, R7, !P4 ;  /* 0x000000070d077207 */ /* 0x000fe20006000000 */
[----:B------:R-:W1:Y:S01]  /*2030*/  LDS.U8 R12, [UR4+0x58] ;  /* 0x00005804ff0c7984 */ /* 0x000e620008000000 */
[----:B------:R-:W-:Y:S02]  /*2040*/  ISETP.LT.U32.AND P0, PT, R10, R15, PT ;  /* 0x0000000f0a00720c */ /* 0x000fe40003f01070 */
[----:B------:R-:W-:Y:S02]  /*2050*/  @P3 SEL R16, R9, 0x1, !P5 ;  /* 0x0000000109103807 */ /* 0x000fe40006800000 */
[----:B------:R-:W-:Y:S01]  /*2060*/  ISETP.LT.AND.EX P0, PT, R11, R7, PT, P0 ;  /* 0x000000070b00720c */ /* 0x000fe20003f01300 */
[----:B------:R-:W3:Y:S01]  /*2070*/  LDS.64 R8, [UR4+0x60] ;  /* 0x00006004ff087984 */ /* 0x000ee20008000a00 */
[----:B------:R-:W-:-:S02]  /*2080*/  LOP3.LUT P2, RZ, R16, 0xff, RZ, 0xc0, !PT ;  /* 0x000000ff10ff7812 */ /* 0x000fc4000784c0ff */
[C---:B------:R-:W-:Y:S02]  /*2090*/  @P5 SEL R15, R10.reuse, R15, P0 ;  /* 0x0000000f0a0f5207 */ /* 0x040fe40000000000 */
[----:B------:R-:W-:Y:S02]  /*20a0*/  ISETP.NE.AND P4, PT, R17, RZ, PT ;  /* 0x000000ff1100720c */ /* 0x000fe40003f85270 */
[C---:B------:R-:W-:Y:S02]  /*20b0*/  @P5 SEL R7, R11.reuse, R7, P0 ;  /* 0x000000070b075207 */ /* 0x040fe40000000000 */
[----:B------:R-:W-:Y:S02]  /*20c0*/  SEL R13, R10, R15, !P3 ;  /* 0x0000000f0a0d7207 */ /* 0x000fe40005800000 */
[----:B------:R-:W-:Y:S01]  /*20d0*/  SEL R15, R11, R7, !P3 ;  /* 0x000000070b0f7207 */ /* 0x000fe20005800000 */
[----:B------:R-:W-:Y:S01]  /*20e0*/  LDS.U8 R10, [UR4+0x78] ;  /* 0x00007804ff0a7984 */ /* 0x000fe20008000000 */
[----:B0-----:R-:W-:-:S02]  /*20f0*/  ISETP.LT.U32.AND P0, PT, R2, R13, PT ;  /* 0x0000000d0200720c */ /* 0x001fc40003f01070 */
[----:B------:R-:W-:Y:S01]  /*2100*/  @P2 SEL R17, R16, 0x1, !P4 ;  /* 0x0000000110112807 */ /* 0x000fe20006000000 */
[----:B------:R-:W-:Y:S01]  /*2110*/  LDS.64 R6, [UR4+0x70] ;  /* 0x00007004ff067984 */ /* 0x000fe20008000a00 */
[----:B------:R-:W-:Y:S02]  /*2120*/  ISETP.LT.AND.EX P0, PT, R3, R15, PT, P0 ;  /* 0x0000000f0300720c */ /* 0x000fe40003f01300 */
[----:B------:R-:W-:Y:S01]  /*2130*/  LOP3.LUT P5, RZ, R17, 0xff, RZ, 0xc0, !PT ;  /* 0x000000ff11ff7812 */ /* 0x000fe200078ac0ff */
[----:B------:R-:W0:Y:S01]  /*2140*/  LDS.U8 R16, [UR4+0x68] ;  /* 0x00006804ff107984 */ /* 0x000e220008000000 */
[----:B------:R-:W-:Y:S02]  /*2150*/  @P4 SEL R13, R2, R13, P0 ;  /* 0x0000000d020d4207 */ /* 0x000fe40000000000 */
[----:B------:R-:W-:Y:S02]  /*2160*/  ISETP.NE.AND P3, PT, R14, RZ, PT ;  /* 0x000000ff0e00720c */ /* 0x000fe40003f65270 */
[----:B------:R-:W-:-:S02]  /*2170*/  @P4 SEL R15, R3, R15, P0 ;  /* 0x0000000f030f4207 */ /* 0x000fc40000000000 */
[----:B------:R-:W-:Y:S02]  /*2180*/  SEL R11, R2, R13, !P2 ;  /* 0x0000000d020b7207 */ /* 0x000fe40005000000 */
[----:B------:R-:W-:Y:S02]  /*2190*/  SEL R13, R3, R15, !P2 ;  /* 0x0000000f030d7207 */ /* 0x000fe40005000000 */
[----:B--2---:R-:W-:Y:S01]  /*21a0*/  ISETP.LT.U32.AND P0, PT, R4, R11, PT ;  /* 0x0000000b0400720c */ /* 0x004fe20003f01070 */
[----:B------:R-:W2:Y:S01]  /*21b0*/  LDS.64 R2, [UR4+0x80] ;  /* 0x00008004ff027984 */ /* 0x000ea20008000a00 */
[----:B------:R-:W-:Y:S02]  /*21c0*/  @P5 SEL R14, R17, 0x1, !P3 ;  /* 0x00000001110e5807 */ /* 0x000fe40005800000 */
[----:B------:R-:W-:Y:S02]  /*21d0*/  ISETP.LT.AND.EX P0, PT, R5, R13, PT, P0 ;  /* 0x0000000d0500720c */ /* 0x000fe40003f01300 */
[----:B------:R-:W-:-:S02]  /*21e0*/  LOP3.LUT P4, RZ, R14, 0xff, RZ, 0xc0, !PT ;  /* 0x000000ff0eff7812 */ /* 0x000fc4000788c0ff */
[----:B------:R-:W-:Y:S02]  /*21f0*/  @P3 SEL R11, R4, R11, P0 ;  /* 0x0000000b040b3207 */ /* 0x000fe40000000000 */
[----:B-1----:R-:W-:Y:S02]  /*2200*/  ISETP.NE.AND P2, PT, R12, RZ, PT ;  /* 0x000000ff0c00720c */ /* 0x002fe40003f45270 */
[C---:B------:R-:W-:Y:S02]  /*2210*/  @P3 SEL R13, R5.reuse, R13, P0 ;  /* 0x0000000d050d3207 */ /* 0x040fe40000000000 */
[----:B------:R-:W-:Y:S02]  /*2220*/  SEL R11, R4, R11, !P5 ;  /* 0x0000000b040b7207 */ /* 0x000fe40006800000 */
[----:B------:R-:W-:Y:S02]  /*2230*/  SEL R13, R5, R13, !P5 ;  /* 0x0000000d050d7207 */ /* 0x000fe40006800000 */
[----:B---3--:R-:W-:-:S02]  /*2240*/  ISETP.LT.U32.AND P0, PT, R8, R11, PT ;  /* 0x0000000b0800720c */ /* 0x008fc40003f01070 */
[----:B------:R-:W-:Y:S02]  /*2250*/  @P4 SEL R12, R14, 0x1, !P2 ;  /* 0x000000010e0c4807 */ /* 0x000fe40005000000 */
[C---:B------:R-:W-:Y:S02]  /*2260*/  ISETP.LT.AND.EX P0, PT, R9.reuse, R13, PT, P0 ;  /* 0x0000000d0900720c */ /* 0x040fe40003f01300 */
[----:B------:R-:W-:Y:S02]  /*2270*/  LOP3.LUT P5, RZ, R12, 0xff, RZ, 0xc0, !PT ;  /* 0x000000ff0cff7812 */ /* 0x000fe400078ac0ff */
[----:B------:R-:W-:Y:S02]  /*2280*/  @P2 SEL R11, R8, R11, P0 ;  /* 0x0000000b080b2207 */ /* 0x000fe40000000000 */
[----:B------:R-:W-:Y:S02]  /*2290*/  @P2 SEL R13, R9, R13, P0 ;  /* 0x0000000d090d2207 */ /* 0x000fe40000000000 */
[----:B0-----:R-:W-:-:S02]  /*22a0*/  ISETP.NE.AND P3, PT, R16, RZ, PT ;  /* 0x000000ff1000720c */ /* 0x001fc40003f65270 */
[----:B------:R-:W-:Y:S02]  /*22b0*/  SEL R5, R8, R11, !P4 ;  /* 0x0000000b08057207 */ /* 0x000fe40006000000 */
[----:B------:R-:W-:Y:S02]  /*22c0*/  SEL R9, R9, R13, !P4 ;  /* 0x0000000d09097207 */ /* 0x000fe40006000000 */
[----:B------:R-:W-:Y:S02]  /*22d0*/  ISETP.LT.U32.AND P0, PT, R6, R5, PT ;  /* 0x000000050600720c */ /* 0x000fe40003f01070 */
[----:B------:R-:W-:Y:S02]  /*22e0*/  @P5 SEL R16, R12, 0x1, !P3 ;  /* 0x000000010c105807 */ /* 0x000fe40005800000 */
[----:B------:R-:W-:Y:S02]  /*22f0*/  ISETP.LT.AND.EX P0, PT, R7, R9, PT, P0 ;  /* 0x000000090700720c */ /* 0x000fe40003f01300 */
[----:B------:R-:W-:-:S02]  /*2300*/  ISETP.NE.AND P4, PT, R10, RZ, PT ;  /* 0x000000ff0a00720c */ /* 0x000fc40003f85270 */
[----:B------:R-:W-:Y:S02]  /*2310*/  @P3 SEL R5, R6, R5, P0 ;  /* 0x0000000506053207 */ /* 0x000fe40000000000 */
[----:B------:R-:W-:Y:S02]  /*2320*/  LOP3.LUT P2, RZ, R16, 0xff, RZ, 0xc0, !PT ;  /* 0x000000ff10ff7812 */ /* 0x000fe4000784c0ff */
[C---:B------:R-:W-:Y:S02]  /*2330*/  @P3 SEL R9, R7.reuse, R9, P0 ;  /* 0x0000000907093207 */ /* 0x040fe40000000000 */
[----:B------:R-:W-:Y:S02]  /*2340*/  SEL R5, R6, R5, !P5 ;  /* 0x0000000506057207 */ /* 0x000fe40006800000 */
[----:B------:R-:W-:Y:S02]  /*2350*/  SEL R7, R7, R9, !P5 ;  /* 0x0000000907077207 */ /* 0x000fe40006800000 */
[----:B--2---:R-:W-:-:S04]  /*2360*/  ISETP.LT.U32.AND P0, PT, R2, R5, PT ;  /* 0x000000050200720c */ /* 0x004fc80003f01070 */
        /* <DEDUP_REMOVED lines=8> */
.L_x_1414:
[----:B------:R-:W0:Y:S01]  /*23f0*/  S2R R13, SR_LANEID ;  /* 0x00000000000d7919 */ /* 0x000e220000000000 */
[----:B------:R-:W-:Y:S01]  /*2400*/  LOP3.LUT R2, R10, 0x3e0, RZ, 0xc0, !PT ;  /* 0x000003e00a027812 */ /* 0x000fe200078ec0ff */
[----:B------:R-:W-:Y:S04]  /*2410*/  BSSY.RECONVERGENT B1, `(.L_x_1428) ;  /* 0x0000022000017945 */ /* 0x000fe80003800200 */
[----:B------:R-:W-:Y:S01]  /*2420*/  VIADD R4, R2, 0x20 ;  /* 0x0000002002047836 */ /* 0x000fe20000000000 */
[----:B------:R-:W-:-:S04]  /*2430*/  LOP3.LUT R2, RZ, R2, RZ, 0x33, !PT ;  /* 0x00000002ff027212 */ /* 0x000fc800078e33ff */
[----:B------:R-:W-:Y:S01]  /*2440*/  ISETP.GT.AND P0, PT, R4, R9, PT ;  /* 0x000000090400720c */ /* 0x000fe20003f04270 */
[----:B------:R-:W-:-:S05]  /*2450*/  IMAD.IADD R2, R9, 0x1, R2 ;  /* 0x0000000109027824 */ /* 0x000fca00078e0202 */
[----:B------:R-:W-:-:S05]  /*2460*/  SEL R2, R2, 0x1f, P0 ;  /* 0x0000001f02027807 */ /* 0x000fca0000000000 */
[----:B------:R1:W2:Y:S01]  /*2470*/  SHFL.DOWN PT, R4, R7, 0x1, R2 ;  /* 0x0820000007047989 */ /* 0x0002a200000e0002 */
[C---:B0-----:R-:W-:Y:S01]  /*2480*/  VIADD R3, R13.reuse, 0x2 ;  /* 0x000000020d037836 */ /* 0x041fe20000000000 */
[CC--:B------:R-:W-:Y:S01]  /*2490*/  ISETP.GE.AND P0, PT, R13.reuse, R2.reuse, PT ;  /* 0x000000020d00720c */ /* 0x0c0fe20003f06270 */
[C---:B------:R-:W-:Y:S01]  /*24a0*/  VIADD R11, R13.reuse, 0x8 ;  /* 0x000000080d0b7836 */ /* 0x040fe20000000000 */
[C---:B------:R-:W-:Y:S01]  /*24b0*/  ISETP.NE.AND P1, PT, R13.reuse, RZ, PT ;  /* 0x000000ff0d00720c */ /* 0x040fe20003f25270 */
[----:B------:R-:W-:Y:S01]  /*24c0*/  VIADD R5, R13, 0x4 ;  /* 0x000000040d057836 */ /* 0x000fe20000000000 */
[-C--:B------:R-:W-:Y:S02]  /*24d0*/  ISETP.GT.AND P5, PT, R3, R2.reuse, PT ;  /* 0x000000020300720c */ /* 0x080fe40003fa4270 */
[----:B------:R-:W-:Y:S02]  /*24e0*/  LOP3.LUT R3, R8, 0xff, RZ, 0xc0, !PT ;  /* 0x000000ff08037812 */ /* 0x000fe400078ec0ff */
[----:B------:R-:W-:-:S02]  /*24f0*/  ISETP.GT.AND P2, PT, R11, R2, PT ;  /* 0x000000020b00720c */ /* 0x000fc40003f44270 */
[----:B------:R1:W0:Y:S01]  /*2500*/  SHFL.DOWN PT, R11, R6, 0x1, R2 ;  /* 0x08200000060b7989 */ /* 0x00022200000e0002 */
[----:B------:R-:W-:Y:S01]  /*2510*/  ISETP.GT.AND P3, PT, R5, R2, PT ;  /* 0x000000020500720c */ /* 0x000fe20003f64270 */
[----:B------:R-:W-:Y:S02]  /*2520*/  VIADD R5, R13, 0x10 ;  /* 0x000000100d057836 */ /* 0x000fe40000000000 */
[----:B------:R1:W3:Y:S01]  /*2530*/  SHFL.DOWN PT, R3, R3, 0x1, R2 ;  /* 0x0820000003037989 */ /* 0x0002e200000e0002 */
[----:B--2---:R-:W-:Y:S09]  /*2540*/  @P0 BRA `(.L_x_1429) ;  /* 0x0000000000380947 */ /* 0x004ff20003800000 */
[----:B---3--:R-:W-:Y:S01]  /*2550*/  LOP3.LUT P0, RZ, R3, 0xff, RZ, 0xc0, !PT ;  /* 0x000000ff03ff7812 */ /* 0x008fe2000780c0ff */
[----:B------:R-:W-:Y:S01]  /*2560*/  IMAD.MOV.U32 R13, RZ, RZ, 0x1 ;  /* 0x00000001ff0d7424 */ /* 0x000fe200078e00ff */
[----:B------:R-:W-:-:S04]  /*2570*/  LOP3.LUT P4, R12, R8, 0xff, RZ, 0xc0, !PT ;  /* 0x000000ff080c7812 */ /* 0x000fc8000788c0ff */
[----:B------:R-:W-:-:S13]  /*2580*/  PLOP3.LUT P0, PT, P4, P0, PT, 0x2f, 0xf2 ;  /* 0x0000000000f2781c */ /* 0x000fda0002700577 */
[----:B0-----:R-:W-:Y:S02]  /*2590*/  @!P0 ISETP.LT.U32.AND P4, PT, R11, R6, PT ;  /* 0x000000060b00820c */ /* 0x001fe40003f81070 */
[----:B------:R-:W-:Y:S02]  /*25a0*/  @P0 ISETP.NE.AND P6, PT, R12, RZ, PT ;  /* 0x000000ff0c00020c */ /* 0x000fe40003fc5270 */
[----:B------:R-:W-:Y:S02]  /*25b0*/  @!P0 PRMT R8, R13, 0x7610, R8 ;  /* 0x000076100d088816 */ /* 0x000fe40000000008 */
[----:B------:R-:W-:Y:S02]  /*25c0*/  @!P0 ISETP.LT.AND.EX P4, PT, R4, R7, PT, P4 ;  /* 0x000000070400820c */ /* 0x000fe40003f81340 */
[----:B------:R-:W-:Y:S02]  /*25d0*/  @P0 SEL R3, R3, R8, !P6 ;  /* 0x0000000803030207 */ /* 0x000fe40007000000 */
[----:B-1----:R-:W-:-:S02]  /*25e0*/  @!P0 SEL R6, R11, R6, P4 ;  /* 0x000000060b068207 */ /* 0x002fc40002000000 */
[C---:B------:R-:W-:Y:S02]  /*25f0*/  @!P0 SEL R7, R4.reuse, R7, P4 ;  /* 0x0000000704078207 */ /* 0x040fe40002000000 */
[----:B------:R-:W-:Y:S02]  /*2600*/  @P0 PRMT R8, R3, 0x7610, R8 ;  /* 0x0000761003080816 */ /* 0x000fe40000000008 */
[----:B------:R-:W-:Y:S02]  /*2610*/  @P0 SEL R6, R11, R6, !P6 ;  /* 0x000000060b060207 */ /* 0x000fe40007000000 */
[----:B------:R-:W-:-:S07]  /*2620*/  @P0 SEL R7, R4, R7, !P6 ;  /* 0x0000000704070207 */ /* 0x000fce0007000000 */
.L_x_1429:
[----:B------:R-:W-:Y:S05]  /*2630*/  BSYNC.RECONVERGENT B1 ;  /* 0x0000000000017941 */ /* 0x000fea0003800200 */
.L_x_1428:
[----:B---3--:R-:W-:Y:S01]  /*2640*/  LOP3.LUT R3, R8, 0xff, RZ, 0xc0, !PT ;  /* 0x000000ff08037812 */ /* 0x008fe200078ec0ff */
[----:B------:R2:W3:Y:S01]  /*2650*/  SHFL.DOWN PT, R4, R7, 0x2, R2 ;  /* 0x0840000007047989 */ /* 0x0004e200000e0002 */
[----:B------:R-:W-:Y:S01]  /*2660*/  ISETP.GT.AND P4, PT, R5, R2, PT ;  /* 0x000000020500720c */ /* 0x000fe20003f84270 */
[----:B------:R-:W-:Y:S02]  /*2670*/  BSSY.RECONVERGENT B1, `(.L_x_1430) ;  /* 0x0000012000017945 */ /* 0x000fe40003800200 */
[----:B------:R2:W4:Y:S04]  /*2680*/  SHFL.DOWN PT, R5, R6, 0x2, R2 ;  /* 0x0840000006057989 */ /* 0x00052800000e0002 */
[----:B------:R2:W0:Y:S01]  /*2690*/  SHFL.DOWN PT, R3, R3, 0x2, R2 ;  /* 0x0840000003037989 */ /* 0x00042200000e0002 */
        /* <DEDUP_REMOVED lines=10> */
[----:B-12---:R-:W-:-:S02]  /*2740*/  @!P0 SEL R6, R5, R6, P5 ;  /* 0x0000000605068207 */ /* 0x006fc40002800000 */
[C---:B------:R-:W-:Y:S02]  /*2750*/  @!P0 SEL R7, R4.reuse, R7, P5 ;  /* 0x0000000704078207 */ /* 0x040fe40002800000 */
[----:B------:R-:W-:Y:S02]  /*2760*/  @P0 PRMT R8, R3, 0x7610, R8 ;  /* 0x0000761003080816 */ /* 0x000fe40000000008 */
[----:B------:R-:W-:Y:S02]  /*2770*/  @P0 SEL R6, R5, R6, !P6 ;  /* 0x0000000605060207 */ /* 0x000fe40007000000 */
[----:B------:R-:W-:-:S07]  /*2780*/  @P0 SEL R7, R4, R7, !P6 ;  /* 0x0000000704070207 */ /* 0x000fce0007000000 */
.L_x_1431:
[----:B------:R-:W-:Y:S05]  /*2790*/  BSYNC.RECONVERGENT B1 ;  /* 0x0000000000017941 */ /* 0x000fea0003800200 */
.L_x_1430:
[----:B0-----:R-:W-:Y:S01]  /*27a0*/  LOP3.LUT R3, R8, 0xff, RZ, 0xc0, !PT ;  /* 0x000000ff08037812 */ /* 0x001fe200078ec0ff */
[----:B----4-:R0:W4:Y:S01]  /*27b0*/  SHFL.DOWN PT, R5, R6, 0x4, R2 ;  /* 0x0880000006057989 */ /* 0x01012200000e0002 */
[----:B------:R-:W-:Y:S03]  /*27c0*/  BSSY.RECONVERGENT B1, `(.L_x_1432) ;  /* 0x0000012000017945 */ /* 0x000fe60003800200 */
[----:B---3--:R0:W3:Y:S04]  /*27d0*/  SHFL.DOWN PT, R4, R7, 0x4, R2 ;  /* 0x0880000007047989 */ /* 0x0080e800000e0002 */
        /* <DEDUP_REMOVED lines=16> */
.L_x_1433:
[----:B------:R-:W-:Y:S05]  /*28e0*/  BSYNC.RECONVERGENT B1 ;  /* 0x0000000000017941 */ /* 0x000fea0003800200 */
.L_x_1432:
        /* <DEDUP_REMOVED lines=20> */
.L_x_1435:
[----:B------:R-:W-:Y:S05]  /*2a30*/  BSYNC.RECONVERGENT B1 ;  /* 0x0000000000017941 */ /* 0x000fea0003800200 */
.L_x_1434:
        /* <DEDUP_REMOVED lines=8> */
[----:B-12---:R-:W-:-:S04]  /*2ac0*/  LOP3.LUT P2, R2, R8, 0xff, RZ, 0xc0, !PT ;  /* 0x000000ff08027812 */ /* 0x006fc8000784c0ff */
[----:B------:R-:W-:-:S13]  /*2ad0*/  PLOP3.LUT P0, PT, P2, P0, PT, 0x2f, 0xf2 ;  /* 0x0000000000f2781c */ /* 0x000fda0001700577 */
[----:B----4-:R-:W-:Y:S02]  /*2ae0*/  @!P0 ISETP.LT.U32.AND P2, PT, R5, R6, PT ;  /* 0x000000060500820c */ /* 0x010fe40003f41070 */
[----:B------:R-:W-:Y:S02]  /*2af0*/  @P0 ISETP.NE.AND P3, PT, R2, RZ, PT ;  /* 0x000000ff0200020c */ /* 0x000fe40003f65270 */
[----:B------:R-:W-:Y:S02]  /*2b00*/  @!P0 PRMT R8, R11, 0x7610, R8 ;  /* 0x000076100b088816 */ /* 0x000fe40000000008 */
[----:B---3--:R-:W-:Y:S02]  /*2b10*/  @!P0 ISETP.LT.AND.EX P2, PT, R4, R7, PT, P2 ;  /* 0x000000070400820c */ /* 0x008fe40003f41320 */
[----:B------:R-:W-:Y:S02]  /*2b20*/  @P0 SEL R2, R3, R8, !P3 ;  /* 0x0000000803020207 */ /* 0x000fe40005800000 */
[----:B------:R-:W-:-:S02]  /*2b30*/  @!P0 SEL R6, R5, R6, P2 ;  /* 0x0000000605068207 */ /* 0x000fc40001000000 */
[----:B------:R-:W-:Y:S02]  /*2b40*/  @!P0 SEL R7, R4, R7, P2 ;  /* 0x0000000704078207 */ /* 0x000fe40001000000 */
[----:B------:R-:W-:Y:S02]  /*2b50*/  @P0 PRMT R8, R2, 0x7610, R8 ;  /* 0x0000761002080816 */ /* 0x000fe40000000008 */
[----:B------:R-:W-:Y:S02]  /*2b60*/  @P0 SEL R6, R5, R6, !P3 ;  /* 0x0000000605060207 */ /* 0x000fe40005800000 */
[----:B------:R-:W-:-:S07]  /*2b70*/  @P0 SEL R7, R4, R7, !P3 ;  /* 0x0000000704070207 */ /* 0x000fce0005800000 */
.L_x_1437:
[----:B------:R-:W-:Y:S05]  /*2b80*/  BSYNC.RECONVERGENT B1 ;  /* 0x0000000000017941 */ /* 0x000fea0003800200 */
.L_x_1436:
[----:B------:R-:W-:Y:S04]  /*2b90*/  BSSY.RECONVERGENT B1, `(.L_x_1438) ;  /* 0x000000a000017945 */ /* 0x000fe80003800200 */
[----:B------:R-:W-:Y:S05]  /*2ba0*/  @P1 BRA `(.L_x_1439) ;  /* 0x0000000000201947 */ /* 0x000fea0003800000 */
[----:B---3--:R-:W3:Y:S01]  /*2bb0*/  S2R R4, SR_CgaCtaId ;  /* 0x0000000000047919 */ /* 0x008ee20000008800 */
[----:B0-----:R-:W-:Y:S02]  /*2bc0*/  MOV R3, 0x400 ;  /* 0x0000040000037802 */ /* 0x001fe40000000f00 */
[----:B-12---:R-:W-:-:S04]  /*2bd0*/  SHF.R.U32.HI R2, RZ, 0x1, R10 ;  /* 0x00000001ff027819 */ /* 0x006fc8000001160a */
[----:B------:R-:W-:Y:S02]  /*2be0*/  LOP3.LUT R2, R2, 0x1f0, RZ, 0xc0, !PT ;  /* 0x000001f002027812 */ /* 0x000fe400078ec0ff */
[----:B---3--:R-:W-:-:S05]  /*2bf0*/  LEA R3, R4, R3, 0x18 ;  /* 0x0000000304037211 */ /* 0x008fca00078ec0ff */
[----:B------:R-:W-:-:S05]  /*2c00*/  IMAD.IADD R3, R2, 0x1, R3 ;  /* 0x0000000102037824 */ /* 0x000fca00078e0203 */
[----:B------:R0:W-:Y:S04]  /*2c10*/  STS.64 [R3+0x10], R6 ;  /* 0x0000100603007388 */ /* 0x0001e80000000a00 */
[----:B------:R0:W-:Y:S02]  /*2c20*/  STS.U8 [R3+0x8], R8 ;  /* 0x0000080803007388 */ /* 0x0001e40000000000 */
.L_x_1439:
[----:B------:R-:W-:Y:S05]  /*2c30*/  BSYNC.RECONVERGENT B1 ;  /* 0x0000000000017941 */ /* 0x000fea0003800200 */
.L_x_1438:
[----:B------:R-:W-:Y:S01]  /*2c40*/  BAR.SYNC.DEFER_BLOCKING 0x0 ;  /* 0x0000000000007b1d */ /* 0x000fe20000010000 */
[----:B------:R-:W-:-:S13]  /*2c50*/  ISETP.NE.AND P1, PT, R10, RZ, PT ;  /* 0x000000ff0a00720c */ /* 0x000fda0003f25270 */
[----:B------:R-:W-:Y:S05]  /*2c60*/  @P1 BRA `(.L_x_1427) ;  /* 0x00000030005c1947 */ /* 0x000fea0003800000 */
[C---:B------:R-:W-:Y:S02]  /*2c70*/  ISETP.GE.AND P0, PT, R9.reuse, 0x21, PT ;  /* 0x000000210900780c */ /* 0x040fe40003f06270 */
[C---:B------:R-:W-:Y:S02]  /*2c80*/  ISETP.GE.AND P2, PT, R9.reuse, 0x41, PT ;  /* 0x000000410900780c */ /* 0x040fe40003f46270 */
[C---:B------:R-:W-:Y:S02]  /*2c90*/  ISETP.GE.AND P3, PT, R9.reuse, 0x61, PT ;  /* 0x000000610900780c */ /* 0x040fe40003f66270 */
[----:B------:R-:W-:-:S07]  /*2ca0*/  ISETP.GE.AND P4, PT, R9, 0x81, PT ;  /* 0x000000810900780c */ /* 0x000fce0003f86270 */
[----:B------:R-:W-:Y:S06]  /*2cb0*/  @!P0 BRA `(.L_x_1440) ;  /* 0x00000000003c8947 */ /* 0x000fec0003800000 */
[----:B------:R-:W5:Y:S01]  /*2cc0*/  S2UR UR5, SR_CgaCtaId ;  /* 0x00000000000579c3 */ /* 0x000f620000008800 */
[----:B------:R-:W-:Y:S01]  /*2cd0*/  UMOV UR4, 0x400 ;  /* 0x0000040000047882 */ /* 0x000fe20000000000 */
[----:B------:R-:W-:Y:S01]  /*2ce0*/  LOP3.LUT P5, RZ, R8, 0xff, RZ, 0xc0, !PT ;  /* 0x000000ff08ff7812 */ /* 0x000fe200078ac0ff */
[----:B-----5:R-:W-:-:S09]  /*2cf0*/  ULEA UR4, UR5, UR4, 0x18 ;  /* 0x0000000405047291 */ /* 0x020fd2000f8ec0ff */
[----:B---3--:R-:W3:Y:S04]  /*2d00*/  LDS.U8 R4, [UR4+0x18] ;  /* 0x00001804ff047984 */ /* 0x008ee80008000000 */
[----:B012---:R-:W0:Y:S01]  /*2d10*/  LDS.64 R2, [UR4+0x20] ;  /* 0x00002004ff027984 */ /* 0x007e220008000a00 */
[----:B---3--:R-:W-:Y:S02]  /*2d20*/  ISETP.NE.AND P6, PT, R4, RZ, PT ;  /* 0x000000ff0400720c */ /* 0x008fe40003fc5270 */
        /* <DEDUP_REMOVED lines=8> */
.L_x_1440:
[----:B------:R-:W-:Y:S01]  /*2db0*/  ISETP.GE.AND P5, PT, R9, 0xa1, PT ;  /* 0x000000a10900780c */ /* 0x000fe20003fa6270 */
[----:B------:R-:W-:-:S12]  /*2dc0*/  @!P2 BRA `(.L_x_1441) ;  /* 0x00000000003ca947 */ /* 0x000fd80003800000 */
        /* <DEDUP_REMOVED lines=15> */
.L_x_1441:
        /* <DEDUP_REMOVED lines=17> */
.L_x_1442:
        /* <DEDUP_REMOVED lines=17> */
.L_x_1443:
[----:B------:R-:W-:Y:S05]  /*30e0*/  @!P5 BRA `(.L_x_1444) ;  /* 0x00000000003cd947 */ /* 0x000fea0003800000 */
        /* <DEDUP_REMOVED lines=15> */
.L_x_1444:
        /* <DEDUP_REMOVED lines=16> */
.L_x_1445:
        /* <DEDUP_REMOVED lines=17> */
.L_x_1403:
[----:B------:R-:W0:Y:S01]  /*33f0*/  S2R R9, SR_TID.X ;  /* 0x0000000000097919 */ /* 0x000e220000002100 */
[----:B------:R-:W1:Y:S01]  /*3400*/  LDCU.128 UR8, c[0x0][0x380] ;  /* 0x00007000ff0877ac */ /* 0x000e620008000c00 */
[----:B------:R-:W2:Y:S01]  /*3410*/  LDCU.64 UR6, c[0x0][0x3a0] ;  /* 0x00007400ff0677ac */ /* 0x000ea20008000a00 */
[----:B0-----:R-:W-:-:S05]  /*3420*/  IADD3 R5, P0, PT, R15, R9, RZ ;  /* 0x000000090f057210 */ /* 0x001fca0007f1e0ff */
[----:B------:R-:W-:Y:S02]  /*3430*/  IMAD.X R6, RZ, RZ, RZ, P0 ;  /* 0x000000ffff067224 */ /* 0x000fe400000e06ff */
[----:B------:R-:W-:-:S03]  /*3440*/  IMAD.SHL.U32 R4, R5, 0x4, RZ ;  /* 0x0000000405047824 */ /* 0x000fc600078e00ff */
[----:B------:R-:W-:Y:S02]  /*3450*/  SHF.L.U64.HI R5, R5, 0x2, R6 ;  /* 0x0000000205057819 */ /* 0x000fe40000010206 */
[C---:B-1----:R-:W-:Y:S02]  /*3460*/  IADD3 R12, P0, PT, R4.reuse, UR8, RZ ;  /* 0x00000008040c7c10 */ /* 0x042fe4000ff1e0ff */
[----:B------:R-:W-:Y:S02]  /*3470*/  IADD3 R4, P1, PT, R4, UR10, RZ ;  /* 0x0000000a04047c10 */ /* 0x000fe4000ff3e0ff */
[C---:B------:R-:W-:Y:S02]  /*3480*/  IADD3.X R13, PT, PT, R5.reuse, UR9, RZ, P0, !PT ;  /* 0x00000009050d7c10 */ /* 0x040fe400087fe4ff */
[----:B------:R-:W-:-:S03]  /*3490*/  IADD3.X R5, PT, PT, R5, UR11, RZ, P1, !PT ;  /* 0x0000000b05057c10 */ /* 0x000fc60008ffe4ff */
[----:B------:R-:W3:Y:S04]  /*34a0*/  LDG.E R10, desc[UR12][R12.64] ;  /* 0x0000000c0c0a7981 */ /* 0x000ee8000c1e1900 */
[----:B------:R-:W3:Y:S04]  /*34b0*/  LDG.E R11, desc[UR12][R4.64] ;  /* 0x0000000c040b7981 */ /* 0x000ee8000c1e1900 */
[----:B------:R-:W4:Y:S04]  /*34c0*/  LDG.E R7, desc[UR12][R12.64+0x800] ;  /* 0x0008000c0c077981 */ /* 0x000f28000c1e1900 */
[----:B------:R-:W4:Y:S04]  /*34d0*/  LDG.E R6, desc[UR12][R4.64+0x800] ;  /* 0x0008000c04067981 */ /* 0x000f28000c1e1900 */
[----:B------:R-:W5:Y:S04]  /*34e0*/  LDG.E R14, desc[UR12][R12.64+0x400] ;  /* 0x0004000c0c0e7981 */ /* 0x000f68000c1e1900 */
[----:B------:R-:W5:Y:S04]  /*34f0*/  LDG.E R17, desc[UR12][R4.64+0x400] ;  /* 0x0004000c04117981 */ /* 0x000f68000c1e1900 */
[----:B------:R0:W5:Y:S04]  /*3500*/  LDG.E R8, desc[UR12][R12.64+0xc00] ;  /* 0x000c000c0c087981 */ /* 0x000168000c1e1900 */
[----:B------:R1:W5:Y:S01]  /*3510*/  LDG.E R19, desc[UR12][R4.64+0xc00] ;  /* 0x000c000c04137981 */ /* 0x000362000c1e1900 */
[----:B------:R-:W-:Y:S01]  /*3520*/  VIADD R16, R9, 0x100 ;  /* 0x0000010009107836 */ /* 0x000fe20000000000 */
[----:B--2---:R-:W-:-:S02]  /*3530*/  IADD3 R22, P1, PT, R15, UR6, RZ ;  /* 0x000000060f167c10 */ /* 0x004fc4000ff3e0ff */
[----:B---3--:R-:W-:Y:S01]  /*3540*/  FSETP.NEU.AND P0, PT, R10, R11, PT ;  /* 0x0000000b0a00720b */ /* 0x008fe20003f0d000 */
[----:B------:R-:W-:Y:S02]  /*3550*/  VIADD R11, R9, 0x200 ;  /* 0x00000200090b7836 */ /* 0x000fe40000000000 */
[----:B------:R-:W-:Y:S01]  /*3560*/  IMAD.U32 R10, RZ, RZ, UR7 ;  /* 0x00000007ff0a7e24 */ /* 0x000fe2000f8e00ff */
[----:B------:R-:W-:Y:S02]  /*3570*/  SEL R16, R16, R9, !P0 ;  /* 0x0000000910107207 */ /* 0x000fe40004000000 */
[-C--:B------:R-:W-:Y:S01]  /*3580*/  IADD3 R18, P3, PT, R11, R22.reuse, RZ ;  /* 0x000000160b127210 */ /* 0x080fe20007f7e0ff */
[----:B0-----:R-:W-:Y:S01]  /*3590*/  IMAD.X R13, RZ, RZ, R10, P1 ;  /* 0x000000ffff0d7224 */ /* 0x001fe200008e060a */
[----:B------:R-:W-:Y:S02]  /*35a0*/  IADD3 R11, P4, PT, R16, R22, RZ ;  /* 0x00000016100b7210 */ /* 0x000fe40007f9e0ff */
[----:B----4-:R-:W-:Y:S01]  /*35b0*/  FSETP.NEU.AND P2, PT, R7, R6, PT ;  /* 0x000000060700720b */ /* 0x010fe20003f4d000 */
[--C-:B------:R-:W-:Y:S01]  /*35c0*/  IMAD.X R12, RZ, RZ, R13.reuse, P3 ;  /* 0x000000ffff0c7224 */ /* 0x100fe200018e060d */
[C---:B------:R-:W-:Y:S01]  /*35d0*/  ISETP.LT.U32.AND P1, PT, R18.reuse, R11, PT ;  /* 0x0000000b1200720c */ /* 0x040fe20003f21070 */
[----:B-1----:R-:W-:Y:S01]  /*35e0*/  IMAD.X R5, RZ, RZ, R13, P4 ;  /* 0x000000ffff057224 */ /* 0x002fe200020e060d */
[----:B------:R-:W-:-:S02]  /*35f0*/  IADD3 R13, P4, PT, R18, 0x100, RZ ;  /* 0x00000100120d7810 */ /* 0x000fc40007f9e0ff */
[----:B-----5:R-:W-:Y:S02]  /*3600*/  FSETP.EQ.AND P0, PT, R14, R17, !P0 ;  /* 0x000000110e00720b */ /* 0x020fe40004702000 */
[----:B------:R-:W-:-:S05]  /*3610*/  ISETP.LT.AND.EX P1, PT, R12, R5, PT, P1 ;  /* 0x000000050c00720c */ /* 0x000fca0003f21310 */
[----:B------:R-:W-:Y:S02]  /*3620*/  @P2 SEL R11, R18, R11, P1 ;  /* 0x0000000b120b2207 */ /* 0x000fe40000800000 */
[----:B------:R-:W-:Y:S02]  /*3630*/  @P2 SEL R5, R12, R5, P1 ;  /* 0x000000050c052207 */ /* 0x000fe40000800000 */
[----:B------:R-:W-:Y:S02]  /*3640*/  ISETP.GE.U32.AND P1, PT, R21, UR5, PT ;  /* 0x0000000515007c0c */ /* 0x000fe4000bf26070 */
[----:B------:R-:W-:Y:S02]  /*3650*/  FSETP.NEU.AND P3, PT, R8, R19, PT ;  /* 0x000000130800720b */ /* 0x000fe40003f6d000 */
[----:B------:R-:W-:Y:S02]  /*3660*/  SEL R4, R18, R11, P0 ;  /* 0x0000000b12047207 */ /* 0x000fe40000000000 */
[----:B------:R-:W-:-:S02]  /*3670*/  ISETP.GE.U32.AND.EX P1, PT, R20, UR4, PT, P1 ;  /* 0x0000000414007c0c */ /* 0x000fc4000bf26110 */
[----:B------:R-:W-:Y:S01]  /*3680*/  SEL R5, R12, R5, P0 ;  /* 0x000000050c057207 */ /* 0x000fe20000000000 */
[----:B------:R-:W-:Y:S01]  /*3690*/  IMAD.X R12, RZ, RZ, R12, P4 ;  /* 0x000000ffff0c7224 */ /* 0x000fe200020e060c */
[----:B------:R-:W-:Y:S02]  /*36a0*/  ISETP.LT.U32.AND P2, PT, R13, R4, PT ;  /* 0x000000040d00720c */ /* 0x000fe40003f41070 */
[----:B------:R-:W-:Y:S02]  /*36b0*/  FSETP.EQ.AND P0, PT, R7, R6, P0 ;  /* 0x000000060700720b */ /* 0x000fe40000702000 */
[----:B------:R-:W-:Y:S02]  /*36c0*/  ISETP.LT.AND.EX P2, PT, R12, R5, PT, P2 ;  /* 0x000000050c00720c */ /* 0x000fe40003f41320 */
[----:B------:R-:W-:Y:S02]  /*36d0*/  FSETP.NEU.OR P4, PT, R8, R19, !P0 ;  /* 0x000000130800720b */ /* 0x000fe4000478d400 */
[----:B------:R-:W-:-:S02]  /*36e0*/  @P3 SEL R4, R13, R4, P2 ;  /* 0x000000040d043207 */ /* 0x000fc40001000000 */
[C---:B------:R-:W-:Y:S02]  /*36f0*/  @P3 SEL R5, R12.reuse, R5, P2 ;  /* 0x000000050c053207 */ /* 0x040fe40001000000 */
[----:B------:R-:W-:Y:S02]  /*3700*/  SEL R8, RZ, 0x1, !P4 ;  /* 0x00000001ff087807 */ /* 0x000fe40006000000 */
[----:B------:R-:W-:Y:S02]  /*3710*/  SEL R6, R13, R4, P0 ;  /* 0x000000040d067207 */ /* 0x000fe40000000000 */
[----:B------:R-:W-:Y:S01]  /*3720*/  SEL R7, R12, R5, P0 ;  /* 0x000000050c077207 */ /* 0x000fe20000000000 */
[----:B------:R-:W-:Y:S06]  /*3730*/  @!P1 BRA `(.L_x_1446) ;  /* 0x00000018006c9947 */ /* 0x000fec0003800000 */
[----:B------:R-:W-:Y:S02]  /*3740*/  IADD3 R11, P1, PT, R15, UR5, RZ ;  /* 0x000000050f0b7c10 */ /* 0x000fe4000ff3e0ff */
[C---:B------:R-:W-:Y:S02]  /*3750*/  IADD3 R12, P2, PT, R2.reuse, -0x400, RZ ;  /* 0xfffffc00020c7810 */ /* 0x040fe40007f5e0ff */
[----:B------:R-:W-:Y:S01]  /*3760*/  LOP3.LUT R5, RZ, R9, RZ, 0x33, !PT ;  /* 0x00000009ff057212 */ /* 0x000fe200078e33ff */
[----:B------:R-:W-:Y:S01]  /*3770*/  IMAD.X R13, RZ, RZ, UR4, P1 ;  /* 0x00000004ff0d7e24 */ /* 0x000fe200088e06ff */
[----:B------:R-:W-:Y:S01]  /*3780*/  ISETP.GT.U32.AND P0, PT, R11, R12, PT ;  /* 0x0000000c0b00720c */ /* 0x000fe20003f04070 */
[----:B------:R-:W-:Y:S01]  /*3790*/  UMOV UR4, URZ ;  /* 0x000000ff00047c82 */ /* 0x000fe20008000000 */
[----:B------:R-:W-:Y:S02]  /*37a0*/  IADD3.X R14, PT, PT, R3, -0x1, RZ, P2, !PT ;  /* 0xffffffff030e7810 */ /* 0x000fe400017fe4ff */
[----:B------:R-:W-:-:S02]  /*37b0*/  IADD3 R4, PT, PT, R2, -UR5, R5 ;  /* 0x8000000502047c10 */ /* 0x000fc4000fffe005 */
[----:B------:R-:W-:-:S03]  /*37c0*/  ISETP.GT.U32.AND.EX P0, PT, R13, R14, PT, P0 ;  /* 0x0000000e0d00720c */ /* 0x000fc60003f04100 */
[----:B------:R-:W-:-:S10]  /*37d0*/  IMAD.IADD R4, R4, 0x1, -R15 ;  /* 0x0000000104047824 */ /* 0x000fd400078e0a0f */
[----:B------:R-:W-:Y:S05]  /*37e0*/  @P0 BRA `(.L_x_1447) ;  /* 0x00000004006c0947 */ /* 0x000fea0003800000 */
[----:B------:R-:W0:Y:S01]  /*37f0*/  LDCU.64 UR6, c[0x0][0x3a0] ;  /* 0x00007400ff0677ac */ /* 0x000e220008000a00 */
[----:B------:R-:W1:Y:S02]  /*3800*/  LDCU.128 UR8, c[0x0][0x380] ;  /* 0x00007000ff0877ac */ /* 0x000e640008000c00 */
.L_x_1451:
[----:B------:R-:W-:-:S05]  /*3810*/  IADD3 R10, P0, PT, R9, R11, RZ ;  /* 0x0000000b090a7210 */ /* 0x000fca0007f1e0ff */
[----:B------:R-:W-:Y:S02]  /*3820*/  IMAD.SHL.U32 R2, R10, 0x4, RZ ;  /* 0x000000040a027824 */ /* 0x000fe400078e00ff */
[----:B------:R-:W-:-:S03]  /*3830*/  IMAD.X R21, RZ, RZ, R13, P0 ;  /* 0x000000ffff157224 */ /* 0x000fc600000e060d */
[----:B-1----:R-:W-:Y:S02]  /*3840*/  IADD3 R16, P0, PT, R2, UR8, RZ ;  /* 0x0000000802107c10 */ /* 0x002fe4000ff1e0ff */
[----:B------:R-:W-:Y:S02]  /*3850*/  SHF.L.U64.HI R3, R10, 0x2, R21 ;  /* 0x000000020a037819 */ /* 0x000fe40000010215 */
[----:B------:R-:W-:Y:S02]  /*3860*/  IADD3 R2, P1, PT, R2, UR10, RZ ;  /* 0x0000000a02027c10 */ /* 0x000fe4000ff3e0ff */
[C---:B------:R-:W-:Y:S02]  /*3870*/  IADD3.X R17, PT, PT, R3.reuse, UR9, RZ, P0, !PT ;  /* 0x0000000903117c10 */ /* 0x040fe400087fe4ff */
[----:B------:R-:W-:-:S03]  /*3880*/  IADD3.X R3, PT, PT, R3, UR11, RZ, P1, !PT ;  /* 0x0000000b03037c10 */ /* 0x000fc60008ffe4ff */
        /* <DEDUP_REMOVED lines=8> */
[----:B------:R-:W-:Y:S01]  /*3910*/  LOP3.LUT P1, RZ, R8, 0xff, RZ, 0xc0, !PT ;  /* 0x000000ff08ff7812 */ /* 0x000fe2000782c0ff */
[----:B------:R-:W-:Y:S01]  /*3920*/  BSSY.RECONVERGENT B1, `(.L_x_1448) ;  /* 0x0000011000017945 */ /* 0x000fe20003800200 */
[----:B0-----:R-:W-:Y:S01]  /*3930*/  IADD3 R23, P0, PT, R10, UR6, RZ ;  /* 0x000000060a177c10 */ /* 0x001fe2000ff1e0ff */
[----:B------:R-:W-:-:S04]  /*3940*/  IMAD.U32 R10, RZ, RZ, UR7 ;  /* 0x00000007ff0a7e24 */ /* 0x000fc8000f8e00ff */
[----:B------:R-:W-:-:S06]  /*3950*/  IMAD.X R22, R21, 0x1, R10, P0 ;  /* 0x0000000115167824 */ /* 0x000fcc00000e060a */
[----:B-1----:R-:W-:Y:S05]  /*3960*/  @!P1 BRA `(.L_x_1449) ;  /* 0x0000000000209947 */ /* 0x002fea0003800000 */
[----:B-----5:R-:W-:-:S13]  /*3970*/  FSETP.NEU.AND P0, PT, R24, R25, PT ;  /* 0x000000191800720b */ /* 0x020fda0003f0d000 */
[----:B------:R-:W-:Y:S05]  /*3980*/  @!P0 BRA `(.L_x_1450) ;  /* 0x0000000000288947 */ /* 0x000fea0003800000 */
[----:B------:R-:W-:Y:S01]  /*3990*/  ISETP.LT.U32.AND P0, PT, R23, R6, PT ;  /* 0x000000061700720c */ /* 0x000fe20003f01070 */
[----:B------:R-:W-:-:S03]  /*39a0*/  IMAD.MOV.U32 R8, RZ, RZ, 0x1 ;  /* 0x00000001ff087424 */ /* 0x000fc600078e00ff */
[----:B------:R-:W-:-:S04]  /*39b0*/  ISETP.LT.AND.EX P0, PT, R22, R7, PT, P0 ;  /* 0x000000071600720c */ /* 0x000fc80003f01300 */
[----:B------:R-:W-:Y:S02]  /*39c0*/  SEL R6, R23, R6, P0 ;  /* 0x0000000617067207 */ /* 0x000fe40000000000 */
[----:B------:R-:W-:Y:S01]  /*39d0*/  SEL R7, R22, R7, P0 ;  /* 0x0000000716077207 */ /* 0x000fe20000000000 */
[----:B------:R-:W-:Y:S06]  /*39e0*/  BRA `(.L_x_1450) ;  /* 0x0000000000107947 */ /* 0x000fec0003800000 */
.L_x_1449:
[----:B-----5:R-:W-:Y:S01]  /*39f0*/  FSETP.NEU.AND P0, PT, R24, R25, PT ;  /* 0x000000191800720b */ /* 0x020fe20003f0d000 */
[----:B------:R-:W-:Y:S02]  /*3a00*/  IMAD.MOV.U32 R6, RZ, RZ, R23 ;  /* 0x000000ffff067224 */ /* 0x000fe400078e0017 */
[----:B------:R-:W-:Y:S01]  /*3a10*/  IMAD.MOV.U32 R7, RZ, RZ, R22 ;  /* 0x000000ffff077224 */ /* 0x000fe200078e0016 */
[----:B------:R-:W-:-:S09]  /*3a20*/  SEL R8, RZ, 0x1, !P0 ;  /* 0x00000001ff087807 */ /* 0x000fd20004000000 */
.L_x_1450:
[----:B------:R-:W-:Y:S05]  /*3a30*/  BSYNC.RECONVERGENT B1 ;  /* 0x0000000000017941 */ /* 0x000fea0003800200 */
.L_x_1448:
[----:B------:R-:W-:Y:S01]  /*3a40*/  IADD3 R16, P0, P1, R11, UR6, R9 ;  /* 0x000000060b107c10 */ /* 0x000fe2000f91e009 */
[----:B------:R-:W-:Y:S01]  /*3a50*/  IMAD.MOV.U32 R22, RZ, RZ, R6 ;  /* 0x000000ffff167224 */ /* 0x000fe200078e0006 */
[----:B------:R-:W-:Y:S01]  /*3a60*/  FSETP.NEU.AND P2, PT, R19, R26, PT ;  /* 0x0000001a1300720b */ /* 0x000fe20003f4d000 */
[----:B------:R-:W-:Y:S01]  /*3a70*/  IMAD.MOV.U32 R24, RZ, RZ, R7 ;  /* 0x000000ffff187224 */ /* 0x000fe200078e0007 */
[----:B------:R-:W-:Y:S01]  /*3a80*/  IADD3 R17, P3, PT, R16, 0x100, RZ ;  /* 0x0000010010117810 */ /* 0x000fe20007f7e0ff */
[----:B------:R-:W0:Y:S01]  /*3a90*/  LDC.64 R2, c[0x0][0x3d8] ;  /* 0x0000f600ff027b82 */ /* 0x000e220000000a00 */
[----:B------:R-:W-:Y:S01]  /*3aa0*/  IADD3.X R6, PT, PT, R13, R10, RZ, P0, P1 ;  /* 0x0000000a0d067210 */ /* 0x000fe200007e24ff */
[----:B------:R-:W-:Y:S01]  /*3ab0*/  USHF.R.S32.HI UR14, URZ, 0x1f, UR5 ;  /* 0x0000001fff0e7899 */ /* 0x000fe20008011405 */
[----:B------:R-:W-:Y:S02]  /*3ac0*/  ISETP.LT.U32.AND P0, PT, R17, R22, PT ;  /* 0x000000161100720c */ /* 0x000fe40003f01070 */
[----:B------:R-:W-:Y:S01]  /*3ad0*/  LOP3.LUT P4, RZ, R8, 0xff, RZ, 0xc0, !PT ;  /* 0x000000ff08ff7812 */ /* 0x000fe2000788c0ff */
[----:B------:R-:W-:Y:S01]  /*3ae0*/  IMAD.X R19, RZ, RZ, R6, P3 ;  /* 0x000000ffff137224 */ /* 0x000fe200018e0606 */
[----:B------:R-:W-:-:S02]  /*3af0*/  FSETP.NEU.AND P1, PT, R15, R20, PT ;  /* 0x000000140f00720b */ /* 0x000fc40003f2d000 */
[----:B------:R-:W-:Y:S02]  /*3b00*/  SEL R8, R8, 0x1, !P2 ;  /* 0x0000000108087807 */ /* 0x000fe40005000000 */
[----:B------:R-:W-:-:S04]  /*3b10*/  ISETP.LT.AND.EX P0, PT, R19, R24, PT, P0 ;  /* 0x000000181300720c */ /* 0x000fc80003f01300 */
[----:B------:R-:W-:Y:S02]  /*3b20*/  @P2 SEL R22, R17, R22, P0 ;  /* 0x0000001611162207 */ /* 0x000fe40000000000 */
[----:B------:R-:W-:Y:S02]  /*3b30*/  @P2 SEL R24, R19, R24, P0 ;  /* 0x0000001813182207 */ /* 0x000fe40000000000 */
[----:B------:R-:W-:Y:S02]  /*3b40*/  IADD3 R20, P0, PT, R16, 0x200, RZ ;  /* 0x0000020010147810 */ /* 0x000fe40007f1e0ff */
[----:B------:R-:W-:Y:S02]  /*3b50*/  SEL R7, R17, R22, !P4 ;  /* 0x0000001611077207 */ /* 0x000fe40006000000 */
[----:B------:R-:W-:Y:S01]  /*3b60*/  SEL R15, R19, R24, !P4 ;  /* 0x00000018130f7207 */ /* 0x000fe20006000000 */
[----:B------:R-:W-:Y:S01]  /*3b70*/  IMAD.X R22, RZ, RZ, R6, P0 ;  /* 0x000000ffff167224 */ /* 0x000fe200000e0606 */
[----:B------:R-:W-:-:S02]  /*3b80*/  ISETP.LT.U32.AND P0, PT, R20, R7, PT ;  /* 0x000000071400720c */ /* 0x000fc40003f01070 */
[----:B------:R-:W-:Y:S02]  /*3b90*/  @!P4 SEL R8, RZ, 0x1, !P2 ;  /* 0x00000001ff08c807 */ /* 0x000fe40005000000 */
[----:B------:R-:W-:Y:S02]  /*3ba0*/  ISETP.LT.AND.EX P0, PT, R22, R15, PT, P0 ;  /* 0x0000000f1600720c */ /* 0x000fe40003f01300 */
[----:B------:R-:W-:Y:S02]  /*3bb0*/  LOP3.LUT P3, RZ, R8, 0xff, RZ, 0xc0, !PT ;  /* 0x000000ff08ff7812 */ /* 0x000fe4000786c0ff */
[----:B------:R-:W-:Y:S02]  /*3bc0*/  @P1 SEL R7, R20, R7, P0 ;  /* 0x0000000714071207 */ /* 0x000fe40000000000 */
[----:B------:R-:W-:Y:S02]  /*3bd0*/  @P1 SEL R15, R22, R15, P0 ;  /* 0x0000000f160f1207 */ /* 0x000fe40000000000 */
[----:B------:R-:W-:-:S02]  /*3be0*/  FSETP.NEU.AND P2, PT, R5, R18, PT ;  /* 0x000000120500720b */ /* 0x000fc40003f4d000 */
[----:B------:R-:W-:Y:S02]  /*3bf0*/  SEL R5, R20, R7, !P3 ;  /* 0x0000000714057207 */ /* 0x000fe40005800000 */
[----:B------:R-:W-:Y:S02]  /*3c00*/  IADD3 R16, P0, PT, R16, 0x300, RZ ;  /* 0x0000030010107810 */ /* 0x000fe40007f1e0ff */
[----:B------:R-:W-:Y:S02]  /*3c10*/  SEL R7, R22, R15, !P3 ;  /* 0x0000000f16077207 */ /* 0x000fe40005800000 */
[----:B0-----:R-:W-:Y:S01]  /*3c20*/  IADD3 R15, P4, PT, -R11, R2, RZ ;  /* 0x000000020b0f7210 */ /* 0x001fe20007f9e1ff */
[----:B------:R-:W-:Y:S01]  /*3c30*/  IMAD.X R18, RZ, RZ, R6, P0 ;  /* 0x000000ffff127224 */ /* 0x000fe200000e0606 */
[----:B------:R-:W-:Y:S02]  /*3c40*/  SEL R8, R8, 0x1, !P1 ;  /* 0x0000000108087807 */ /* 0x000fe40004800000 */
[----:B------:R-:W-:Y:S01]  /*3c50*/  ISETP.GE.U32.AND P0, PT, R15, UR5, PT ;  /* 0x000000050f007c0c */ /* 0x000fe2000bf06070 */
[----:B------:R-:W-:Y:S01]  /*3c60*/  IMAD.X R6, R3, 0x1, ~R13, P4 ;  /* 0x0000000103067824 */ /* 0x000fe200020e0e0d */
[----:B------:R-:W-:-:S02]  /*3c70*/  @!P3 SEL R8, RZ, 0x1, !P1 ;  /* 0x00000001ff08b807 */ /* 0x000fc40004800000 */
[----:B------:R-:W-:Y:S02]  /*3c80*/  ISETP.LT.U32.AND P1, PT, R16, R5, PT ;  /* 0x000000051000720c */ /* 0x000fe40003f21070 */
[----:B------:R-:W-:Y:S02]  /*3c90*/  ISETP.GE.U32.AND.EX P0, PT, R6, UR14, PT, P0 ;  /* 0x0000000e06007c0c */ /* 0x000fe4000bf06100 */
[----:B------:R-:W-:Y:S02]  /*3ca0*/  LOP3.LUT P3, RZ, R8, 0xff, RZ, 0xc0, !PT ;  /* 0x000000ff08ff7812 */ /* 0x000fe4000786c0ff */
[----:B------:R-:W-:Y:S02]  /*3cb0*/  ISETP.LT.AND.EX P1, PT, R18, R7, PT, P1 ;  /* 0x000000071200720c */ /* 0x000fe40003f21310 */
[----:B------:R-:W-:Y:S02]  /*3cc0*/  SEL R8, R8, 0x1, !P2 ;  /* 0x0000000108087807 */ /* 0x000fe40005000000 */
[----:B------:R-:W-:-:S02]  /*3cd0*/  @P2 SEL R5, R16, R5, P1 ;  /* 0x0000000510052207 */ /* 0x000fc40000800000 */
[----:B------:R-:W-:Y:S02]  /*3ce0*/  @P2 SEL R7, R18, R7, P1 ;  /* 0x0000000712072207 */ /* 0x000fe40000800000 */
[----:B------:R-:W-:Y:S02]  /*3cf0*/  SEL R6, R16, R5, !P3 ;  /* 0x0000000510067207 */ /* 0x000fe40005800000 */
[----:B------:R-:W-:Y:S02]  /*3d00*/  SEL R7, R18, R7, !P3 ;  /* 0x0000000712077207 */ /* 0x000fe40005800000 */
[----:B------:R-:W-:Y:S01]  /*3d10*/  @!P3 SEL R8, RZ, 0x1, !P2 ;  /* 0x00000001ff08b807 */ /* 0x000fe20005000000 */
[----:B------:R-:W-:Y:S06]  /*3d20*/  @!P0 BRA `(.L_x_1446) ;  /* 0x0000001000f08947 */ /* 0x000fec0003800000 */
[----:B------:R-:W-:Y:S01]  /*3d30*/  IADD3 R11, P0, PT, R11, UR5, RZ ;  /* 0x000000050b0b7c10 */ /* 0x000fe2000ff1e0ff */
[----:B------:R-:W-:Y:S01]  /*3d40*/  UIADD3 UR4, UPT, UPT, UR4, 0x1, URZ ;  /* 0x0000000104047890 */ /* 0x000fe2000fffe0ff */
[----:B------:R-:W-:Y:S02]  /*3d50*/  VIADD R4, R4, -UR5 ;  /* 0x8000000504047c36 */ /* 0x000fe40008000000 */
[----:B------:R-:W-:Y:S02]  /*3d60*/  IADD3.X R13, PT, PT, R13, UR14, RZ, P0, !PT ;  /* 0x0000000e0d0d7c10 */ /* 0x000fe400087fe4ff */
[----:B------:R-:W-:-:S04]  /*3d70*/  ISETP.GT.U32.AND P0, PT, R11, R12, PT ;  /* 0x0000000c0b00720c */ /* 0x000fc80003f04070 */
[----:B------:R-:W-:-:S13]  /*3d80*/  ISETP.GT.U32.AND.EX P0, PT, R13, R14, PT, P0 ;  /* 0x0000000e0d00720c */ /* 0x000fda0003f04100 */
[----:B------:R-:W-:Y:S05]  /*3d90*/  @!P0 BRA `(.L_x_1451) ;  /* 0xfffffff8009c8947 */ /* 0x000fea000383ffff */
.L_x_1447:
[----:B------:R-:W-:Y:S01]  /*3da0*/  IMAD.IADD R12, R2, 0x1, -R11 ;  /* 0x00000001020c7824 */ /* 0x000fe200078e0a0b */
[----:B------:R-:W-:Y:S01]  /*3db0*/  ISETP.GE.U32.AND P1, PT, R11, R2, PT ;  /* 0x000000020b00720c */ /* 0x000fe20003f26070 */
[----:B------:R-:W-:Y:S03]  /*3dc0*/  BSSY.RECONVERGENT B1, `(.L_x_1446) ;  /* 0x0000132000017945 */ /* 0x000fe60003800200 */
[----:B------:R-:W-:-:S04]  /*3dd0*/  ISETP.GE.AND P0, PT, R9, R12, PT ;  /* 0x0000000c0900720c */ /* 0x000fc80003f06270 */
[----:B------:R-:W-:-:S13]  /*3de0*/  ISETP.GE.U32.OR.EX P0, PT, R13, R3, P0, P1 ;  /* 0x000000030d00720c */ /* 0x000fda0000706510 */
[----:B------:R-:W-:Y:S05]  /*3df0*/  @P0 BRA `(.L_x_1452) ;  /* 0x0000001000b80947 */ /* 0x000fea0003800000 */
[----:B------:R-:W0:Y:S01]  /*3e00*/  LDC R5, c[0x0][0x3e0] ;  /* 0x0000f800ff057b82 */ /* 0x000e220000000800 */
[----:B------:R-:W-:Y:S01]  /*3e10*/  LOP3.LUT R3, RZ, R9, RZ, 0x33, !PT ;  /* 0x00000009ff037212 */ /* 0x000fe200078e33ff */
[----:B------:R-:W-:Y:S01]  /*3e20*/  IMAD.SHL.U32 R15, R0, 0x400, RZ ;  /* 0x00000400000f7824 */ /* 0x000fe200078e00ff */
[----:B------:R-:W-:Y:S01]  /*3e30*/  BSSY.RECONVERGENT B2, `(.L_x_1453) ;  /* 0x0000094000027945 */ /* 0x000fe20003800200 */
[----:B------:R-:W-:Y:S02]  /*3e40*/  IMAD.MOV.U32 R14, RZ, RZ, R9 ;  /* 0x000000ffff0e7224 */ /* 0x000fe400078e0009 */
[----:B------:R-:W-:-:S05]  /*3e50*/  IMAD.IADD R12, R3, 0x1, R2 ;  /* 0x00000001030c7824 */ /* 0x000fca00078e0202 */
[----:B------:R-:W-:Y:S01]  /*3e60*/  IADD3 R2, PT, PT, R12, -UR5, -R15 ;  /* 0x800000050c027c10 */ /* 0x000fe2000fffe80f */
[----:B0-----:R-:W-:-:S04]  /*3e70*/  IMAD R3, R5, UR4, RZ ;  /* 0x0000000405037c24 */ /* 0x001fc8000f8e02ff */
[----:B------:R-:W-:-:S05]  /*3e80*/  IMAD R2, R3, -0x400, R2 ;  /* 0xfffffc0003027824 */ /* 0x000fca00078e0202 */
[C---:B------:R-:W-:Y:S02]  /*3e90*/  ISETP.GE.U32.AND P0, PT, R2.reuse, 0x700, PT ;  /* 0x000007000200780c */ /* 0x040fe40003f06070 */
[----:B------:R-:W-:-:S04]  /*3ea0*/  LEA.HI R15, R2, 0x1, RZ, 0x18 ;  /* 0x00000001020f7811 */ /* 0x000fc800078fc0ff */
[----:B------:R-:W-:-:S04]  /*3eb0*/  LOP3.LUT R23, R15, 0x7, RZ, 0xc0, !PT ;  /* 0x000000070f177812 */ /* 0x000fc800078ec0ff */
[----:B------:R-:W-:-:S03]  /*3ec0*/  ISETP.NE.AND P1, PT, R23, RZ, PT ;  /* 0x000000ff1700720c */ /* 0x000fc60003f25270 */
[----:B------:R-:W-:Y:S10]  /*3ed0*/  @!P0 BRA `(.L_x_1454) ;  /* 0x0000000800248947 */ /* 0x000ff40003800000 */
[----:B------:R-:W-:Y:S01]  /*3ee0*/  LEA.HI R4, R4, 0x1, RZ, 0x18 ;  /* 0x0000000104047811 */ /* 0x000fe200078fc0ff */
[----:B------:R-:W-:-:S03]  /*3ef0*/  IMAD.MOV.U32 R14, RZ, RZ, R9 ;  /* 0x000000ffff0e7224 */ /* 0x000fc600078e0009 */
[----:B------:R-:W-:-:S05]  /*3f00*/  LOP3.LUT R4, R4, 0x1fffff8, RZ, 0xc0, !PT ;  /* 0x01fffff804047812 */ /* 0x000fca00078ec0ff */
[----:B------:R-:W-:-:S07]  /*3f10*/  IMAD.MOV R16, RZ, RZ, -R4 ;  /* 0x000000ffff107224 */ /* 0x000fce00078e0a04 */
.L_x_1455:
[----:B------:R-:W-:-:S05]  /*3f20*/  IADD3 R24, P0, PT, R14, R11, RZ ;  /* 0x0000000b0e187210 */ /* 0x000fca0007f1e0ff */
[----:B------:R-:W-:Y:S02]  /*3f30*/  IMAD.X R27, RZ, RZ, R13, P0 ;  /* 0x000000ffff1b7224 */ /* 0x000fe400000e060d */
        /* <DEDUP_REMOVED lines=12> */
[----:B------:R-:W-:-:S03]  /*4000*/  PRMT R26, R8, 0x7610, R26 ;  /* 0x00007610081a7816 */ /* 0x000fc6000000001a */
[----:B------:R-:W5:Y:S01]  /*4010*/  LDG.E R21, desc[UR12][R4.64+0xc00] ;  /* 0x000c000c04157981 */ /* 0x000f62000c1e1900 */
[----:B------:R-:W-:Y:S02]  /*4020*/  LOP3.LUT P4, RZ, R26, 0xff, RZ, 0xc0, !PT ;  /* 0x000000ff1aff7812 */ /* 0x000fe4000788c0ff */
[CC--:B--2---:R-:W-:Y:S02]  /*4030*/  FSETP.NEU.AND P0, PT, R17.reuse, R20.reuse, PT ;  /* 0x000000141100720b */ /* 0x0c4fe40003f0d000 */
[----:B------:R-:W-:Y:S02]  /*4040*/  FSETP.NEU.AND P3, PT, R17, R20, P4 ;  /* 0x000000141100720b */ /* 0x000fe4000276d000 */
[----:B------:R-:W5:Y:S01]  /*4050*/  LDG.E R20, desc[UR12][R2.64+0xc00] ;  /* 0x000c000c02147981 */ /* 0x000f62000c1e1900 */
[----:B------:R-:W-:-:S06]  /*4060*/  IADD3 R17, P2, PT, R24, UR6, RZ ;  /* 0x0000000618117c10 */ /* 0x000fcc000ff5e0ff */
[----:B------:R-:W-:Y:S02]  /*4070*/  @!P4 SEL R26, RZ, 0x1, !P0 ;  /* 0x00000001ff1ac807 */ /* 0x000fe40004000000 */
[----:B------:R-:W-:Y:S01]  /*4080*/  ISETP.LT.U32.AND P0, PT, R17, R6, PT ;  /* 0x000000061100720c */ /* 0x000fe20003f01070 */
[----:B------:R-:W-:Y:S01]  /*4090*/  IMAD.X R8, R27, 0x1, R10, P2 ;  /* 0x000000011b087824 */ /* 0x000fe200010e060a */
[----:B------:R-:W-:-:S04]  /*40a0*/  SEL R26, R26, 0x1, !P3 ;  /* 0x000000011a1a7807 */ /* 0x000fc80005800000 */
[----:B------:R-:W-:Y:S02]  /*40b0*/  LOP3.LUT P2, RZ, R26, 0xff, RZ, 0xc0, !PT ;  /* 0x000000ff1aff7812 */ /* 0x000fe4000784c0ff */
[----:B------:R-:W-:Y:S02]  /*40c0*/  ISETP.LT.AND.EX P0, PT, R8, R7, PT, P0 ;  /* 0x000000070800720c */ /* 0x000fe40003f01300 */
[CC--:B---3--:R-:W-:Y:S02]  /*40d0*/  FSETP.NEU.AND P6, PT, R22.reuse, R25.reuse, PT ;  /* 0x000000191600720b */ /* 0x0c8fe40003fcd000 */
[----:B------:R-:W-:Y:S02]  /*40e0*/  FSETP.NEU.AND P5, PT, R22, R25, P2 ;  /* 0x000000191600720b */ /* 0x000fe400017ad000 */
[CC--:B------:R-:W-:Y:S02]  /*40f0*/  SEL R25, R17.reuse, R6.reuse, P0 ;  /* 0x0000000611197207 */ /* 0x0c0fe40000000000 */
[----:B------:R-:W-:-:S02]  /*4100*/  @!P3 SEL R25, R17, R6, !P4 ;  /* 0x000000061119b207 */ /* 0x000fc40006000000 */
[CC--:B------:R-:W-:Y:S02]  /*4110*/  SEL R28, R8.reuse, R7.reuse, P0 ;  /* 0x00000007081c7207 */ /* 0x0c0fe40000000000 */
[----:B------:R-:W-:Y:S02]  /*4120*/  IADD3 R6, P0, PT, R17, 0x100, RZ ;  /* 0x0000010011067810 */ /* 0x000fe40007f1e0ff */
[----:B------:R-:W-:Y:S02]  /*4130*/  @!P3 SEL R28, R8, R7, !P4 ;  /* 0x00000007081cb207 */ /* 0x000fe40006000000 */
[----:B------:R-:W-:Y:S01]  /*4140*/  ISETP.LT.U32.AND P3, PT, R6, R25, PT ;  /* 0x000000190600720c */ /* 0x000fe20003f61070 */
[----:B------:R-:W-:Y:S01]  /*4150*/  IMAD.X R7, RZ, RZ, R8, P0 ;  /* 0x000000ffff077224 */ /* 0x000fe200000e0608 */
[----:B------:R-:W-:-:S04]  /*4160*/  @!P2 SEL R26, RZ, 0x1, !P6 ;  /* 0x00000001ff1aa807 */ /* 0x000fc80007000000 */
[CC--:B------:R-:W-:Y:S02]  /*4170*/  ISETP.LT.AND.EX P0, PT, R7.reuse, R28.reuse, PT, P3 ;  /* 0x0000001c0700720c */ /* 0x0c0fe40003f01330 */
[----:B------:R-:W-:Y:S02]  /*4180*/  SEL R26, R26, 0x1, !P5 ;  /* 0x000000011a1a7807 */ /* 0x000fe40006800000 */
[CC--:B------:R-:W-:Y:S02]  /*4190*/  SEL R24, R6.reuse, R25.reuse, P0 ;  /* 0x0000001906187207 */ /* 0x0c0fe40000000000 */
[CC--:B------:R-:W-:Y:S02]  /*41a0*/  SEL R22, R7.reuse, R28.reuse, P0 ;  /* 0x0000001c07167207 */ /* 0x0c0fe40000000000 */
[----:B------:R-:W-:Y:S02]  /*41b0*/  @!P5 SEL R24, R6, R25, !P2 ;  /* 0x000000190618d207 */ /* 0x000fe40005000000 */
[----:B------:R-:W-:Y:S01]  /*41c0*/  @!P5 SEL R22, R7, R28, !P2 ;  /* 0x0000001c0716d207 */ /* 0x000fe20005000000 */
[----:B------:R-:W2:Y:S01]  /*41d0*/  LDG.E R6, desc[UR12][R2.64+0x1000] ;  /* 0x0010000c02067981 */ /* 0x000ea2000c1e1900 */
[----:B------:R-:W-:-:S02]  /*41e0*/  LOP3.LUT P2, RZ, R26, 0xff, RZ, 0xc0, !PT ;  /* 0x000000ff1aff7812 */ /* 0x000fc4000784c0ff */
[----:B------:R-:W-:Y:S01]  /*41f0*/  IADD3 R29, P3, PT, R17, 0x200, RZ ;  /* 0x00000200111d7810 */ /* 0x000fe20007f7e0ff */
[----:B------:R-:W2:Y:S01]  /*4200*/  LDG.E R7, desc[UR12][R4.64+0x1000] ;  /* 0x0010000c04077981 */ /* 0x000ea2000c1e1900 */
[----:B----4-:R-:W-:-:S03]  /*4210*/  FSETP.NEU.AND P4, PT, R19, R18, P2 ;  /* 0x000000121300720b */ /* 0x010fc6000178d000 */
[----:B------:R-:W-:Y:S01]  /*4220*/  IMAD.X R27, RZ, RZ, R8, P3 ;  /* 0x000000ffff1b7224 */ /* 0x000fe200018e0608 */
[----:B------:R-:W-:Y:S01]  /*4230*/  FSETP.NEU.AND P3, PT, R19, R18, PT ;  /* 0x000000121300720b */ /* 0x000fe20003f6d000 */
[----:B------:R-:W3:Y:S01]  /*4240*/  LDG.E R28, desc[UR12][R4.64+0x1c00] ;  /* 0x001c000c041c7981 */ /* 0x000ee2000c1e1900 */
[----:B------:R-:W-:-:S03]  /*4250*/  ISETP.LT.U32.AND P0, PT, R29, R24, PT ;  /* 0x000000181d00720c */ /* 0x000fc60003f01070 */
[----:B------:R-:W-:Y:S02]  /*4260*/  @!P2 SEL R26, RZ, 0x1, !P3 ;  /* 0x00000001ff1aa807 */ /* 0x000fe40005800000 */
[----:B------:R-:W-:Y:S02]  /*4270*/  ISETP.LT.AND.EX P0, PT, R27, R22, PT, P0 ;  /* 0x000000161b00720c */ /* 0x000fe40003f01300 */
[----:B------:R-:W-:Y:S02]  /*4280*/  SEL R18, R26, 0x1, !P4 ;  /* 0x000000011a127807 */ /* 0x000fe40006000000 */
[----:B------:R-:W-:Y:S02]  /*4290*/  SEL R25, R29, R24, P0 ;  /* 0x000000181d197207 */ /* 0x000fe40000000000 */
[----:B------:R-:W-:Y:S02]  /*42a0*/  LOP3.LUT P3, RZ, R18, 0xff, RZ, 0xc0, !PT ;  /* 0x000000ff12ff7812 */ /* 0x000fe4000786c0ff */
[----:B------:R-:W-:-:S02]  /*42b0*/  SEL R19, R27, R22, P0 ;  /* 0x000000161b137207 */ /* 0x000fc40000000000 */
[----:B------:R-:W-:Y:S02]  /*42c0*/  @!P4 SEL R25, R29, R24, !P2 ;  /* 0x000000181d19c207 */ /* 0x000fe40005000000 */
[----:B------:R-:W-:Y:S02]  /*42d0*/  @!P4 SEL R19, R27, R22, !P2 ;  /* 0x000000161b13c207 */ /* 0x000fe40005000000 */
[----:B------:R-:W4:Y:S01]  /*42e0*/  LDG.E R22, desc[UR12][R4.64+0x1400] ;  /* 0x0014000c04167981 */ /* 0x000f22000c1e1900 */
[----:B------:R-:W-:-:S03]  /*42f0*/  IADD3 R26, P5, PT, R17, 0x300, RZ ;  /* 0x00000300111a7810 */ /* 0x000fc60007fbe0ff */
[----:B------:R-:W3:Y:S01]  /*4300*/  LDG.E R27, desc[UR12][R2.64+0x1c00] ;  /* 0x001c000c021b7981 */ /* 0x000ee2000c1e1900 */
[----:B------:R-:W-:Y:S01]  /*4310*/  ISETP.LT.U32.AND P0, PT, R26, R25, PT ;  /* 0x000000191a00720c */ /* 0x000fe20003f01070 */
[----:B------:R-:W-:-:S05]  /*4320*/  IMAD.X R24, RZ, RZ, R8, P5 ;  /* 0x000000ffff187224 */ /* 0x000fca00028e0608 */
[----:B------:R-:W-:Y:S02]  /*4330*/  ISETP.LT.AND.EX P0, PT, R24, R19, PT, P0 ;  /* 0x000000131800720c */ /* 0x000fe40003f01300 */
[CC--:B-----5:R-:W-:Y:S02]  /*4340*/  FSETP.NEU.AND P2, PT, R20.reuse, R21.reuse, PT ;  /* 0x000000151400720b */ /* 0x0e0fe40003f4d000 */
[----:B------:R-:W-:Y:S02]  /*4350*/  FSETP.NEU.AND P4, PT, R20, R21, P3 ;  /* 0x000000151400720b */ /* 0x000fe40001f8d000 */
[----:B------:R-:W4:Y:S01]  /*4360*/  LDG.E R21, desc[UR12][R2.64+0x1400] ;  /* 0x0014000c02157981 */ /* 0x000f22000c1e1900 */
[----:B------:R-:W-:-:S10]  /*4370*/  SEL R20, R26, R25, P0 ;  /* 0x000000191a147207 */ /* 0x000fd40000000000 */
[----:B------:R-:W-:Y:S02]  /*4380*/  @!P4 SEL R20, R26, R25, !P3 ;  /* 0x000000191a14c207 */ /* 0x000fe40005800000 */
[----:B------:R0:W5:Y:S04]  /*4390*/  LDG.E R25, desc[UR12][R2.64+0x1800] ;  /* 0x0018000c02197981 */ /* 0x000168000c1e1900 */
[----:B------:R1:W5:Y:S01]  /*43a0*/  LDG.E R26, desc[UR12][R4.64+0x1800] ;  /* 0x0018000c041a7981 */ /* 0x000362000c1e1900 */
[----:B------:R-:W-:-:S04]  /*43b0*/  @!P3 SEL R18, RZ, 0x1, !P2 ;  /* 0x00000001ff12b807 */ /* 0x000fc80005000000 */
[----:B------:R-:W-:-:S04]  /*43c0*/  SEL R29, R18, 0x1, !P4 ;  /* 0x00000001121d7807 */ /* 0x000fc80006000000 */
[----:B------:R-:W-:Y:S02]  /*43d0*/  LOP3.LUT P2, RZ, R29, 0xff, RZ, 0xc0, !PT ;  /* 0x000000ff1dff7812 */ /* 0x000fe4000784c0ff */
[CC--:B------:R-:W-:Y:S02]  /*43e0*/  SEL R18, R24.reuse, R19.reuse, P0 ;  /* 0x0000001318127207 */ /* 0x0c0fe40000000000 */
[----:B------:R-:W-:Y:S02]  /*43f0*/  @!P4 SEL R18, R24, R19, !P3 ;  /* 0x000000131812c207 */ /* 0x000fe40005800000 */
[----:B------:R-:W-:Y:S02]  /*4400*/  IADD3 R19, P3, PT, R17, 0x400, RZ ;  /* 0x0000040011137810 */ /* 0x000fe40007f7e0ff */
[CC--:B--2---:R-:W-:Y:S02]  /*4410*/  FSETP.NEU.AND P0, PT, R6.reuse, R7.reuse, PT ;  /* 0x000000070600720b */ /* 0x0c4fe40003f0d000 */
[----:B------:R-:W-:-:S03]  /*4420*/  FSETP.NEU.AND P4, PT, R6, R7, P2 ;  /* 0x000000070600720b */ /* 0x000fc6000178d000 */
[----:B------:R-:W-:Y:S01]  /*4430*/  @!P2 SEL R29, RZ, 0x1, !P0 ;  /* 0x00000001ff1da807 */ /* 0x000fe20004000000 */
[----:B------:R-:W-:-:S03]  /*4440*/  IMAD.X R7, RZ, RZ, R8, P3 ;  /* 0x000000ffff077224 */ /* 0x000fc600018e0608 */
[----:B------:R-:W-:Y:S02]  /*4450*/  SEL R29, R29, 0x1, !P4 ;  /* 0x000000011d1d7807 */ /* 0x000fe40006000000 */
[----:B------:R-:W-:Y:S02]  /*4460*/  ISETP.LT.U32.AND P0, PT, R19, R20, PT ;  /* 0x000000141300720c */ /* 0x000fe40003f01070 */
[----:B------:R-:W-:Y:S02]  /*4470*/  LOP3.LUT P3, RZ, R29, 0xff, RZ, 0xc0, !PT ;  /* 0x000000ff1dff7812 */ /* 0x000fe4000786c0ff */
[----:B------:R-:W-:-:S04]  /*4480*/  ISETP.LT.AND.EX P0, PT, R7, R18, PT, P0 ;  /* 0x000000120700720c */ /* 0x000fc80003f01300 */
[----:B0-----:R-:W-:Y:S02]  /*4490*/  SEL R2, R19, R20, P0 ;  /* 0x0000001413027207 */ /* 0x001fe40000000000 */
[----:B-1----:R-:W-:Y:S02]  /*44a0*/  SEL R5, R7, R18, P0 ;  /* 0x0000001207057207 */ /* 0x002fe40000000000 */
[----:B------:R-:W-:Y:S02]  /*44b0*/  IADD3 R3, P5, PT, R17, 0x500, RZ ;  /* 0x0000050011037810 */ /* 0x000fe40007fbe0ff */
[----:B------:R-:W-:Y:S02]  /*44c0*/  @!P4 SEL R2, R19, R20, !P2 ;  /* 0x000000141302c207 */ /* 0x000fe40005000000 */
[----:B------:R-:W-:Y:S01]  /*44d0*/  @!P4 SEL R5, R7, R18, !P2 ;  /* 0x000000120705c207 */ /* 0x000fe20005000000 */
[----:B------:R-:W-:Y:S02]  /*44e0*/  IMAD.X R4, RZ, RZ, R8, P5 ;  /* 0x000000ffff047224 */ /* 0x000fe400028e0608 */
[----:B------:R-:W-:-:S02]  /*44f0*/  VIADD R16, R16, 0x8 ;  /* 0x0000000810107836 */ /* 0x000fc40000000000 */
[----:B------:R-:W-:Y:S01]  /*4500*/  VIADD R14, R14, 0x800 ;  /* 0x000008000e0e7836 */ /* 0x000fe20000000000 */
[CC--:B----4-:R-:W-:Y:S02]  /*4510*/  FSETP.NEU.AND P0, PT, R21.reuse, R22.reuse, PT ;  /* 0x000000161500720b */ /* 0x0d0fe40003f0d000 */
[----:B------:R-:W-:Y:S02]  /*4520*/  FSETP.NEU.AND P4, PT, R21, R22, P3 ;  /* 0x000000161500720b */ /* 0x000fe40001f8d000 */
[----:B------:R-:W-:Y:S02]  /*4530*/  @!P3 SEL R29, RZ, 0x1, !P0 ;  /* 0x00000001ff1db807 */ /* 0x000fe40004000000 */
[----:B------:R-:W-:Y:S02]  /*4540*/  ISETP.LT.U32.AND P0, PT, R3, R2, PT ;  /* 0x000000020300720c */ /* 0x000fe40003f01070 */
[----:B------:R-:W-:Y:S02]  /*4550*/  SEL R29, R29, 0x1, !P4 ;  /* 0x000000011d1d7807 */ /* 0x000fe40006000000 */
[----:B------:R-:W-:-:S02]  /*4560*/  ISETP.LT.AND.EX P0, PT, R4, R5, PT, P0 ;  /* 0x000000050400720c */ /* 0x000fc40003f01300 */
[----:B------:R-:W-:Y:S02]  /*4570*/  LOP3.LUT P2, RZ, R29, 0xff, RZ, 0xc0, !PT ;  /* 0x000000ff1dff7812 */ /* 0x000fe4000784c0ff */
[CC--:B------:R-:W-:Y:S02]  /*4580*/  SEL R7, R3.reuse, R2.reuse, P0 ;  /* 0x0000000203077207 */ /* 0x0c0fe40000000000 */
[CC--:B------:R-:W-:Y:S02]  /*4590*/  SEL R6, R4.reuse, R5.reuse, P0 ;  /* 0x0000000504067207 */ /* 0x0c0fe40000000000 */
[----:B------:R-:W-:Y:S02]  /*45a0*/  @!P4 SEL R7, R3, R2, !P3 ;  /* 0x000000020307c207 */ /* 0x000fe40005800000 */
[----:B------:R-:W-:Y:S02]  /*45b0*/  IADD3 R2, P0, PT, R17, 0x600, RZ ;  /* 0x0000060011027810 */ /* 0x000fe40007f1e0ff */
[----:B------:R-:W-:-:S02]  /*45c0*/  @!P4 SEL R6, R4, R5, !P3 ;  /* 0x000000050406c207 */ /* 0x000fc40005800000 */
[CC--:B-----5:R-:W-:Y:S02]  /*45d0*/  FSETP.NEU.AND P4, PT, R25.reuse, R26.reuse, P2 ;  /* 0x0000001a1900720b */ /* 0x0e0fe4000178d000 */
[----:B------:R-:W-:Y:S01]  /*45e0*/  FSETP.NEU.AND P3, PT, R25, R26, PT ;  /* 0x0000001a1900720b */ /* 0x000fe20003f6d000 */
[----:B------:R-:W-:Y:S01]  /*45f0*/  IMAD.X R5, RZ, RZ, R8, P0 ;  /* 0x000000ffff057224 */ /* 0x000fe200000e0608 */
[----:B------:R-:W-:Y:S02]  /*4600*/  ISETP.LT.U32.AND P0, PT, R2, R7, PT ;  /* 0x000000070200720c */ /* 0x000fe40003f01070 */
[----:B------:R-:W-:Y:S02]  /*4610*/  @!P2 SEL R29, RZ, 0x1, !P3 ;  /* 0x00000001ff1da807 */ /* 0x000fe40005800000 */
[----:B------:R-:W-:Y:S02]  /*4620*/  ISETP.LT.AND.EX P0, PT, R5, R6, PT, P0 ;  /* 0x000000060500720c */ /* 0x000fe40003f01300 */
[----:B------:R-:W-:-:S02]  /*4630*/  SEL R29, R29, 0x1, !P4 ;  /* 0x000000011d1d7807 */ /* 0x000fc40006000000 */
[----:B------:R-:W-:Y:S02]  /*4640*/  IADD3 R17, P5, PT, R17, 0x700, RZ ;  /* 0x0000070011117810 */ /* 0x000fe40007fbe0ff */
[CC--:B------:R-:W-:Y:S02]  /*4650*/  SEL R4, R2.reuse, R7.reuse, P0 ;  /* 0x0000000702047207 */ /* 0x0c0fe40000000000 */
[----:B------:R-:W-:Y:S02]  /*4660*/  LOP3.LUT P3, RZ, R29, 0xff, RZ, 0xc0, !PT ;  /* 0x000000ff1dff7812 */ /* 0x000fe4000786c0ff */
[----:B------:R-:W-:Y:S01]  /*4670*/  @!P4 SEL R4, R2, R7, !P2 ;  /* 0x000000070204c207 */ /* 0x000fe20005000000 */
[----:B------:R-:W-:Y:S01]  /*4680*/  IMAD.X R2, RZ, RZ, R8, P5 ;  /* 0x000000ffff027224 */ /* 0x000fe200028e0608 */
[----:B------:R-:W-:Y:S02]  /*4690*/  SEL R3, R5, R6, P0 ;  /* 0x0000000605037207 */ /* 0x000fe40000000000 */
[----:B------:R-:W-:-:S02]  /*46a0*/  ISETP.NE.AND P5, PT, R16, RZ, PT ;  /* 0x000000ff1000720c */ /* 0x000fc40003fa5270 */
[----:B------:R-:W-:Y:S02]  /*46b0*/  @!P4 SEL R3, R5, R6, !P2 ;  /* 0x000000060503c207 */ /* 0x000fe40005000000 */
[----:B---3--:R-:W-:Y:S02]  /*46c0*/  FSETP.NEU.AND P4, PT, R27, R28, P3 ;  /* 0x0000001c1b00720b */ /* 0x008fe40001f8d000 */
        /* <DEDUP_REMOVED lines=8> */
[----:B------:R-:W-:Y:S01]  /*4750*/  @!P4 SEL R7, R2, R3, !P3 ;  /* 0x000000030207c207 */ /* 0x000fe20005800000 */
[----:B------:R-:W-:Y:S06]  /*4760*/  @P5 BRA `(.L_x_1455) ;  /* 0xfffffff400ec5947 */ /* 0x000fec000383ffff */
.L_x_1454:
[----:B------:R-:W-:Y:S05]  /*4770*/  BSYNC.RECONVERGENT B2 ;  /* 0x0000000000027941 */ /* 0x000fea0003800200 */
.L_x_1453:
[----:B------:R-:W-:Y:S05]  /*4780*/  @!P1 BRA `(.L_x_1452) ;  /* 0x0000000800549947 */ /* 0x000fea0003800000 */
[----:B------:R-:W-:Y:S01]  /*4790*/  ISETP.GE.U32.AND P0, PT, R23, 0x4, PT ;  /* 0x000000041700780c */ /* 0x000fe20003f06070 */
[----:B------:R-:W-:Y:S01]  /*47a0*/  BSSY.RECONVERGENT B2, `(.L_x_1456) ;  /* 0x000004b000027945 */ /* 0x000fe20003800200 */
[----:B------:R-:W-:-:S11]  /*47b0*/  LOP3.LUT P1, R15, R15, 0x3, RZ, 0xc0, !PT ;  /* 0x000000030f0f7812 */ /* 0x000fd6000782c0ff */
[----:B------:R-:W-:Y:S05]  /*47c0*/  @!P0 BRA `(.L_x_1457) ;  /* 0x0000000400208947 */ /* 0x000fea0003800000 */
        /* <DEDUP_REMOVED lines=14> */
[----:B------:R-:W5:Y:S04]  /*48b0*/  LDG.E R16, desc[UR12][R4.64+0xc00] ;  /* 0x000c000c04107981 */ /* 0x000f68000c1e1900 */
[----:B------:R0:W5:Y:S01]  /*48c0*/  LDG.E R17, desc[UR12][R2.64+0xc00] ;  /* 0x000c000c02117981 */ /* 0x000162000c1e1900 */
[----:B------:R-:W-:-:S02]  /*48d0*/  LOP3.LUT P4, RZ, R8, 0xff, RZ, 0xc0, !PT ;  /* 0x000000ff08ff7812 */ /* 0x000fc4000788c0ff */
[----:B------:R-:W-:-:S05]  /*48e0*/  IADD3 R25, P2, PT, R25, UR6, RZ ;  /* 0x0000000619197c10 */ /* 0x000fca000ff5e0ff */
[----:B------:R-:W-:Y:S02]  /*48f0*/  IMAD.X R24, R24, 0x1, R10, P2 ;  /* 0x0000000118187824 */ /* 0x000fe400010e060a */
[----:B0-----:R-:W-:-:S05]  /*4900*/  VIADD R2, R14, 0x100 ;  /* 0x000001000e027836 */ /* 0x001fca0000000000 */
[----:B------:R-:W-:Y:S01]  /*4910*/  IADD3 R3, P5, P6, R11, UR6, R2 ;  /* 0x000000060b037c10 */ /* 0x000fe2000febe002 */
[----:B------:R-:W-:-:S03]  /*4920*/  VIADD R2, R14, 0x200 ;  /* 0x000002000e027836 */ /* 0x000fc60000000000 */
[----:B------:R-:W-:Y:S02]  /*4930*/  IADD3.X R4, PT, PT, R13, R10, RZ, P5, P6 ;  /* 0x0000000a0d047210 */ /* 0x000fe40002fec4ff */
[CC--:B--2---:R-:W-:Y:S02]  /*4940*/  FSETP.NEU.AND P0, PT, R22.reuse, R23.reuse, PT ;  /* 0x000000171600720b */ /* 0x0c4fe40003f0d000 */
[----:B------:R-:W-:Y:S02]  /*4950*/  FSETP.NEU.AND P3, PT, R22, R23, P4 ;  /* 0x000000171600720b */ /* 0x000fe4000276d000 */
[----:B------:R-:W-:Y:S02]  /*4960*/  @!P4 SEL R8, RZ, 0x1, !P0 ;  /* 0x00000001ff08c807 */ /* 0x000fe40004000000 */
[----:B------:R-:W-:Y:S02]  /*4970*/  ISETP.LT.U32.AND P0, PT, R25, R6, PT ;  /* 0x000000061900720c */ /* 0x000fe40003f01070 */
[----:B------:R-:W-:-:S02]  /*4980*/  SEL R8, R8, 0x1, !P3 ;  /* 0x0000000108087807 */ /* 0x000fc40005800000 */
[-C--:B------:R-:W-:Y:S02]  /*4990*/  ISETP.LT.AND.EX P0, PT, R24, R7.reuse, PT, P0 ;  /* 0x000000071800720c */ /* 0x080fe40003f01300 */
[----:B------:R-:W-:Y:S02]  /*49a0*/  LOP3.LUT P2, RZ, R8, 0xff, RZ, 0xc0, !PT ;  /* 0x000000ff08ff7812 */ /* 0x000fe4000784c0ff */
[CC--:B------:R-:W-:Y:S02]  /*49b0*/  SEL R22, R25.reuse, R6.reuse, P0 ;  /* 0x0000000619167207 */ /* 0x0c0fe40000000000 */
[----:B------:R-:W-:Y:S02]  /*49c0*/  SEL R5, R24, R7, P0 ;  /* 0x0000000718057207 */ /* 0x000fe40000000000 */
[----:B---3--:R-:W-:Y:S02]  /*49d0*/  FSETP.NEU.AND P0, PT, R20, R21, PT ;  /* 0x000000151400720b */ /* 0x008fe40003f0d000 */
[----:B------:R-:W-:-:S02]  /*49e0*/  @!P3 SEL R22, R25, R6, !P4 ;  /* 0x000000061916b207 */ /* 0x000fc40006000000 */
[----:B------:R-:W-:Y:S02]  /*49f0*/  @!P3 SEL R5, R24, R7, !P4 ;  /* 0x000000071805b207 */ /* 0x000fe40006000000 */
        /* <DEDUP_REMOVED lines=9> */
[----:B------:R-:W-:Y:S02]  /*4a90*/  @!P3 SEL R7, R4, R5, !P2 ;  /* 0x000000050407b207 */ /* 0x000fe40005000000 */
[----:B----4-:R-:W-:-:S02]  /*4aa0*/  FSETP.NEU.AND P3, PT, R18, R19, PT ;  /* 0x000000131200720b */ /* 0x010fc40003f6d000 */
[----:B------:R-:W-:Y:S01]  /*4ab0*/  IADD3 R3, P5, P0, R11, UR6, R2 ;  /* 0x000000060b037c10 */ /* 0x000fe2000f8be002 */
[----:B------:R-:W-:Y:S01]  /*4ac0*/  VIADD R2, R14, 0x300 ;  /* 0x000003000e027836 */ /* 0x000fe20000000000 */
[----:B------:R-:W-:Y:S01]  /*4ad0*/  FSETP.NEU.AND P2, PT, R18, R19, P4 ;  /* 0x000000131200720b */ /* 0x000fe2000274d000 */
[----:B------:R-:W-:Y:S01]  /*4ae0*/  VIADD R14, R14, 0x400 ;  /* 0x000004000e0e7836 */ /* 0x000fe20000000000 */
[----:B------:R-:W-:Y:S02]  /*4af0*/  @!P4 SEL R8, RZ, 0x1, !P3 ;  /* 0x00000001ff08c807 */ /* 0x000fe40005800000 */
[----:B------:R-:W-:Y:S02]  /*4b00*/  IADD3.X R6, PT, PT, R13, R10, RZ, P5, P0 ;  /* 0x0000000a0d067210 */ /* 0x000fe40002fe04ff */
[----:B------:R-:W-:Y:S02]  /*4b10*/  ISETP.LT.U32.AND P0, PT, R3, R20, PT ;  /* 0x000000140300720c */ /* 0x000fe40003f01070 */
[----:B------:R-:W-:-:S02]  /*4b20*/  SEL R8, R8, 0x1, !P2 ;  /* 0x0000000108087807 */ /* 0x000fc40005000000 */
[-C--:B------:R-:W-:Y:S02]  /*4b30*/  ISETP.LT.AND.EX P0, PT, R6, R7.reuse, PT, P0 ;  /* 0x000000070600720c */ /* 0x080fe40003f01300 */
[----:B------:R-:W-:Y:S02]  /*4b40*/  LOP3.LUT P3, RZ, R8, 0xff, RZ, 0xc0, !PT ;  /* 0x000000ff08ff7812 */ /* 0x000fe4000786c0ff */
[CC--:B------:R-:W-:Y:S02]  /*4b50*/  SEL R5, R3.reuse, R20.reuse, P0 ;  /* 0x0000001403057207 */ /* 0x0c0fe40000000000 */
[CC--:B------:R-:W-:Y:S02]  /*4b60*/  SEL R4, R6.reuse, R7.reuse, P0 ;  /* 0x0000000706047207 */ /* 0x0c0fe40000000000 */
[----:B------:R-:W-:Y:S02]  /*4b70*/  @!P2 SEL R5, R3, R20, !P4 ;  /* 0x000000140305a207 */ /* 0x000fe40006000000 */
[----:B------:R-:W-:-:S02]  /*4b80*/  @!P2 SEL R4, R6, R7, !P4 ;  /* 0x000000070604a207 */ /* 0x000fc40006000000 */
[----:B------:R-:W-:Y:S02]  /*4b90*/  IADD3 R2, P5, P6, R11, UR6, R2 ;  /* 0x000000060b027c10 */ /* 0x000fe4000febe002 */
[----:B-----5:R-:W-:Y:S02]  /*4ba0*/  FSETP.NEU.AND P4, PT, R16, R17, P3 ;  /* 0x000000111000720b */ /* 0x020fe40001f8d000 */
[----:B------:R-:W-:Y:S02]  /*4bb0*/  IADD3.X R3, PT, PT, R13, R10, RZ, P5, P6 ;  /* 0x0000000a0d037210 */ /* 0x000fe40002fec4ff */
[----:B------:R-:W-:Y:S02]  /*4bc0*/  ISETP.LT.U32.AND P0, PT, R2, R5, PT ;  /* 0x000000050200720c */ /* 0x000fe40003f01070 */
[----:B------:R-:W-:Y:S02]  /*4bd0*/  FSETP.NEU.AND P2, PT, R16, R17, PT ;  /* 0x000000111000720b */ /* 0x000fe40003f4d000 */
[----:B------:R-:W-:-:S02]  /*4be0*/  ISETP.LT.AND.EX P0, PT, R3, R4, PT, P0 ;  /* 0x000000040300720c */ /* 0x000fc40003f01300 */
[----:B------:R-:W-:Y:S02]  /*4bf0*/  @!P3 SEL R8, RZ, 0x1, !P2 ;  /* 0x00000001ff08b807 */ /* 0x000fe40005000000 */
[-C--:B------:R-:W-:Y:S02]  /*4c00*/  SEL R6, R2, R5.reuse, P0 ;  /* 0x0000000502067207 */ /* 0x080fe40000000000 */
[CC--:B------:R-:W-:Y:S02]  /*4c10*/  SEL R7, R3.reuse, R4.reuse, P0 ;  /* 0x0000000403077207 */ /* 0x0c0fe40000000000 */
[----:B------:R-:W-:Y:S02]  /*4c20*/  SEL R8, R8, 0x1, !P4 ;  /* 0x0000000108087807 */ /* 0x000fe40006000000 */
[----:B------:R-:W-:Y:S02]  /*4c30*/  @!P4 SEL R6, R2, R5, !P3 ;  /* 0x000000050206c207 */ /* 0x000fe40005800000 */
[----:B------:R-:W-:-:S07]  /*4c40*/  @!P4 SEL R7, R3, R4, !P3 ;  /* 0x000000040307c207 */ /* 0x000fce0005800000 */
.L_x_1457:
[----:B------:R-:W-:Y:S05]  /*4c50*/  BSYNC.RECONVERGENT B2 ;  /* 0x0000000000027941 */ /* 0x000fea0003800200 */
.L_x_1456:
[----:B------:R-:W-:Y:S05]  /*4c60*/  @!P1 BRA `(.L_x_1452) ;  /* 0x00000004001c9947 */ /* 0x000fea0003800000 */
[----:B------:R-:W-:Y:S01]  /*4c70*/  ISETP.NE.AND P0, PT, R15, 0x1, PT ;  /* 0x000000010f00780c */ /* 0x000fe20003f05270 */
[----:B------:R-:W-:Y:S01]  /*4c80*/  BSSY.RECONVERGENT B2, `(.L_x_1458) ;  /* 0x000002b000027945 */ /* 0x000fe20003800200 */
[----:B------:R-:W-:-:S11]  /*4c90*/  LOP3.LUT P1, RZ, R12, 0x100, RZ, 0xc0, !PT ;  /* 0x000001000cff7812 */ /* 0x000fd6000782c0ff */
        /* <DEDUP_REMOVED lines=14> */
[----:B------:R-:W-:-:S05]  /*4d80*/  IADD3 R17, P0, PT, R12, UR6, RZ ;  /* 0x000000060c117c10 */ /* 0x000fca000ff1e0ff */
[----:B------:R-:W-:Y:S01]  /*4d90*/  IMAD.X R12, R15, 0x1, R10, P0 ;  /* 0x000000010f0c7824 */ /* 0x000fe200000e060a */
        /* <DEDUP_REMOVED lines=10> */
[----:B-1----:R-:W-:Y:S02]  /*4e40*/  IADD3 R5, P5, P6, R11, UR6, R16 ;  /* 0x000000060b057c10 */ /* 0x002fe4000febe010 */
[----:B------:R-:W-:Y:S02]  /*4e50*/  LOP3.LUT P4, RZ, R8, 0xff, RZ, 0xc0, !PT ;  /* 0x000000ff08ff7812 */ /* 0x000fe4000788c0ff */
[----:B------:R-:W-:Y:S02]  /*4e60*/  IADD3.X R4, PT, PT, R13, R10, RZ, P5, P6 ;  /* 0x0000000a0d047210 */ /* 0x000fe40002fec4ff */
[----:B------:R-:W-:Y:S02]  /*4e70*/  @!P3 SEL R2, R17, R6, !P2 ;  /* 0x000000061102b207 */ /* 0x000fe40005000000 */
[----:B------:R-:W-:-:S02]  /*4e80*/  @!P3 SEL R3, R12, R7, !P2 ;  /* 0x000000070c03b207 */ /* 0x000fc40005000000 */
[CC--:B---3--:R-:W-:Y:S02]  /*4e90*/  FSETP.NEU.AND P3, PT, R18.reuse, R21.reuse, P4 ;  /* 0x000000151200720b */ /* 0x0c8fe4000276d000 */
[CC--:B------:R-:W-:Y:S02]  /*4ea0*/  ISETP.LT.U32.AND P0, PT, R5.reuse, R2.reuse, PT ;  /* 0x000000020500720c */ /* 0x0c0fe40003f01070 */
[----:B------:R-:W-:Y:S02]  /*4eb0*/  FSETP.NEU.AND P2, PT, R18, R21, PT ;  /* 0x000000151200720b */ /* 0x000fe40003f4d000 */
[----:B------:R-:W-:Y:S02]  /*4ec0*/  ISETP.LT.AND.EX P0, PT, R4, R3, PT, P0 ;  /* 0x000000030400720c */ /* 0x000fe40003f01300 */
[----:B------:R-:W-:Y:S02]  /*4ed0*/  @!P4 SEL R8, RZ, 0x1, !P2 ;  /* 0x00000001ff08c807 */ /* 0x000fe40005000000 */
[----:B------:R-:W-:-:S02]  /*4ee0*/  SEL R6, R5, R2, P0 ;  /* 0x0000000205067207 */ /* 0x000fc40000000000 */
[-C--:B------:R-:W-:Y:S02]  /*4ef0*/  SEL R7, R4, R3.reuse, P0 ;  /* 0x0000000304077207 */ /* 0x080fe40000000000 */
[----:B------:R-:W-:Y:S02]  /*4f00*/  SEL R8, R8, 0x1, !P3 ;  /* 0x0000000108087807 */ /* 0x000fe40005800000 */
[----:B------:R-:W-:Y:S02]  /*4f10*/  @!P3 SEL R6, R5, R2, !P4 ;  /* 0x000000020506b207 */ /* 0x000fe40006000000 */
[----:B------:R-:W-:-:S07]  /*4f20*/  @!P3 SEL R7, R4, R3, !P4 ;  /* 0x000000030407b207 */ /* 0x000fce0006000000 */
.L_x_1459:
[----:B------:R-:W-:Y:S05]  /*4f30*/  BSYNC.RECONVERGENT B2 ;  /* 0x0000000000027941 */ /* 0x000fea0003800200 */
.L_x_1458:
[----:B------:R-:W-:Y:S05]  /*4f40*/  @P1 BRA `(.L_x_1452) ;  /* 0x0000000000641947 */ /* 0x000fea0003800000 */
        /* <DEDUP_REMOVED lines=9> */
[----:B------:R-:W2:Y:S01]  /*4fe0*/  LDG.E R5, desc[UR12][R4.64] ;  /* 0x0000000c04057981 */ /* 0x000ea2000c1e1900 */
[----:B------:R-:W-:Y:S02]  /*4ff0*/  LOP3.LUT P3, RZ, R8, 0xff, RZ, 0xc0, !PT ;  /* 0x000000ff08ff7812 */ /* 0x000fe4000786c0ff */
[----:B------:R-:W-:-:S05]  /*5000*/  IADD3 R13, P0, PT, R11, UR6, RZ ;  /* 0x000000060b0d7c10 */ /* 0x000fca000ff1e0ff */
[----:B------:R-:W-:Y:S01]  /*5010*/  IMAD.X R12, R12, 0x1, R10, P0 ;  /* 0x000000010c0c7824 */ /* 0x000fe200000e060a */
[----:B------:R-:W-:-:S04]  /*5020*/  ISETP.LT.U32.AND P0, PT, R13, R6, PT ;  /* 0x000000060d00720c */ /* 0x000fc80003f01070 */
[----:B------:R-:W-:-:S04]  /*5030*/  ISETP.LT.AND.EX P0, PT, R12, R7, PT, P0 ;  /* 0x000000070c00720c */ /* 0x000fc80003f01300 */
[----:B------:R-:W-:Y:S02]  /*5040*/  SEL R10, R13, R6, P0 ;  /* 0x000000060d0a7207 */ /* 0x000fe40000000000 */
[----:B------:R-:W-:Y:S02]  /*5050*/  SEL R11, R12, R7, P0 ;  /* 0x000000070c0b7207 */ /* 0x000fe40000000000 */
[CC--:B--2---:R-:W-:Y:S02]  /*5060*/  FSETP.NEU.AND P2, PT, R2.reuse, R5.reuse, P3 ;  /* 0x000000050200720b */ /* 0x0c4fe40001f4d000 */
[----:B------:R-:W-:-:S04]  /*5070*/  FSETP.NEU.AND P1, PT, R2, R5, PT ;  /* 0x000000050200720b */ /* 0x000fc80003f2d000 */
[----:B------:R-:W-:-:S04]  /*5080*/  @!P3 SEL R8, RZ, 0x1, !P1 ;  /* 0x00000001ff08b807 */ /* 0x000fc80004800000 */
[----:B------:R-:W-:-:S03]  /*5090*/  SEL R8, R8, 0x1, !P2 ;  /* 0x0000000108087807 */ /* 0x000fc60005000000 */
[----:B------:R-:W-:Y:S02]  /*50a0*/  @!P2 SEL R10, R13, R6, !P3 ;  /* 0x000000060d0aa207 */ /* 0x000fe40005800000 */
[----:B------:R-:W-:-:S03]  /*50b0*/  @!P2 SEL R11, R12, R7, !P3 ;  /* 0x000000070c0ba207 */ /* 0x000fc60005800000 */
[----:B------:R-:W-:Y:S02]  /*50c0*/  IMAD.MOV.U32 R6, RZ, RZ, R10 ;  /* 0x000000ffff067224 */ /* 0x000fe400078e000a */
[----:B------:R-:W-:-:S07]  /*50d0*/  IMAD.MOV.U32 R7, RZ, RZ, R11 ;  /* 0x000000ffff077224 */ /* 0x000fce00078e000b */
.L_x_1452:
[----:B------:R-:W-:Y:S05]  /*50e0*/  BSYNC.RECONVERGENT B1 ;  /* 0x0000000000017941 */ /* 0x000fea0003800200 */
.L_x_1446:
[----:B------:R-:W0:Y:S01]  /*50f0*/  S2R R10, SR_LANEID ;  /* 0x00000000000a7919 */ /* 0x000e220000000000 */
[----:B------:R-:W-:Y:S01]  /*5100*/  LOP3.LUT R3, R8, 0xff, RZ, 0xc0, !PT ;  /* 0x000000ff08037812 */ /* 0x000fe200078ec0ff */
[----:B------:R-:W-:Y:S01]  /*5110*/  BSSY.RECONVERGENT B1, `(.L_x_1460) ;  /* 0x0000016000017945 */ /* 0x000fe20003800200 */
[----:B------:R1:W2:Y:S04]  /*5120*/  SHFL.DOWN PT, R5, R6, 0x1, 0x1f ;  /* 0x08201f0006057f89 */ /* 0x0002a800000e0000 */
[----:B------:R1:W3:Y:S04]  /*5130*/  SHFL.DOWN PT, R4, R7, 0x1, 0x1f ;  /* 0x08201f0007047f89 */ /* 0x0002e800000e0000 */
[----:B------:R-:W4:Y:S01]  /*5140*/  SHFL.DOWN PT, R3, R3, 0x1, 0x1f ;  /* 0x08201f0003037f89 */ /* 0x000f2200000e0000 */
        /* <DEDUP_REMOVED lines=18> */
.L_x_1461:
[----:B------:R-:W-:Y:S05]  /*5270*/  BSYNC.RECONVERGENT B1 ;  /* 0x0000000000017941 */ /* 0x000fea0003800200 */
.L_x_1460:
        /* <DEDUP_REMOVED lines=23> */
.L_x_1463:
[----:B------:R-:W-:Y:S05]  /*53f0*/  BSYNC.RECONVERGENT B1 ;  /* 0x0000000000017941 */ /* 0x000fea0003800200 */
.L_x_1462:
        /* <DEDUP_REMOVED lines=20> */
.L_x_1465:
[----:B------:R-:W-:Y:S05]  /*5540*/  BSYNC.RECONVERGENT B1 ;  /* 0x0000000000017941 */ /* 0x000fea0003800200 */
.L_x_1464:
        /* <DEDUP_REMOVED lines=20> */
.L_x_1467:
[----:B------:R-:W-:Y:S05]  /*5690*/  BSYNC.RECONVERGENT B1 ;  /* 0x0000000000017941 */ /* 0x000fea0003800200 */
.L_x_1466:
        /* <DEDUP_REMOVED lines=20> */
.L_x_1469:
[----:B------:R-:W-:Y:S05]  /*57e0*/  BSYNC.RECONVERGENT B1 ;  /* 0x0000000000017941 */ /* 0x000fea0003800200 */
.L_x_1468:
        /* <DEDUP_REMOVED lines=10> */
.L_x_1471:
[----:B------:R-:W-:Y:S05]  /*5890*/  BSYNC.RECONVERGENT B1 ;  /* 0x0000000000017941 */ /* 0x000fea0003800200 */
.L_x_1470:
        /* <DEDUP_REMOVED lines=84> */
.L_x_1427:
[----:B------:R-:W-:Y:S05]  /*5de0*/  BSYNC.RECONVERGENT B0 ;  /* 0x0000000000007941 */ /* 0x000fea0003800200 */
.L_x_1402:
[----:B------:R-:W-:Y:S05]  /*5df0*/  @P1 EXIT ;  /* 0x000000000000194d */ /* 0x000fea0003800000 */
[----:B012---:R-:W0:Y:S02]  /*5e00*/  LDC.64 R2, c[0x0][0x3a8] ;  /* 0x0000ea00ff027b82 */ /* 0x007e240000000a00 */
[----:B0-----:R-:W-:-:S05]  /*5e10*/  IMAD.WIDE.U32 R2, R0, 0x10, R2 ;  /* 0x0000001000027825 */ /* 0x001fca00078e0002 */
[----:B------:R-:W-:Y:S04]  /*5e20*/  STG.E.64 desc[UR12][R2.64+0x8], R6 ;  /* 0x0000080602007986 */ /* 0x000fe8000c101b0c */
[----:B------:R-:W-:Y:S01]  /*5e30*/  STG.E.U8 desc[UR12][R2.64], R8 ;  /* 0x0000000802007986 */ /* 0x000fe2000c10110c */
[----:B------:R-:W-:Y:S05]  /*5e40*/  EXIT ;  /* 0x000000000000794d */ /* 0x000fea0003800000 */
.L_x_1472:
        /* <DEDUP_REMOVED lines=11> */
.L_x_1778:


//--------------------- .text._ZN3cub18CUB_300001_SM_10006detail6reduce28DeviceReduceSingleTileKernelINS2_10policy_hubIN4cuda3std3__45tupleIJblEEEyN6thrust24THRUST_300001_SM_1000_NS8cuda_cub9__find_if7functorIS9_EEE10Policy1000ENSB_12zip_iteratorINS8_IJNSD_26transform_input_iterator_tIbNSC_6detail35transform_pair_of_input_iterators_tIbNSB_6detail15normal_iteratorINSB_10device_ptrIfEEEESQ_NS7_8equal_toIfEEEENS7_10__not_fn_tINS7_10__identityEEEEENSB_17counting_iteratorIlNSB_11use_defaultESZ_SZ_EEEEEEEPS9_ySF_S9_S9_SV_EEvT0_T1_T2_T3_T4_T6_ --------------------------
	.section	.text._ZN3cub18CUB_300001_SM_10006detail6reduce28DeviceReduceSingleTileKernelINS2_10policy_hubIN4cuda3std3__45tupleIJblEEEyN6thrust24THRUST_300001_SM_1000_NS8cuda_cub9__find_if7functorIS9_EEE10Policy1000ENSB_12zip_iteratorINS8_IJNSD_26transform_input_iterator_tIbNSC_6detail35transform_pair_of_input_iterators_tIbNSB_6detail15normal_iteratorINSB_10device_ptrIfEEEESQ_NS7_8equal_toIfEEEENS7_10__not_fn_tINS7_10__identityEEEEENSB_17counting_iteratorIlNSB_11use_defaultESZ_SZ_EEEEEEEPS9_ySF_S9_S9_SV_EEvT0_T1_T2_T3_T4_T6_,"ax",@progbits
	.align	128
        .global         _ZN3cub18CUB_300001_SM_10006detail6reduce28DeviceReduceSingleTileKernelINS2_10policy_hubIN4cuda3std3__45tupleIJblEEEyN6thrust24THRUST_300001_SM_1000_NS8cuda_cub9__find_if7functorIS9_EEE10Policy1000ENSB_12zip_iteratorINS8_IJNSD_26transform_input_iterator_tIbNSC_6detail35transform_pair_of_input_iterators_tIbNSB_6detail15normal_iteratorINSB_10device_ptrIfEEEESQ_NS7_8equal_toIfEEEENS7_10__not_fn_tINS7_10__identityEEEEENSB_17counting_iteratorIlNSB_11use_defaultESZ_SZ_EEEEEEEPS9_ySF_S9_S9_SV_EEvT0_T1_T2_T3_T4_T6_
        .type           _ZN3cub18CUB_300001_SM_10006detail6reduce28DeviceReduceSingleTileKernelINS2_10policy_hubIN4cuda3std3__45tupleIJblEEEyN6thrust24THRUST_300001_SM_1000_NS8cuda_cub9__find_if7functorIS9_EEE10Policy1000ENSB_12zip_iteratorINS8_IJNSD_26transform_input_iterator_tIbNSC_6detail35transform_pair_of_input_iterators_tIbNSB_6detail15normal_iteratorINSB_10device_ptrIfEEEESQ_NS7_8equal_toIfEEEENS7_10__not_fn_tINS7_10__identityEEEEENSB_17counting_iteratorIlNSB_11use_defaultESZ_SZ_EEEEEEEPS9_ySF_S9_S9_SV_EEvT0_T1_T2_T3_T4_T6_,@function
        .size           _ZN3cub18CUB_300001_SM_10006detail6reduce28DeviceReduceSingleTileKernelINS2_10policy_hubIN4cuda3std3__45tupleIJblEEEyN6thrust24THRUST_300001_SM_1000_NS8cuda_cub9__find_if7functorIS9_EEE10Policy1000ENSB_12zip_iteratorINS8_IJNSD_26transform_input_iterator_tIbNSC_6detail35transform_pair_of_input_iterators_tIbNSB_6detail15normal_iteratorINSB_10device_ptrIfEEEESQ_NS7_8equal_toIfEEEENS7_10__not_fn_tINS7_10__identityEEEEENSB_17counting_iteratorIlNSB_11use_defaultESZ_SZ_EEEEEEEPS9_ySF_S9_S9_SV_EEvT0_T1_T2_T3_T4_T6_,(.L_x_1779 - _ZN3cub18CUB_300001_SM_10006detail6reduce28DeviceReduceSingleTileKernelINS2_10policy_hubIN4cuda3std3__45tupleIJblEEEyN6thrust24THRUST_300001_SM_1000_NS8cuda_cub9__find_if7functorIS9_EEE10Policy1000ENSB_12zip_iteratorINS8_IJNSD_26transform_input_iterator_tIbNSC_6detail35transform_pair_of_input_iterators_tIbNSB_6detail15normal_iteratorINSB_10device_ptrIfEEEESQ_NS7_8equal_toIfEEEENS7_10__not_fn_tINS7_10__identityEEEEENSB_17counting_iteratorIlNSB_11use_defaultESZ_SZ_EEEEEEEPS9_ySF_S9_S9_SV_EEvT0_T1_T2_T3_T4_T6_)
        .other          _ZN3cub18CUB_300001_SM_10006detail6reduce28DeviceReduceSingleTileKernelINS2_10policy_hubIN4cuda3std3__45tupleIJblEEEyN6thrust24THRUST_300001_SM_1000_NS8cuda_cub9__find_if7functorIS9_EEE10Policy1000ENSB_12zip_iteratorINS8_IJNSD_26transform_input_iterator_tIbNSC_6detail35transform_pair_of_input_iterators_tIbNSB_6detail15normal_iteratorINSB_10device_ptrIfEEEESQ_NS7_8equal_toIfEEEENS7_10__not_fn_tINS7_10__identityEEEEENSB_17counting_iteratorIlNSB_11use_defaultESZ_SZ_EEEEEEEPS9_ySF_S9_S9_SV_EEvT0_T1_T2_T3_T4_T6_,@"STO_CUDA_ENTRY STV_DEFAULT"
_ZN3cub18CUB_300001_SM_10006detail6reduce28DeviceReduceSingleTileKernelINS2_10policy_hubIN4cuda3std3__45tupleIJblEEEyN6thrust24THRUST_300001_SM_1000_NS8cuda_cub9__find_if7functorIS9_EEE10Policy1000ENSB_12zip_iteratorINS8_IJNSD_26transform_input_iterator_tIbNSC_6detail35transform_pair_of_input_iterators_tIbNSB_6detail15normal_iteratorINSB_10device_ptrIfEEEESQ_NS7_8equal_toIfEEEENS7_10__not_fn_tINS7_10__identityEEEEENSB_17counting_iteratorIlNSB_11use_defaultESZ_SZ_EEEEEEEPS9_ySF_S9_S9_SV_EEvT0_T1_T2_T3_T4_T6_:
.text._ZN3cub18CUB_300001_SM_10006detail6reduce28DeviceReduceSingleTileKernelINS2_10policy_hubIN4cuda3std3__45tupleIJblEEEyN6thrust24THRUST_300001_SM_1000_NS8cuda_cub9__find_if7functorIS9_EEE10Policy1000ENSB_12zip_iteratorINS8_IJNSD_26transform_input_iterator_tIbNSC_6detail35transform_pair_of_input_iterators_tIbNSB_6detail15normal_iteratorINSB_10device_ptrIfEEEESQ_NS7_8equal_toIfEEEENS7_10__not_fn_tINS7_10__identityEEEEENSB_17counting_iteratorIlNSB_11use_defaultESZ_SZ_EEEEEEEPS9_ySF_S9_S9_SV_EEvT0_T1_T2_T3_T4_T6_:
[----:B------:R-:W-:Y:S01]  /*0000*/  LDC R1, c[0x0][0x37c] ;  /* 0x0000df00ff017b82 */ /* 0x000fe20000000800 */
[----:B------:R-:W0:Y:S07]  /*0010*/  LDCU.64 UR4, c[0x0][0x3b0] ;  /* 0x00007600ff0477ac */ /* 0x000e2e0008000a00 */
[----:B------:R-:W1:Y:S01]  /*0020*/  LDC.U8 R0, c[0x0][0x3c0] ;  /* 0x0000f000ff007b82 */ /* 0x000e620000000000 */
[----:B------:R-:W2:Y:S01]  /*0030*/  LDCU.64 UR8, c[0x0][0x358] ;  /* 0x00006b00ff0877ac */ /* 0x000ea20008000a00 */
[----:B0-----:R-:W-:-:S04]  /*0040*/  UISETP.NE.U32.AND UP0, UPT, UR4, URZ, UPT ;  /* 0x000000ff0400728c */ /* 0x001fc8000bf05070 */
[----:B------:R-:W-:-:S09]  /*0050*/  UISETP.NE.AND.EX UP0, UPT, UR5, URZ, UPT, UP0 ;  /* 0x000000ff0500728c */ /* 0x000fd2000bf05300 */
        /* <DEDUP_REMOVED lines=9> */
.L_x_1473:
[----:B------:R-:W-:Y:S01]  /*00f0*/  UISETP.GT.U32.AND UP0, UPT, UR4, 0x3ff, UPT ;  /* 0x000003ff0400788c */ /* 0x000fe2000bf04070 */
[----:B------:R-:W-:Y:S03]  /*0100*/  BSSY.RECONVERGENT B0, `(.L_x_1474) ;  /* 0x0000592000007945 */ /* 0x000fe60003800200 */
[----:B------:R-:W-:-:S09]  /*0110*/  UISETP.GT.U32.AND.EX UP0, UPT, UR5, URZ, UPT, UP0 ;  /* 0x000000ff0500728c */ /* 0x000fd2000bf04100 */
[----:B------:R-:W-:Y:S05]  /*0120*/  BRA.U UP0, `(.L_x_1475) ;  /* 0x0000003100247547 */ /* 0x000fea000b800000 */
[----:B------:R-:W0:Y:S01]  /*0130*/  S2R R13, SR_TID.X ;  /* 0x00000000000d7919 */ /* 0x000e220000002100 */
[----:B------:R-:W2:Y:S08]  /*0140*/  LDC.64 R2, c[0x0][0x380] ;  /* 0x0000e000ff027b82 */ /* 0x000eb00000000a00 */
[----:B------:R-:W3:Y:S01]  /*0150*/  LDC.64 R4, c[0x0][0x388] ;  /* 0x0000e200ff047b82 */ /* 0x000ee20000000a00 */
[----:B------:R-:W-:Y:S01]  /*0160*/  CS2R R10, SRZ ;  /* 0x00000000000a7805 */ /* 0x000fe2000001ff00 */
[----:B------:R-:W4:Y:S01]  /*0170*/  LDCU.64 UR6, c[0x0][0x3a0] ;  /* 0x00007400ff0677ac */ /* 0x000f220008000a00 */
[----:B0-----:R-:W-:-:S13]  /*0180*/  ISETP.GE.U32.AND P1, PT, R13, UR4, PT ;  /* 0x000000040d007c0c */ /* 0x001fda000bf26070 */
[C---:B--2---:R-:W-:Y:S01]  /*0190*/  @!P1 IMAD.WIDE.U32 R2, R13.reuse, 0x4, R2 ;  /* 0x000000040d029825 */ /* 0x044fe200078e0002 */
[----:B------:R-:W0:Y:S03]  /*01a0*/  @!P1 LDC.64 R6, c[0x0][0x3a0] ;  /* 0x0000e800ff069b82 */ /* 0x000e260000000a00 */
[C---:B---3--:R-:W-:Y:S02]  /*01b0*/  @!P1 IMAD.WIDE.U32 R4, R13.reuse, 0x4, R4 ;  /* 0x000000040d049825 */ /* 0x048fe400078e0004 */
[----:B------:R-:W2:Y:S04]  /*01c0*/  @!P1 LDG.E R2, desc[UR8][R2.64] ;  /* 0x0000000802029981 */ /* 0x000ea8000c1e1900 */
[----:B------:R-:W2:Y:S01]  /*01d0*/  @!P1 LDG.E R5, desc[UR8][R4.64] ;  /* 0x0000000804059981 */ /* 0x000ea2000c1e1900 */
[----:B------:R-:W-:Y:S01]  /*01e0*/  IMAD.MOV.U32 R15, RZ, RZ, R13 ;  /* 0x000000ffff0f7224 */ /* 0x000fe200078e000d */
[----:B------:R-:W-:Y:S01]  /*01f0*/  PRMT R12, RZ, 0x7610, R12 ;  /* 0x00007610ff0c7816 */ /* 0x000fe2000000000c */
[----:B------:R-:W-:Y:S01]  /*0200*/  @!P1 VIADD R15, R13, 0x100 ;  /* 0x000001000d0f9836 */ /* 0x000fe20000000000 */
[----:B------:R-:W-:Y:S04]  /*0210*/  BSSY.RECONVERGENT B1, `(.L_x_1476) ;  /* 0x0000121000017945 */ /* 0x000fe80003800200 */
[----:B------:R-:W-:-:S02]  /*0220*/  ISETP.GE.U32.AND P2, PT, R15, UR4, PT ;  /* 0x000000040f007c0c */ /* 0x000fc4000bf46070 */
[----:B0-----:R-:W-:-:S05]  /*0230*/  @!P1 IADD3 R10, P3, PT, R13, R6, RZ ;  /* 0x000000060d0a9210 */ /* 0x001fca0007f7e0ff */
[----:B------:R-:W-:Y:S01]  /*0240*/  @!P1 IMAD.X R11, RZ, RZ, R7, P3 ;  /* 0x000000ffff0b9224 */ /* 0x000fe200018e0607 */
[----:B--2---:R-:W-:-:S04]  /*0250*/  @!P1 FSETP.NEU.AND P0, PT, R2, R5, PT ;  /* 0x000000050200920b */ /* 0x004fc80003f0d000 */
[----:B------:R-:W-:-:S04]  /*0260*/  @!P1 SEL R2, RZ, 0x1, !P0 ;  /* 0x00000001ff029807 */ /* 0x000fc80004000000 */
[----:B------:R-:W-:Y:S01]  /*0270*/  @!P1 PRMT R12, R2, 0x7610, R12 ;  /* 0x00007610020c9816 */ /* 0x000fe2000000000c */
[----:B----4-:R-:W-:Y:S06]  /*0280*/  @P2 BRA `(.L_x_1477) ;  /* 0x0000001000642947 */ /* 0x010fec0003800000 */
[----:B------:R-:W-:Y:S01]  /*0290*/  LOP3.LUT R14, RZ, R15, RZ, 0x33, !PT ;  /* 0x0000000fff0e7212 */ /* 0x000fe200078e33ff */
[----:B------:R-:W-:Y:S04]  /*02a0*/  BSSY.RECONVERGENT B2, `(.L_x_1478) ;  /* 0x000008a000027945 */ /* 0x000fe80003800200 */
[----:B------:R-:W-:-:S05]  /*02b0*/  VIADD R14, R14, UR4 ;  /* 0x000000040e0e7c36 */ /* 0x000fca0008000000 */
[C---:B------:R-:W-:Y:S02]  /*02c0*/  ISETP.GE.U32.AND P0, PT, R14.reuse, 0x700, PT ;  /* 0x000007000e00780c */ /* 0x040fe40003f06070 */
[----:B------:R-:W-:-:S04]  /*02d0*/  LEA.HI R16, R14, 0x1, RZ, 0x18 ;  /* 0x000000010e107811 */ /* 0x000fc800078fc0ff */
[----:B------:R-:W-:-:S04]  /*02e0*/  LOP3.LUT R35, R16, 0x7, RZ, 0xc0, !PT ;  /* 0x0000000710237812 */ /* 0x000fc800078ec0ff */
[----:B------:R-:W-:-:S03]  /*02f0*/  ISETP.NE.AND P1, PT, R35, RZ, PT ;  /* 0x000000ff2300720c */ /* 0x000fc60003f25270 */
[----:B------:R-:W-:Y:S10]  /*0300*/  @!P0 BRA `(.L_x_1479) ;  /* 0x00000008000c8947 */ /* 0x000ff40003800000 */
[----:B------:R-:W0:Y:S01]  /*0310*/  LDC.64 R2, c[0x0][0x380] ;  /* 0x0000e000ff027b82 */ /* 0x000e220000000a00 */
[----:B------:R-:W-:-:S05]  /*0320*/  LOP3.LUT R18, R16, 0x1fffff8, RZ, 0xc0, !PT ;  /* 0x01fffff810127812 */ /* 0x000fca00078ec0ff */
[----:B------:R-:W-:Y:S02]  /*0330*/  IMAD.MOV R18, RZ, RZ, -R18 ;  /* 0x000000ffff127224 */ /* 0x000fe400078e0a12 */
[----:B------:R-:W2:Y:S05]  /*0340*/  LDC.64 R4, c[0x0][0x388] ;  /* 0x0000e200ff047b82 */ /* 0x000eaa0000000a00 */
.L_x_1480:
[----:B0-----:R-:W-:-:S04]  /*0350*/  IMAD.WIDE.U32 R8, R15, 0x4, R2 ;  /* 0x000000040f087825 */ /* 0x001fc800078e0002 */
[C---:B--2---:R-:W-:Y:S01]  /*0360*/  IMAD.WIDE.U32 R6, R15.reuse, 0x4, R4 ;  /* 0x000000040f067825 */ /* 0x044fe200078e0004 */
[----:B------:R-:W2:Y:S04]  /*0370*/  LDG.E R33, desc[UR8][R8.64] ;  /* 0x0000000808217981 */ /* 0x000ea8000c1e1900 */
[----:B------:R-:W2:Y:S04]  /*0380*/  LDG.E R34, desc[UR8][R6.64] ;  /* 0x0000000806227981 */ /* 0x000ea8000c1e1900 */
[----:B------:R-:W3:Y:S04]  /*0390*/  LDG.E R32, desc[UR8][R8.64+0x400] ;  /* 0x0004000808207981 */ /* 0x000ee8000c1e1900 */
[----:B------:R-:W3:Y:S04]  /*03a0*/  LDG.E R31, desc[UR8][R6.64+0x400] ;  /* 0x00040008061f7981 */ /* 0x000ee8000c1e1900 */
[----:B------:R-:W4:Y:S04]  /*03b0*/  LDG.E R28, desc[UR8][R8.64+0x800] ;  /* 0x00080008081c7981 */ /* 0x000f28000c1e1900 */
[----:B------:R-:W4:Y:S04]  /*03c0*/  LDG.E R25, desc[UR8][R6.64+0x800] ;  /* 0x0008000806197981 */ /* 0x000f28000c1e1900 */
[----:B------:R-:W5:Y:S04]  /*03d0*/  LDG.E R26, desc[UR8][R8.64+0xc00] ;  /* 0x000c0008081a7981 */ /* 0x000f68000c1e1900 */
[----:B------:R-:W5:Y:S04]  /*03e0*/  LDG.E R19, desc[UR8][R6.64+0xc00] ;  /* 0x000c000806137981 */ /* 0x000f68000c1e1900 */
[----:B------:R-:W5:Y:S04]  /*03f0*/  LDG.E R20, desc[UR8][R8.64+0x1000] ;  /* 0x0010000808147981 */ /* 0x000f68000c1e1900 */
[----:B------:R-:W5:Y:S04]  /*0400*/  LDG.E R17, desc[UR8][R6.64+0x1000] ;  /* 0x0010000806117981 */ /* 0x000f68000c1e1900 */
[----:B------:R-:W5:Y:S04]  /*0410*/  LDG.E R23, desc[UR8][R8.64+0x1400] ;  /* 0x0014000808177981 */ /* 0x000f68000c1e1900 */
[----:B------:R-:W5:Y:S04]  /*0420*/  LDG.E R24, desc[UR8][R6.64+0x1400] ;  /* 0x0014000806187981 */ /* 0x000f68000c1e1900 */
[----:B------:R-:W5:Y:S04]  /*0430*/  LDG.E R21, desc[UR8][R8.64+0x1800] ;  /* 0x0018000808157981 */ /* 0x000f68000c1e1900 */
[----:B------:R-:W5:Y:S04]  /*0440*/  LDG.E R22, desc[UR8][R6.64+0x1800] ;  /* 0x0018000806167981 */ /* 0x000f68000c1e1900 */
[----:B------:R0:W5:Y:S04]  /*0450*/  LDG.E R27, desc[UR8][R8.64+0x1c00] ;  /* 0x001c0008081b7981 */ /* 0x000168000c1e1900 */
[----:B------:R1:W5:Y:S01]  /*0460*/  LDG.E R30, desc[UR8][R6.64+0x1c00] ;  /* 0x001c0008061e7981 */ /* 0x000362000c1e1900 */
[----:B------:R-:W-:Y:S01]  /*0470*/  PRMT R36, R12, 0x7610, R36 ;  /* 0x000076100c247816 */ /* 0x000fe20000000024 */
[----:B------:R-:W-:Y:S01]  /*0480*/  VIADD R18, R18, 0x8 ;  /* 0x0000000812127836 */ /* 0x000fe20000000000 */
[C---:B------:R-:W-:Y:S01]  /*0490*/  IADD3 R29, P3, PT, R15.reuse, UR6, RZ ;  /* 0x000000060f1d7c10 */ /* 0x040fe2000ff7e0ff */
[----:B------:R-:W-:Y:S01]  /*04a0*/  VIADD R15, R15, 0x800 ;  /* 0x000008000f0f7836 */ /* 0x000fe20000000000 */
[----:B------:R-:W-:-:S03]  /*04b0*/  LOP3.LUT P5, RZ, R36, 0xff, RZ, 0xc0, !PT ;  /* 0x000000ff24ff7812 */ /* 0x000fc600078ac0ff */
[----:B------:R-:W-:Y:S01]  /*04c0*/  IMAD.X R12, RZ, RZ, UR7, P3 ;  /* 0x00000007ff0c7e24 */ /* 0x000fe200098e06ff */
[CC--:B--2---:R-:W-:Y:S02]  /*04d0*/  FSETP.NEU.AND P0, PT, R33.reuse, R34.reuse, PT ;  /* 0x000000222100720b */ /* 0x0c4fe40003f0d000 */
[----:B------:R-:W-:-:S07]  /*04e0*/  FSETP.NEU.AND P2, PT, R33, R34, P5 ;  /* 0x000000222100720b */ /* 0x000fce0002f4d000 */
[----:B------:R-:W-:Y:S02]  /*04f0*/  @!P5 SEL R36, RZ, 0x1, !P0 ;  /* 0x00000001ff24d807 */ /* 0x000fe40004000000 */
[----:B------:R-:W-:Y:S02]  /*0500*/  ISETP.LT.U32.AND P0, PT, R29, R10, PT ;  /* 0x0000000a1d00720c */ /* 0x000fe40003f01070 */
[----:B------:R-:W-:Y:S02]  /*0510*/  SEL R33, R36, 0x1, !P2 ;  /* 0x0000000124217807 */ /* 0x000fe40005000000 */
[----:B---3--:R-:W-:Y:S02]  /*0520*/  FSETP.NEU.AND P6, PT, R32, R31, PT ;  /* 0x0000001f2000720b */ /* 0x008fe40003fcd000 */
[----:B------:R-:W-:Y:S02]  /*0530*/  LOP3.LUT P3, RZ, R33, 0xff, RZ, 0xc0, !PT ;  /* 0x000000ff21ff7812 */ /* 0x000fe4000786c0ff */
[----:B------:R-:W-:-:S02]  /*0540*/  ISETP.LT.AND.EX P0, PT, R12, R11, PT, P0 ;  /* 0x0000000b0c00720c */ /* 0x000fc40003f01300 */
[----:B------:R-:W-:Y:S02]  /*0550*/  FSETP.NEU.AND P4, PT, R32, R31, P3 ;  /* 0x0000001f2000720b */ /* 0x000fe40001f8d000 */
[CC--:B0-----:R-:W-:Y:S02]  /*0560*/  SEL R9, R29.reuse, R10.reuse, P0 ;  /* 0x0000000a1d097207 */ /* 0x0c1fe40000000000 */
[CC--:B------:R-:W-:Y:S02]  /*0570*/  SEL R8, R12.reuse, R11.reuse, P0 ;  /* 0x0000000b0c087207 */ /* 0x0c0fe40000000000 */
[----:B------:R-:W-:Y:S02]  /*0580*/  @!P2 SEL R9, R29, R10, !P5 ;  /* 0x0000000a1d09a207 */ /* 0x000fe40006800000 */
[----:B------:R-:W-:Y:S02]  /*0590*/  @!P2 SEL R8, R12, R11, !P5 ;  /* 0x0000000b0c08a207 */ /* 0x000fe40006800000 */
[----:B------:R-:W-:-:S02]  /*05a0*/  @!P3 SEL R33, RZ, 0x1, !P6 ;  /* 0x00000001ff21b807 */ /* 0x000fc40007000000 */
[----:B-1----:R-:W-:Y:S02]  /*05b0*/  IADD3 R6, P0, PT, R29, 0x100, RZ ;  /* 0x000001001d067810 */ /* 0x002fe40007f1e0ff */
[----:B------:R-:W-:Y:S02]  /*05c0*/  SEL R33, R33, 0x1, !P4 ;  /* 0x0000000121217807 */ /* 0x000fe40006000000 */
[----:B----4-:R-:W-:Y:S01]  /*05d0*/  FSETP.NEU.AND P6, PT, R28, R25, PT ;  /* 0x000000191c00720b */ /* 0x010fe20003fcd000 */
[----:B------:R-:W-:Y:S01]  /*05e0*/  IMAD.X R7, RZ, RZ, R12, P0 ;  /* 0x000000ffff077224 */ /* 0x000fe200000e060c */
[----:B------:R-:W-:Y:S02]  /*05f0*/  LOP3.LUT P2, RZ, R33, 0xff, RZ, 0xc0, !PT ;  /* 0x000000ff21ff7812 */ /* 0x000fe4000784c0ff */
[----:B------:R-:W-:Y:S02]  /*0600*/  ISETP.LT.U32.AND P0, PT, R6, R9, PT ;  /* 0x000000090600720c */ /* 0x000fe40003f01070 */
[----:B------:R-:W-:-:S02]  /*0610*/  FSETP.NEU.AND P5, PT, R28, R25, P2 ;  /* 0x000000191c00720b */ /* 0x000fc400017ad000 */
[----:B------:R-:W-:-:S04]  /*0620*/  ISETP.LT.AND.EX P0, PT, R7, R8, PT, P0 ;  /* 0x000000080700720c */ /* 0x000fc80003f01300 */
[CC--:B------:R-:W-:Y:S02]  /*0630*/  SEL R11, R6.reuse, R9.reuse, P0 ;  /* 0x00000009060b7207 */ /* 0x0c0fe40000000000 */
[-C--:B------:R-:W-:Y:S02]  /*0640*/  SEL R10, R7, R8.reuse, P0 ;  /* 0x00000008070a7207 */ /* 0x080fe40000000000 */
[----:B------:R-:W-:Y:S02]  /*0650*/  @!P2 SEL R33, RZ, 0x1, !P6 ;  /* 0x00000001ff21a807 */ /* 0x000fe40007000000 */
[----:B------:R-:W-:Y:S02]  /*0660*/  @!P4 SEL R11, R6, R9, !P3 ;  /* 0x00000009060bc207 */ /* 0x000fe40005800000 */
[----:B------:R-:W-:Y:S02]  /*0670*/  SEL R33, R33, 0x1, !P5 ;  /* 0x0000000121217807 */ /* 0x000fe40006800000 */
[----:B------:R-:W-:-:S02]  /*0680*/  @!P4 SEL R10, R7, R8, !P3 ;  /* 0x00000008070ac207 */ /* 0x000fc40005800000 */
[----:B------:R-:W-:Y:S02]  /*0690*/  LOP3.LUT P3, RZ, R33, 0xff, RZ, 0xc0, !PT ;  /* 0x000000ff21ff7812 */ /* 0x000fe4000786c0ff */
[----:B------:R-:W-:Y:S02]  /*06a0*/  IADD3 R6, P0, PT, R29, 0x200, RZ ;  /* 0x000002001d067810 */ /* 0x000fe40007f1e0ff */
[CC--:B-----5:R-:W-:Y:S02]  /*06b0*/  FSETP.NEU.AND P6, PT, R26.reuse, R19.reuse, PT ;  /* 0x000000131a00720b */ /* 0x0e0fe40003fcd000 */
[----:B------:R-:W-:Y:S01]  /*06c0*/  FSETP.NEU.AND P4, PT, R26, R19, P3 ;  /* 0x000000131a00720b */ /* 0x000fe20001f8d000 */
[----:B------:R-:W-:Y:S01]  /*06d0*/  IMAD.X R7, RZ, RZ, R12, P0 ;  /* 0x000000ffff077224 */ /* 0x000fe200000e060c */
[----:B------:R-:W-:-:S04]  /*06e0*/  ISETP.LT.U32.AND P0, PT, R6, R11, PT ;  /* 0x0000000b0600720c */ /* 0x000fc80003f01070 */
[-C--:B------:R-:W-:Y:S02]  /*06f0*/  ISETP.LT.AND.EX P0, PT, R7, R10.reuse, PT, P0 ;  /* 0x0000000a0700720c */ /* 0x080fe40003f01300 */
[----:B------:R-:W-:Y:S02]  /*0700*/  @!P3 SEL R33, RZ, 0x1, !P6 ;  /* 0x00000001ff21b807 */ /* 0x000fe40007000000 */
[CC--:B------:R-:W-:Y:S02]  /*0710*/  SEL R9, R6.reuse, R11.reuse, P0 ;  /* 0x0000000b06097207 */ /* 0x0c0fe40000000000 */
[----:B------:R-:W-:Y:S02]  /*0720*/  SEL R33, R33, 0x1, !P4 ;  /* 0x0000000121217807 */ /* 0x000fe40006000000 */
[----:B------:R-:W-:Y:S02]  /*0730*/  @!P5 SEL R9, R6, R11, !P2 ;  /* 0x0000000b0609d207 */ /* 0x000fe40005000000 */
[----:B------:R-:W-:-:S02]  /*0740*/  SEL R8, R7, R10, P0 ;  /* 0x0000000a07087207 */ /* 0x000fc40000000000 */
[----:B------:R-:W-:Y:S02]  /*0750*/  IADD3 R6, P0, PT, R29, 0x300, RZ ;  /* 0x000003001d067810 */ /* 0x000fe40007f1e0ff */
[----:B------:R-:W-:Y:S02]  /*0760*/  @!P5 SEL R8, R7, R10, !P2 ;  /* 0x0000000a0708d207 */ /* 0x000fe40005000000 */
[----:B------:R-:W-:Y:S01]  /*0770*/  LOP3.LUT P2, RZ, R33, 0xff, RZ, 0xc0, !PT ;  /* 0x000000ff21ff7812 */ /* 0x000fe2000784c0ff */
[----:B------:R-:W-:Y:S01]  /*0780*/  IMAD.X R7, RZ, RZ, R12, P0 ;  /* 0x000000ffff077224 */ /* 0x000fe200000e060c */
[----:B------:R-:W-:Y:S02]  /*0790*/  ISETP.LT.U32.AND P0, PT, R6, R9, PT ;  /* 0x000000090600720c */ /* 0x000fe40003f01070 */
[----:B------:R-:W-:Y:S02]  /*07a0*/  FSETP.NEU.AND P6, PT, R20, R17, PT ;  /* 0x000000111400720b */ /* 0x000fe40003fcd000 */
[----:B------:R-:W-:-:S02]  /*07b0*/  ISETP.LT.AND.EX P0, PT, R7, R8, PT, P0 ;  /* 0x000000080700720c */ /* 0x000fc40003f01300 */
[----:B------:R-:W-:Y:S02]  /*07c0*/  FSETP.NEU.AND P5, PT, R20, R17, P2 ;  /* 0x000000111400720b */ /* 0x000fe400017ad000 */
[CC--:B------:R-:W-:Y:S02]  /*07d0*/  SEL R11, R6.reuse, R9.reuse, P0 ;  /* 0x00000009060b7207 */ /* 0x0c0fe40000000000 */
[----:B------:R-:W-:Y:S02]  /*07e0*/  @!P4 SEL R11, R6, R9, !P3 ;  /* 0x00000009060bc207 */ /* 0x000fe40005800000 */
[----:B------:R-:W-:Y:S02]  /*07f0*/  @!P2 SEL R33, RZ, 0x1, !P6 ;  /* 0x00000001ff21a807 */ /* 0x000fe40007000000 */
[----:B------:R-:W-:Y:S02]  /*0800*/  SEL R10, R7, R8, P0 ;  /* 0x00000008070a7207 */ /* 0x000fe40000000000 */
[----:B------:R-:W-:-:S02]  /*0810*/  IADD3 R6, P0, PT, R29, 0x400, RZ ;  /* 0x000004001d067810 */ /* 0x000fc40007f1e0ff */
[----:B------:R-:W-:Y:S02]  /*0820*/  SEL R33, R33, 0x1, !P5 ;  /* 0x0000000121217807 */ /* 0x000fe40006800000 */
[----:B------:R-:W-:Y:S01]  /*0830*/  @!P4 SEL R10, R7, R8, !P3 ;  /* 0x00000008070ac207 */ /* 0x000fe20005800000 */
[----:B------:R-:W-:Y:S01]  /*0840*/  IMAD.X R7, RZ, RZ, R12, P0 ;  /* 0x000000ffff077224 */ /* 0x000fe200000e060c */
[----:B------:R-:W-:Y:S02]  /*0850*/  ISETP.LT.U32.AND P0, PT, R6, R11, PT ;  /* 0x0000000b0600720c */ /* 0x000fe40003f01070 */
[----:B------:R-:W-:Y:S02]  /*0860*/  LOP3.LUT P3, RZ, R33, 0xff, RZ, 0xc0, !PT ;  /* 0x000000ff21ff7812 */ /* 0x000fe4000786c0ff */
[----:B------:R-:W-:Y:S02]  /*0870*/  ISETP.LT.AND.EX P0, PT, R7, R10, PT, P0 ;  /* 0x0000000a0700720c */ /* 0x000fe40003f01300 */
[----:B------:R-:W-:-:S02]  /*0880*/  FSETP.NEU.AND P4, PT, R23, R24, P3 ;  /* 0x000000181700720b */ /* 0x000fc40001f8d000 */
[CC--:B------:R-:W-:Y:S02]  /*0890*/  SEL R9, R6.reuse, R11.reuse, P0 ;  /* 0x0000000b06097207 */ /* 0x0c0fe40000000000 */
[----:B------:R-:W-:Y:S02]  /*08a0*/  SEL R8, R7, R10, P0 ;  /* 0x0000000a07087207 */ /* 0x000fe40000000000 */
[----:B------:R-:W-:Y:S02]  /*08b0*/  FSETP.NEU.AND P0, PT, R23, R24, PT ;  /* 0x000000181700720b */ /* 0x000fe40003f0d000 */
[----:B------:R-:W-:Y:S02]  /*08c0*/  @!P5 SEL R9, R6, R11, !P2 ;  /* 0x0000000b0609d207 */ /* 0x000fe40005000000 */
[----:B------:R-:W-:Y:S02]  /*08d0*/  IADD3 R6, P6, PT, R29, 0x500, RZ ;  /* 0x000005001d067810 */ /* 0x000fe40007fde0ff */
[----:B------:R-:W-:-:S02]  /*08e0*/  @!P3 SEL R33, RZ, 0x1, !P0 ;  /* 0x00000001ff21b807 */ /* 0x000fc40004000000 */
[----:B------:R-:W-:Y:S01]  /*08f0*/  @!P5 SEL R8, R7, R10, !P2 ;  /* 0x0000000a0708d207 */ /* 0x000fe20005000000 */
[----:B------:R-:W-:Y:S01]  /*0900*/  IMAD.X R7, RZ, RZ, R12, P6 ;  /* 0x000000ffff077224 */ /* 0x000fe200030e060c */
[CC--:B------:R-:W-:Y:S02]  /*0910*/  ISETP.LT.U32.AND P0, PT, R6.reuse, R9.reuse, PT ;  /* 0x000000090600720c */ /* 0x0c0fe40003f01070 */
[----:B------:R-:W-:Y:S02]  /*0920*/  SEL R33, R33, 0x1, !P4 ;  /* 0x0000000121217807 */ /* 0x000fe40006000000 */
[----:B------:R-:W-:Y:S02]  /*0930*/  ISETP.LT.AND.EX P0, PT, R7, R8, PT, P0 ;  /* 0x000000080700720c */ /* 0x000fe40003f01300 */
[----:B------:R-:W-:Y:S02]  /*0940*/  LOP3.LUT P2, RZ, R33, 0xff, RZ, 0xc0, !PT ;  /* 0x000000ff21ff7812 */ /* 0x000fe4000784c0ff */
[----:B------:R-:W-:-:S02]  /*0950*/  SEL R11, R6, R9, P0 ;  /* 0x00000009060b7207 */ /* 0x000fc40000000000 */
[-C--:B------:R-:W-:Y:S02]  /*0960*/  SEL R10, R7, R8.reuse, P0 ;  /* 0x00000008070a7207 */ /* 0x080fe40000000000 */
[----:B------:R-:W-:Y:S02]  /*0970*/  @!P4 SEL R11, R6, R9, !P3 ;  /* 0x00000009060bc207 */ /* 0x000fe40005800000 */
[----:B------:R-:W-:Y:S02]  /*0980*/  IADD3 R6, P0, PT, R29, 0x600, RZ ;  /* 0x000006001d067810 */ /* 0x000fe40007f1e0ff */
[----:B------:R-:W-:Y:S02]  /*0990*/  @!P4 SEL R10, R7, R8, !P3 ;  /* 0x00000008070ac207 */ /* 0x000fe40005800000 */
[CC--:B------:R-:W-:Y:S01]  /*09a0*/  FSETP.NEU.AND P4, PT, R21.reuse, R22.reuse, P2 ;  /* 0x000000161500720b */ /* 0x0c0fe2000178d000 */
[----:B------:R-:W-:Y:S01]  /*09b0*/  IMAD.X R9, RZ, RZ, R12, P0 ;  /* 0x000000ffff097224 */ /* 0x000fe200000e060c */
[----:B------:R-:W-:-:S02]  /*09c0*/  FSETP.NEU.AND P3, PT, R21, R22, PT ;  /* 0x000000161500720b */ /* 0x000fc40003f6d000 */
[CC--:B------:R-:W-:Y:S02]  /*09d0*/  ISETP.LT.U32.AND P0, PT, R6.reuse, R11.reuse, PT ;  /* 0x0000000b0600720c */ /* 0x0c0fe40003f01070 */
[----:B------:R-:W-:Y:S02]  /*09e0*/  @!P2 SEL R33, RZ, 0x1, !P3 ;  /* 0x00000001ff21a807 */ /* 0x000fe40005800000 */
[----:B------:R-:W-:Y:S02]  /*09f0*/  ISETP.LT.AND.EX P0, PT, R9, R10, PT, P0 ;  /* 0x0000000a0900720c */ /* 0x000fe40003f01300 */
[----:B------:R-:W-:Y:S02]  /*0a00*/  SEL R33, R33, 0x1, !P4 ;  /* 0x0000000121217807 */ /* 0x000fe40006000000 */
[----:B------:R-:W-:Y:S02]  /*0a10*/  IADD3 R29, P5, PT, R29, 0x700, RZ ;  /* 0x000007001d1d7810 */ /* 0x000fe40007fbe0ff */
[----:B------:R-:W-:-:S02]  /*0a20*/  SEL R8, R6, R11, P0 ;  /* 0x0000000b06087207 */ /* 0x000fc40000000000 */
[----:B------:R-:W-:Y:S02]  /*0a30*/  LOP3.LUT P3, RZ, R33, 0xff, RZ, 0xc0, !PT ;  /* 0x000000ff21ff7812 */ /* 0x000fe4000786c0ff */
[----:B------:R-:W-:Y:S01]  /*0a40*/  @!P4 SEL R8, R6, R11, !P2 ;  /* 0x0000000b0608c207 */ /* 0x000fe20005000000 */
[----:B------:R-:W-:Y:S01]  /*0a50*/  IMAD.X R6, RZ, RZ, R12, P5 ;  /* 0x000000ffff067224 */ /* 0x000fe200028e060c */
[CC--:B------:R-:W-:Y:S02]  /*0a60*/  SEL R7, R9.reuse, R10.reuse, P0 ;  /* 0x0000000a09077207 */ /* 0x0c0fe40000000000 */
[----:B------:R-:W-:Y:S02]  /*0a70*/  ISETP.NE.AND P5, PT, R18, RZ, PT ;  /* 0x000000ff1200720c */ /* 0x000fe40003fa5270 */
[----:B------:R-:W-:Y:S02]  /*0a80*/  @!P4 SEL R7, R9, R10, !P2 ;  /* 0x0000000a0907c207 */ /* 0x000fe40005000000 */
[----:B------:R-:W-:-:S02]  /*0a90*/  FSETP.NEU.AND P4, PT, R27, R30, P3 ;  /* 0x0000001e1b00720b */ /* 0x000fc40001f8d000 */
[----:B------:R-:W-:Y:S02]  /*0aa0*/  ISETP.LT.U32.AND P0, PT, R29, R8, PT ;  /* 0x000000081d00720c */ /* 0x000fe40003f01070 */
[----:B------:R-:W-:Y:S02]  /*0ab0*/  FSETP.NEU.AND P2, PT, R27, R30, PT ;  /* 0x0000001e1b00720b */ /* 0x000fe40003f4d000 */
[CC--:B------:R-:W-:Y:S02]  /*0ac0*/  ISETP.LT.AND.EX P0, PT, R6.reuse, R7.reuse, PT, P0 ;  /* 0x000000070600720c */ /* 0x0c0fe40003f01300 */
[----:B------:R-:W-:Y:S02]  /*0ad0*/  @!P3 SEL R33, RZ, 0x1, !P2 ;  /* 0x00000001ff21b807 */ /* 0x000fe40005000000 */
[----:B------:R-:W-:Y:S02]  /*0ae0*/  SEL R10, R29, R8, P0 ;  /* 0x000000081d0a7207 */ /* 0x000fe40000000000 */
[----:B------:R-:W-:-:S02]  /*0af0*/  SEL R11, R6, R7, P0 ;  /* 0x00000007060b7207 */ /* 0x000fc40000000000 */
[----:B------:R-:W-:Y:S02]  /*0b00*/  SEL R12, R33, 0x1, !P4 ;  /* 0x00000001210c7807 */ /* 0x000fe40006000000 */
[----:B------:R-:W-:Y:S02]  /*0b10*/  @!P4 SEL R10, R29, R8, !P3 ;  /* 0x000000081d0ac207 */ /* 0x000fe40005800000 */
[----:B------:R-:W-:Y:S01]  /*0b20*/  @!P4 SEL R11, R6, R7, !P3 ;  /* 0x00000007060bc207 */ /* 0x000fe20005800000 */
[----:B------:R-:W-:Y:S06]  /*0b30*/  @P5 BRA `(.L_x_1480) ;  /* 0xfffffff800045947 */ /* 0x000fec000383ffff */
.L_x_1479:
[----:B------:R-:W-:Y:S05]  /*0b40*/  BSYNC.RECONVERGENT B2 ;  /* 0x0000000000027941 */ /* 0x000fea0003800200 */
.L_x_1478:
[----:B------:R-:W-:Y:S05]  /*0b50*/  @!P1 BRA `(.L_x_1477) ;  /* 0x0000000800309947 */ /* 0x000fea0003800000 */
[----:B------:R-:W-:Y:S01]  /*0b60*/  ISETP.GE.U32.AND P0, PT, R35, 0x4, PT ;  /* 0x000000042300780c */ /* 0x000fe20003f06070 */
[----:B------:R-:W-:Y:S01]  /*0b70*/  BSSY.RECONVERGENT B2, `(.L_x_1481) ;  /* 0x0000048000027945 */ /* 0x000fe20003800200 */
[----:B------:R-:W-:-:S11]  /*0b80*/  LOP3.LUT P1, R16, R16, 0x3, RZ, 0xc0, !PT ;  /* 0x0000000310107812 */ /* 0x000fd6000782c0ff */
[----:B------:R-:W-:Y:S05]  /*0b90*/  @!P0 BRA `(.L_x_1482) ;  /* 0x0000000400148947 */ /* 0x000fea0003800000 */
[----:B------:R-:W0:Y:S01]  /*0ba0*/  LDC.64 R4, c[0x0][0x380] ;  /* 0x0000e000ff047b82 */ /* 0x000e220000000a00 */
[----:B------:R-:W2:Y:S07]  /*0bb0*/  LDCU.64 UR10, c[0x0][0x3a0] ;  /* 0x00007400ff0a77ac */ /* 0x000eae0008000a00 */
[----:B------:R-:W3:Y:S01]  /*0bc0*/  LDC.64 R6, c[0x0][0x388] ;  /* 0x0000e200ff067b82 */ /* 0x000ee20000000a00 */
[----:B0-----:R-:W-:-:S05]  /*0bd0*/  IMAD.WIDE.U32 R4, R15, 0x4, R4 ;  /* 0x000000040f047825 */ /* 0x001fca00078e0004 */
[----:B------:R-:W4:Y:S01]  /*0be0*/  LDG.E R3, desc[UR8][R4.64] ;  /* 0x0000000804037981 */ /* 0x000f22000c1e1900 */
[----:B---3--:R-:W-:-:S03]  /*0bf0*/  IMAD.WIDE.U32 R6, R15, 0x4, R6 ;  /* 0x000000040f067825 */ /* 0x008fc600078e0006 */
[----:B------:R-:W3:Y:S04]  /*0c00*/  LDG.E R9, desc[UR8][R4.64+0x400] ;  /* 0x0004000804097981 */ /* 0x000ee8000c1e1900 */
[----:B------:R-:W4:Y:S04]  /*0c10*/  LDG.E R8, desc[UR8][R6.64] ;  /* 0x0000000806087981 */ /* 0x000f28000c1e1900 */
[----:B------:R-:W3:Y:S04]  /*0c20*/  LDG.E R18, desc[UR8][R6.64+0x400] ;  /* 0x0004000806127981 */ /* 0x000ee8000c1e1900 */
[----:B------:R-:W5:Y:S04]  /*0c30*/  LDG.E R17, desc[UR8][R4.64+0x800] ;  /* 0x0008000804117981 */ /* 0x000f68000c1e1900 */
[----:B------:R-:W5:Y:S04]  /*0c40*/  LDG.E R20, desc[UR8][R6.64+0x800] ;  /* 0x0008000806147981 */ /* 0x000f68000c1e1900 */
[----:B------:R-:W5:Y:S04]  /*0c50*/  LDG.E R2, desc[UR8][R4.64+0xc00] ;  /* 0x000c000804027981 */ /* 0x000f68000c1e1900 */
[----:B------:R0:W5:Y:S01]  /*0c60*/  LDG.E R19, desc[UR8][R6.64+0xc00] ;  /* 0x000c000806137981 */ /* 0x000162000c1e1900 */
[----:B------:R-:W-:-:S02]  /*0c70*/  LOP3.LUT P3, RZ, R12, 0xff, RZ, 0xc0, !PT ;  /* 0x000000ff0cff7812 */ /* 0x000fc4000786c0ff */
[----:B--2---:R-:W-:Y:S02]  /*0c80*/  IADD3 R21, P2, PT, R15, UR10, RZ ;  /* 0x0000000a0f157c10 */ /* 0x004fe4000ff5e0ff */
[CC--:B----4-:R-:W-:Y:S02]  /*0c90*/  FSETP.NEU.AND P0, PT, R3.reuse, R8.reuse, PT ;  /* 0x000000080300720b */ /* 0x0d0fe40003f0d000 */
[----:B------:R-:W-:-:S07]  /*0ca0*/  FSETP.NEU.AND P4, PT, R3, R8, P3 ;  /* 0x000000080300720b */ /* 0x000fce0001f8d000 */
[----:B------:R-:W-:Y:S01]  /*0cb0*/  @!P3 SEL R12, RZ, 0x1, !P0 ;  /* 0x00000001ff0cb807 */ /* 0x000fe20004000000 */
[----:B------:R-:W-:-:S03]  /*0cc0*/  IMAD.X R8, RZ, RZ, UR11, P2 ;  /* 0x0000000bff087e24 */ /* 0x000fc600090e06ff */
[----:B------:R-:W-:Y:S02]  /*0cd0*/  SEL R12, R12, 0x1, !P4 ;  /* 0x000000010c0c7807 */ /* 0x000fe40006000000 */
[----:B------:R-:W-:Y:S02]  /*0ce0*/  ISETP.LT.U32.AND P0, PT, R21, R10, PT ;  /* 0x0000000a1500720c */ /* 0x000fe40003f01070 */
[----:B------:R-:W-:Y:S02]  /*0cf0*/  LOP3.LUT P2, RZ, R12, 0xff, RZ, 0xc0, !PT ;  /* 0x000000ff0cff7812 */ /* 0x000fe4000784c0ff */
[----:B------:R-:W-:Y:S01]  /*0d00*/  ISETP.LT.AND.EX P0, PT, R8, R11, PT, P0 ;  /* 0x0000000b0800720c */ /* 0x000fe20003f01300 */
[----:B------:R-:W-:-:S03]  /*0d10*/  VIADD R3, R15, 0x100 ;  /* 0x000001000f037836 */ /* 0x000fc60000000000 */
[----:B0-----:R-:W-:Y:S02]  /*0d20*/  SEL R7, R21, R10, P0 ;  /* 0x0000000a15077207 */ /* 0x001fe40000000000 */
[CC--:B------:R-:W-:Y:S02]  /*0d30*/  SEL R6, R8.reuse, R11.reuse, P0 ;  /* 0x0000000b08067207 */ /* 0x0c0fe40000000000 */
[----:B---3--:R-:W-:Y:S02]  /*0d40*/  FSETP.NEU.AND P0, PT, R9, R18, PT ;  /* 0x000000120900720b */ /* 0x008fe40003f0d000 */
[----:B------:R-:W-:Y:S02]  /*0d50*/  @!P4 SEL R7, R21, R10, !P3 ;  /* 0x0000000a1507c207 */ /* 0x000fe40005800000 */
[----:B------:R-:W-:Y:S02]  /*0d60*/  @!P4 SEL R6, R8, R11, !P3 ;  /* 0x0000000b0806c207 */ /* 0x000fe40005800000 */
[----:B------:R-:W-:-:S02]  /*0d70*/  FSETP.NEU.AND P4, PT, R9, R18, P2 ;  /* 0x000000120900720b */ /* 0x000fc4000178d000 */
[----:B------:R-:W-:Y:S02]  /*0d80*/  @!P2 SEL R12, RZ, 0x1, !P0 ;  /* 0x00000001ff0ca807 */ /* 0x000fe40004000000 */
[----:B------:R-:W-:Y:S02]  /*0d90*/  IADD3 R4, P5, PT, R3, UR10, RZ ;  /* 0x0000000a03047c10 */ /* 0x000fe4000ffbe0ff */
[----:B------:R-:W-:Y:S02]  /*0da0*/  SEL R12, R12, 0x1, !P4 ;  /* 0x000000010c0c7807 */ /* 0x000fe40006000000 */
[----:B------:R-:W-:Y:S01]  /*0db0*/  ISETP.LT.U32.AND P0, PT, R4, R7, PT ;  /* 0x000000070400720c */ /* 0x000fe20003f01070 */
[----:B------:R-:W-:Y:S01]  /*0dc0*/  IMAD.X R5, RZ, RZ, UR11, P5 ;  /* 0x0000000bff057e24 */ /* 0x000fe2000a8e06ff */
[----:B------:R-:W-:Y:S01]  /*0dd0*/  LOP3.LUT P3, RZ, R12, 0xff, RZ, 0xc0, !PT ;  /* 0x000000ff0cff7812 */ /* 0x000fe2000786c0ff */
[----:B------:R-:W-:-:S03]  /*0de0*/  VIADD R3, R15, 0x200 ;  /* 0x000002000f037836 */ /* 0x000fc60000000000 */
[----:B------:R-:W-:-:S04]  /*0df0*/  ISETP.LT.AND.EX P0, PT, R5, R6, PT, P0 ;  /* 0x000000060500720c */ /* 0x000fc80003f01300 */
[CC--:B------:R-:W-:Y:S02]  /*0e00*/  SEL R9, R4.reuse, R7.reuse, P0 ;  /* 0x0000000704097207 */ /* 0x0c0fe40000000000 */
[CC--:B------:R-:W-:Y:S02]  /*0e10*/  SEL R8, R5.reuse, R6.reuse, P0 ;  /* 0x0000000605087207 */ /* 0x0c0fe40000000000 */
[----:B------:R-:W-:Y:S02]  /*0e20*/  @!P4 SEL R9, R4, R7, !P2 ;  /* 0x000000070409c207 */ /* 0x000fe40005000000 */
[----:B------:R-:W-:Y:S02]  /*0e30*/  @!P4 SEL R8, R5, R6, !P2 ;  /* 0x000000060508c207 */ /* 0x000fe40005000000 */
[----:B------:R-:W-:Y:S02]  /*0e40*/  IADD3 R4, P0, PT, R3, UR10, RZ ;  /* 0x0000000a03047c10 */ /* 0x000fe4000ff1e0ff */
[----:B-----5:R-:W-:-:S02]  /*0e50*/  FSETP.NEU.AND P2, PT, R17, R20, PT ;  /* 0x000000141100720b */ /* 0x020fc40003f4d000 */
[----:B------:R-:W-:Y:S01]  /*0e60*/  FSETP.NEU.AND P4, PT, R17, R20, P3 ;  /* 0x000000141100720b */ /* 0x000fe20001f8d000 */
[----:B------:R-:W-:Y:S01]  /*0e70*/  IMAD.X R7, RZ, RZ, UR11, P0 ;  /* 0x0000000bff077e24 */ /* 0x000fe200080e06ff */
[----:B------:R-:W-:Y:S02]  /*0e80*/  @!P3 SEL R12, RZ, 0x1, !P2 ;  /* 0x00000001ff0cb807 */ /* 0x000fe40005000000 */
[----:B------:R-:W-:Y:S01]  /*0e90*/  ISETP.LT.U32.AND P0, PT, R4, R9, PT ;  /* 0x000000090400720c */ /* 0x000fe20003f01070 */
[----:B------:R-:W-:Y:S01]  /*0ea0*/  VIADD R3, R15, 0x300 ;  /* 0x000003000f037836 */ /* 0x000fe20000000000 */
[----:B------:R-:W-:Y:S02]  /*0eb0*/  SEL R12, R12, 0x1, !P4 ;  /* 0x000000010c0c7807 */ /* 0x000fe40006000000 */
[----:B------:R-:W-:Y:S02]  /*0ec0*/  ISETP.LT.AND.EX P0, PT, R7, R8, PT, P0 ;  /* 0x000000080700720c */ /* 0x000fe40003f01300 */
[----:B------:R-:W-:-:S02]  /*0ed0*/  LOP3.LUT P2, RZ, R12, 0xff, RZ, 0xc0, !PT ;  /* 0x000000ff0cff7812 */ /* 0x000fc4000784c0ff */
[----:B------:R-:W-:Y:S02]  /*0ee0*/  IADD3 R3, P5, PT, R3, UR10, RZ ;  /* 0x0000000a03037c10 */ /* 0x000fe4000ffbe0ff */
[CC--:B------:R-:W-:Y:S02]  /*0ef0*/  SEL R6, R4.reuse, R9.reuse, P0 ;  /* 0x0000000904067207 */ /* 0x0c0fe40000000000 */
[CC--:B------:R-:W-:Y:S02]  /*0f00*/  SEL R5, R7.reuse, R8.reuse, P0 ;  /* 0x0000000807057207 */ /* 0x0c0fe40000000000 */
[----:B------:R-:W-:Y:S02]  /*0f10*/  @!P4 SEL R6, R4, R9, !P3 ;  /* 0x000000090406c207 */ /* 0x000fe40005800000 */
[----:B------:R-:W-:Y:S02]  /*0f20*/  @!P4 SEL R5, R7, R8, !P3 ;  /* 0x000000080705c207 */ /* 0x000fe40005800000 */
[----:B------:R-:W-:Y:S01]  /*0f30*/  FSETP.NEU.AND P4, PT, R2, R19, P2 ;  /* 0x000000130200720b */ /* 0x000fe2000178d000 */
[----:B------:R-:W-:Y:S01]  /*0f40*/  IMAD.X R4, RZ, RZ, UR11, P5 ;  /* 0x0000000bff047e24 */ /* 0x000fe2000a8e06ff */
        /* <DEDUP_REMOVED lines=9> */
[----:B------:R-:W-:-:S07]  /*0fe0*/  @!P4 SEL R11, R4, R5, !P2 ;  /* 0x00000005040bc207 */ /* 0x000fce0005000000 */
.L_x_1482:
[----:B------:R-:W-:Y:S05]  /*0ff0*/  BSYNC.RECONVERGENT B2 ;  /* 0x0000000000027941 */ /* 0x000fea0003800200 */
.L_x_1481:
[----:B------:R-:W-:Y:S05]  /*1000*/  @!P1 BRA `(.L_x_1477) ;  /* 0x0000000400049947 */ /* 0x000fea0003800000 */
[----:B------:R-:W-:Y:S01]  /*1010*/  ISETP.NE.AND P0, PT, R16, 0x1, PT ;  /* 0x000000011000780c */ /* 0x000fe20003f05270 */
[----:B------:R-:W-:Y:S01]  /*1020*/  BSSY.RECONVERGENT B2, `(.L_x_1483) ;  /* 0x0000028000027945 */ /* 0x000fe20003800200 */
[----:B------:R-:W-:-:S11]  /*1030*/  LOP3.LUT P1, RZ, R14, 0x100, RZ, 0xc0, !PT ;  /* 0x000001000eff7812 */ /* 0x000fd6000782c0ff */
        /* <DEDUP_REMOVED lines=9> */
[----:B------:R0:W3:Y:S01]  /*10d0*/  LDG.E R17, desc[UR8][R4.64+0x400] ;  /* 0x0004000804117981 */ /* 0x0000e2000c1e1900 */
[----:B------:R-:W-:Y:S02]  /*10e0*/  LOP3.LUT P2, RZ, R12, 0xff, RZ, 0xc0, !PT ;  /* 0x000000ff0cff7812 */ /* 0x000fe4000784c0ff */
[C---:B--2---:R-:W-:Y:S01]  /*10f0*/  IADD3 R7, P4, PT, R15.reuse, UR10, RZ ;  /* 0x0000000a0f077c10 */ /* 0x044fe2000ff9e0ff */
[----:B------:R-:W-:-:S03]  /*1100*/  VIADD R8, R15, 0x100 ;  /* 0x000001000f087836 */ /* 0x000fc60000000000 */
[----:B------:R-:W-:Y:S01]  /*1110*/  ISETP.LT.U32.AND P0, PT, R7, R10, PT ;  /* 0x0000000a0700720c */ /* 0x000fe20003f01070 */
[----:B------:R-:W-:Y:S01]  /*1120*/  VIADD R15, R15, 0x200 ;  /* 0x000002000f0f7836 */ /* 0x000fe20000000000 */
[CC--:B----4-:R-:W-:Y:S02]  /*1130*/  FSETP.NEU.AND P5, PT, R6.reuse, R9.reuse, PT ;  /* 0x000000090600720b */ /* 0x0d0fe40003fad000 */
[----:B------:R-:W-:Y:S01]  /*1140*/  FSETP.NEU.AND P3, PT, R6, R9, P2 ;  /* 0x000000090600720b */ /* 0x000fe2000176d000 */
[----:B------:R-:W-:Y:S02]  /*1150*/  IMAD.X R6, RZ, RZ, UR11, P4 ;  /* 0x0000000bff067e24 */ /* 0x000fe4000a0e06ff */
[----:B------:R-:W-:-:S04]  /*1160*/  @!P2 SEL R12, RZ, 0x1, !P5 ;  /* 0x00000001ff0ca807 */ /* 0x000fc80006800000 */
[----:B------:R-:W-:Y:S02]  /*1170*/  SEL R12, R12, 0x1, !P3 ;  /* 0x000000010c0c7807 */ /* 0x000fe40005800000 */
[-C--:B------:R-:W-:Y:S02]  /*1180*/  ISETP.LT.AND.EX P0, PT, R6, R11.reuse, PT, P0 ;  /* 0x0000000b0600720c */ /* 0x080fe40003f01300 */
[----:B------:R-:W-:Y:S02]  /*1190*/  LOP3.LUT P4, RZ, R12, 0xff, RZ, 0xc0, !PT ;  /* 0x000000ff0cff7812 */ /* 0x000fe4000788c0ff */
[----:B0-----:R-:W-:Y:S02]  /*11a0*/  IADD3 R5, P5, PT, R8, UR10, RZ ;  /* 0x0000000a08057c10 */ /* 0x001fe4000ffbe0ff */
[----:B------:R-:W-:Y:S02]  /*11b0*/  SEL R2, R7, R10, P0 ;  /* 0x0000000a07027207 */ /* 0x000fe40000000000 */
[----:B------:R-:W-:-:S02]  /*11c0*/  SEL R3, R6, R11, P0 ;  /* 0x0000000b06037207 */ /* 0x000fc40000000000 */
[----:B------:R-:W-:Y:S02]  /*11d0*/  @!P3 SEL R2, R7, R10, !P2 ;  /* 0x0000000a0702b207 */ /* 0x000fe40005000000 */
[----:B------:R-:W-:Y:S02]  /*11e0*/  @!P3 SEL R3, R6, R11, !P2 ;  /* 0x0000000b0603b207 */ /* 0x000fe40005000000 */
[CC--:B---3--:R-:W-:Y:S01]  /*11f0*/  FSETP.NEU.AND P3, PT, R14.reuse, R17.reuse, P4 ;  /* 0x000000110e00720b */ /* 0x0c8fe2000276d000 */
[----:B------:R-:W-:Y:S01]  /*1200*/  IMAD.X R4, RZ, RZ, UR11, P5 ;  /* 0x0000000bff047e24 */ /* 0x000fe2000a8e06ff */
[----:B------:R-:W-:Y:S02]  /*1210*/  ISETP.LT.U32.AND P0, PT, R5, R2, PT ;  /* 0x000000020500720c */ /* 0x000fe40003f01070 */
[----:B------:R-:W-:Y:S02]  /*1220*/  FSETP.NEU.AND P2, PT, R14, R17, PT ;  /* 0x000000110e00720b */ /* 0x000fe40003f4d000 */
[----:B------:R-:W-:-:S02]  /*1230*/  ISETP.LT.AND.EX P0, PT, R4, R3, PT, P0 ;  /* 0x000000030400720c */ /* 0x000fc40003f01300 */
[----:B------:R-:W-:Y:S02]  /*1240*/  @!P4 SEL R12, RZ, 0x1, !P2 ;  /* 0x00000001ff0cc807 */ /* 0x000fe40005000000 */
[CC--:B------:R-:W-:Y:S02]  /*1250*/  SEL R10, R5.reuse, R2.reuse, P0 ;  /* 0x00000002050a7207 */ /* 0x0c0fe40000000000 */
[-C--:B------:R-:W-:Y:S02]  /*1260*/  SEL R11, R4, R3.reuse, P0 ;  /* 0x00000003040b7207 */ /* 0x080fe40000000000 */
[----:B------:R-:W-:Y:S02]  /*1270*/  SEL R12, R12, 0x1, !P3 ;  /* 0x000000010c0c7807 */ /* 0x000fe40005800000 */
[----:B------:R-:W-:Y:S02]  /*1280*/  @!P3 SEL R10, R5, R2, !P4 ;  /* 0x00000002050ab207 */ /* 0x000fe40006000000 */
[----:B------:R-:W-:-:S07]  /*1290*/  @!P3 SEL R11, R4, R3, !P4 ;  /* 0x00000003040bb207 */ /* 0x000fce0006000000 */
.L_x_1484:
[----:B------:R-:W-:Y:S05]  /*12a0*/  BSYNC.RECONVERGENT B2 ;  /* 0x0000000000027941 */ /* 0x000fea0003800200 */
.L_x_1483:
[----:B------:R-:W-:Y:S05]  /*12b0*/  @P1 BRA `(.L_x_1477) ;  /* 0x0000000000581947 */ /* 0x000fea0003800000 */
[----:B------:R-:W0:Y:S01]  /*12c0*/  LDC.64 R2, c[0x0][0x380] ;  /* 0x0000e000ff027b82 */ /* 0x000e220000000a00 */
[----:B------:R-:W2:Y:S07]  /*12d0*/  LDCU.64 UR10, c[0x0][0x3a0] ;  /* 0x00007400ff0a77ac */ /* 0x000eae0008000a00 */
[----:B------:R-:W3:Y:S01]  /*12e0*/  LDC.64 R4, c[0x0][0x388] ;  /* 0x0000e200ff047b82 */ /* 0x000ee20000000a00 */
[----:B0-----:R-:W-:-:S06]  /*12f0*/  IMAD.WIDE.U32 R2, R15, 0x4, R2 ;  /* 0x000000040f027825 */ /* 0x001fcc00078e0002 */
[----:B------:R-:W4:Y:S01]  /*1300*/  LDG.E R2, desc[UR8][R2.64] ;  /* 0x0000000802027981 */ /* 0x000f22000c1e1900 */
[----:B---3--:R-:W-:-:S06]  /*1310*/  IMAD.WIDE.U32 R4, R15, 0x4, R4 ;  /* 0x000000040f047825 */ /* 0x008fcc00078e0004 */
[----:B------:R-:W4:Y:S01]  /*1320*/  LDG.E R5, desc[UR8][R4.64] ;  /* 0x0000000804057981 */ /* 0x000f22000c1e1900 */
[----:B------:R-:W-:Y:S02]  /*1330*/  LOP3.LUT P3, RZ, R12, 0xff, RZ, 0xc0, !PT ;  /* 0x000000ff0cff7812 */ /* 0x000fe4000786c0ff */
[----:B--2---:R-:W-:-:S05]  /*1340*/  IADD3 R7, P0, PT, R15, UR10, RZ ;  /* 0x0000000a0f077c10 */ /* 0x004fca000ff1e0ff */
[----:B------:R-:W-:Y:S01]  /*1350*/  IMAD.X R8, RZ, RZ, UR11, P0 ;  /* 0x0000000bff087e24 */ /* 0x000fe200080e06ff */
[----:B------:R-:W-:-:S04]  /*1360*/  ISETP.LT.U32.AND P0, PT, R7, R10, PT ;  /* 0x0000000a0700720c */ /* 0x000fc80003f01070 */
[----:B------:R-:W-:-:S04]  /*1370*/  ISETP.LT.AND.EX P0, PT, R8, R11, PT, P0 ;  /* 0x0000000b0800720c */ /* 0x000fc80003f01300 */
[----:B------:R-:W-:Y:S02]  /*1380*/  SEL R6, R7, R10, P0 ;  /* 0x0000000a07067207 */ /* 0x000fe40000000000 */
[CC--:B----4-:R-:W-:Y:S02]  /*1390*/  FSETP.NEU.AND P2, PT, R2.reuse, R5.reuse, P3 ;  /* 0x000000050200720b */ /* 0x0d0fe40001f4d000 */
[----:B------:R-:W-:Y:S02]  /*13a0*/  FSETP.NEU.AND P1, PT, R2, R5, PT ;  /* 0x000000050200720b */ /* 0x000fe40003f2d000 */
[----:B------:R-:W-:Y:S02]  /*13b0*/  SEL R2, R8, R11, P0 ;  /* 0x0000000b08027207 */ /* 0x000fe40000000000 */
[----:B------:R-:W-:-:S07]  /*13c0*/  @!P3 SEL R12, RZ, 0x1, !P1 ;  /* 0x00000001ff0cb807 */ /* 0x000fce0004800000 */
[----:B------:R-:W-:Y:S02]  /*13d0*/  @!P2 SEL R6, R7, R10, !P3 ;  /* 0x0000000a0706a207 */ /* 0x000fe40005800000 */
[----:B------:R-:W-:Y:S02]  /*13e0*/  @!P2 SEL R2, R8, R11, !P3 ;  /* 0x0000000b0802a207 */ /* 0x000fe40005800000 */
[----:B------:R-:W-:Y:S01]  /*13f0*/  SEL R12, R12, 0x1, !P2 ;  /* 0x000000010c0c7807 */ /* 0x000fe20005000000 */
[----:B------:R-:W-:Y:S02]  /*1400*/  IMAD.MOV.U32 R10, RZ, RZ, R6 ;  /* 0x000000ffff0a7224 */ /* 0x000fe400078e0006 */
[----:B------:R-:W-:-:S07]  /*1410*/  IMAD.MOV.U32 R11, RZ, RZ, R2 ;  /* 0x000000ffff0b7224 */ /* 0x000fce00078e0002 */
.L_x_1477:
[----:B------:R-:W-:Y:S05]  /*1420*/  BSYNC.RECONVERGENT B1 ;  /* 0x0000000000017941 */ /* 0x000fea0003800200 */
.L_x_1476:
[----:B------:R-:W-:-:S04]  /*1430*/  UISETP.GE.U32.AND UP0, UPT, UR4, 0x100, UPT ;  /* 0x000001000400788c */ /* 0x000fc8000bf06070 */
[----:B------:R-:W-:-:S09]  /*1440*/  UISETP.GE.U32.AND.EX UP0, UPT, UR5, URZ, UPT, UP0 ;  /* 0x000000ff0500728c */ /* 0x000fd2000bf06100 */
[----:B------:R-:W-:Y:S05]  /*1450*/  BRA.U !UP0, `(.L_x_1485) ;  /* 0x0000000d083c7547 */ /* 0x000fea000b800000 */
[----:B------:R-:W0:Y:S01]  /*1460*/  S2R R6, SR_LANEID ;  /* 0x0000000000067919 */ /* 0x000e220000000000 */
[----:B------:R-:W-:Y:S01]  /*1470*/  LOP3.LUT R2, R12, 0xff, RZ, 0xc0, !PT ;  /* 0x000000ff0c027812 */ /* 0x000fe200078ec0ff */
[----:B------:R-:W-:Y:S01]  /*1480*/  BSSY.RECONVERGENT B1, `(.L_x_1486) ;  /* 0x0000016000017945 */ /* 0x000fe20003800200 */
[----:B------:R2:W3:Y:S04]  /*1490*/  SHFL.DOWN PT, R5, R10, 0x1, 0x1f ;  /* 0x08201f000a057f89 */ /* 0x0004e800000e0000 */
[----:B------:R2:W4:Y:S04]  /*14a0*/  SHFL.DOWN PT, R4, R11, 0x1, 0x1f ;  /* 0x08201f000b047f89 */ /* 0x00052800000e0000 */
[----:B------:R2:W1:Y:S01]  /*14b0*/  SHFL.DOWN PT, R3, R2, 0x1, 0x1f ;  /* 0x08201f0002037f89 */ /* 0x00046200000e0000 */
        /* <DEDUP_REMOVED lines=18> */
.L_x_1487:
[----:B------:R-:W-:Y:S05]  /*15e0*/  BSYNC.RECONVERGENT B1 ;  /* 0x0000000000017941 */ /* 0x000fea0003800200 */
.L_x_1486:
        /* <DEDUP_REMOVED lines=23> */
.L_x_1489:
[----:B------:R-:W-:Y:S05]  /*1760*/  BSYNC.RECONVERGENT B1 ;  /* 0x0000000000017941 */ /* 0x000fea0003800200 */
.L_x_1488:
        /* <DEDUP_REMOVED lines=20> */
.L_x_1491:
[----:B------:R-:W-:Y:S05]  /*18b0*/  BSYNC.RECONVERGENT B1 ;  /* 0x0000000000017941 */ /* 0x000fea0003800200 */
.L_x_1490:
        /* <DEDUP_REMOVED lines=20> */
.L_x_1493:
[----:B------:R-:W-:Y:S05]  /*1a00*/  BSYNC.RECONVERGENT B1 ;  /* 0x0000000000017941 */ /* 0x000fea0003800200 */
.L_x_1492:
        /* <DEDUP_REMOVED lines=20> */
.L_x_1495:
[----:B------:R-:W-:Y:S05]  /*1b50*/  BSYNC.RECONVERGENT B1 ;  /* 0x0000000000017941 */ /* 0x000fea0003800200 */
.L_x_1494:
        /* <DEDUP_REMOVED lines=10> */
.L_x_1497:
[----:B------:R-:W-:Y:S05]  /*1c00*/  BSYNC.RECONVERGENT B1 ;  /* 0x0000000000017941 */ /* 0x000fea0003800200 */
.L_x_1496:
        /* <DEDUP_REMOVED lines=8> */
[----:B--2-4-:R-:W2:Y:S04]  /*1c90*/  LDS.64 R4, [UR6+0x20] ;  /* 0x00002006ff047984 */ /* 0x014ea80008000a00 */
[----:B------:R-:W4:Y:S04]  /*1ca0*/  LDS.U8 R16, [UR6+0x28] ;  /* 0x00002806ff107984 */ /* 0x000f280008000000 */
[----:B------:R-:W1:Y:S04]  /*1cb0*/  LDS.64 R8, [UR6+0x30] ;  /* 0x00003006ff087984 */ /* 0x000e680008000a00 */
[----:B------:R-:W1:Y:S04]  /*1cc0*/  LDS.U8 R17, [UR6+0x38] ;  /* 0x00003806ff117984 */ /* 0x000e680008000000 */
[----:B------:R-:W1:Y:S04]  /*1cd0*/  LDS.64 R6, [UR6+0x40] ;  /* 0x00004006ff067984 */ /* 0x000e680008000a00 */
[----:B------:R-:W1:Y:S04]  /*1ce0*/  LDS.U8 R18, [UR6+0x48] ;  /* 0x00004806ff127984 */ /* 0x000e680008000000 */
[----:B0-----:R-:W0:Y:S01]  /*1cf0*/  LDS.64 R2, [UR6+0x50] ;  /* 0x00005006ff027984 */ /* 0x001e220008000a00 */
[----:B-----5:R-:W-:-:S02]  /*1d00*/  ISETP.NE.AND P2, PT, R14, RZ, PT ;  /* 0x000000ff0e00720c */ /* 0x020fc40003f45270 */
[----:B--2---:R-:W-:Y:S02]  /*1d10*/  ISETP.LT.U32.AND P0, PT, R4, R10, PT ;  /* 0x0000000a0400720c */ /* 0x004fe40003f01070 */
[----:B------:R-:W-:Y:S02]  /*1d20*/  @P4 SEL R14, R12, 0x1, !P2 ;  /* 0x000000010c0e4807 */ /* 0x000fe40005000000 */
[----:B------:R-:W-:Y:S01]  /*1d30*/  ISETP.LT.AND.EX P0, PT, R5, R11, PT, P0 ;  /* 0x0000000b0500720c */ /* 0x000fe20003f01300 */
[----:B------:R-:W-:Y:S01]  /*1d40*/  LDS.U8 R12, [UR6+0x78] ;  /* 0x00007806ff0c7984 */ /* 0x000fe20008000000 */
[----:B------:R-:W-:Y:S02]  /*1d50*/  LOP3.LUT P3, RZ, R14, 0xff, RZ, 0xc0, !PT ;  /* 0x000000ff0eff7812 */ /* 0x000fe4000786c0ff */
[----:B----4-:R-:W-:-:S03]  /*1d60*/  ISETP.NE.AND P5, PT, R16, RZ, PT ;  /* 0x000000ff1000720c */ /* 0x010fc60003fa5270 */
[C---:B-1-3--:R-:W-:Y:S02]  /*1d70*/  @P2 SEL R10, R4.reuse, R10, P0 ;  /* 0x0000000a040a2207 */ /* 0x04afe40000000000 */
[C---:B------:R-:W-:Y:S02]  /*1d80*/  @P2 SEL R11, R5.reuse, R11, P0 ;  /* 0x0000000b050b2207 */ /* 0x040fe40000000000 */
[----:B------:R-:W-:Y:S02]  /*1d90*/  SEL R13, R4, R10, !P4 ;  /* 0x0000000a040d7207 */ /* 0x000fe40006000000 */
[----:B------:R-:W-:Y:S01]  /*1da0*/  SEL R15, R5, R11, !P4 ;  /* 0x0000000b050f7207 */ /* 0x000fe20006000000 */
[----:B------:R-:W1:Y:S01]  /*1db0*/  LDS.U8 R10, [UR6+0x58] ;  /* 0x00005806ff0a7984 */ /* 0x000e620008000000 */
[----:B------:R-:W-:Y:S02]  /*1dc0*/  ISETP.LT.U32.AND P0, PT, R8, R13, PT ;  /* 0x0000000d0800720c */ /* 0x000fe40003f01070 */
[----:B------:R-:W-:Y:S01]  /*1dd0*/  @P3 SEL R16, R14, 0x1, !P5 ;  /* 0x000000010e103807 */ /* 0x000fe20006800000 */
[----:B------:R-:W2:Y:S01]  /*1de0*/  LDS.64 R4, [UR6+0x60] ;  /* 0x00006006ff047984 */ /* 0x000ea20008000a00 */
[----:B------:R-:W-:-:S02]  /*1df0*/  ISETP.LT.AND.EX P0, PT, R9, R15, PT, P0 ;  /* 0x0000000f0900720c */ /* 0x000fc40003f01300 */
[----:B------:R-:W-:Y:S01]  /*1e00*/  LOP3.LUT P2, RZ, R16, 0xff, RZ, 0xc0, !PT ;  /* 0x000000ff10ff7812 */ /* 0x000fe2000784c0ff */
[----:B------:R-:W3:Y:S01]  /*1e10*/  LDS.U8 R14, [UR6+0x68] ;  /* 0x00006806ff0e7984 */ /* 0x000ee20008000000 */
[C---:B------:R-:W-:Y:S02]  /*1e20*/  @P5 SEL R13, R8.reuse, R13, P0 ;  /* 0x0000000d080d5207 */ /* 0x040fe40000000000 */
[----:B------:R-:W-:Y:S02]  /*1e30*/  ISETP.NE.AND P4, PT, R17, RZ, PT ;  /* 0x000000ff1100720c */ /* 0x000fe40003f85270 */
[C---:B------:R-:W-:Y:S02]  /*1e40*/  @P5 SEL R15, R9.reuse, R15, P0 ;  /* 0x0000000f090f5207 */ /* 0x040fe40000000000 */
[----:B------:R-:W-:Y:S02]  /*1e50*/  SEL R11, R8, R13, !P3 ;  /* 0x0000000d080b7207 */ /* 0x000fe40005800000 */
[----:B------:R-:W-:-:S02]  /*1e60*/  SEL R13, R9, R15, !P3 ;  /* 0x0000000f090d7207 */ /* 0x000fc40005800000 */
[----:B------:R-:W-:Y:S01]  /*1e70*/  ISETP.LT.U32.AND P0, PT, R6, R11, PT ;  /* 0x0000000b0600720c */ /* 0x000fe20003f01070 */
[----:B------:R-:W4:Y:S01]  /*1e80*/  LDS.64 R8, [UR6+0x70] ;  /* 0x00007006ff087984 */ /* 0x000f220008000a00 */
[----:B------:R-:W-:Y:S02]  /*1e90*/  @P2 SEL R17, R16, 0x1, !P4 ;  /* 0x0000000110112807 */ /* 0x000fe40006000000 */
[----:B------:R-:W-:Y:S02]  /*1ea0*/  ISETP.LT.AND.EX P0, PT, R7, R13, PT, P0 ;  /* 0x0000000d0700720c */ /* 0x000fe40003f01300 */
[----:B------:R-:W-:Y:S02]  /*1eb0*/  ISETP.NE.AND P3, PT, R18, RZ, PT ;  /* 0x000000ff1200720c */ /* 0x000fe40003f65270 */
[----:B------:R-:W-:Y:S02]  /*1ec0*/  @P4 SEL R11, R6, R11, P0 ;  /* 0x0000000b060b4207 */ /* 0x000fe40000000000 */
[----:B------:R-:W-:-:S02]  /*1ed0*/  LOP3.LUT P5, RZ, R17, 0xff, RZ, 0xc0, !PT ;  /* 0x000000ff11ff7812 */ /* 0x000fc400078ac0ff */
[C---:B------:R-:W-:Y:S02]  /*1ee0*/  @P4 SEL R13, R7.reuse, R13, P0 ;  /* 0x0000000d070d4207 */ /* 0x040fe40000000000 */
[----:B------:R-:W-:Y:S02]  /*1ef0*/  SEL R11, R6, R11, !P2 ;  /* 0x0000000b060b7207 */ /* 0x000fe40005000000 */
[----:B------:R-:W-:Y:S02]  /*1f00*/  SEL R13, R7, R13, !P2 ;  /* 0x0000000d070d7207 */ /* 0x000fe40005000000 */
[----:B0-----:R-:W-:Y:S01]  /*1f10*/  ISETP.LT.U32.AND P0, PT, R2, R11, PT ;  /* 0x0000000b0200720c */ /* 0x001fe20003f01070 */
[----:B------:R-:W0:Y:S01]  /*1f20*/  LDS.64 R6, [UR6+0x80] ;  /* 0x00008006ff067984 */ /* 0x000e220008000a00 */
[----:B-1----:R-:W-:Y:S02]  /*1f30*/  ISETP.NE.AND P2, PT, R10, RZ, PT ;  /* 0x000000ff0a00720c */ /* 0x002fe40003f45270 */
[----:B------:R-:W-:-:S02]  /*1f40*/  ISETP.LT.AND.EX P0, PT, R3, R13, PT, P0 ;  /* 0x0000000d0300720c */ /* 0x000fc40003f01300 */
[----:B------:R-:W-:Y:S02]  /*1f50*/  @P5 SEL R18, R17, 0x1, !P3 ;  /* 0x0000000111125807 */ /* 0x000fe40005800000 */
[C---:B------:R-:W-:Y:S02]  /*1f60*/  @P3 SEL R11, R2.reuse, R11, P0 ;  /* 0x0000000b020b3207 */ /* 0x040fe40000000000 */
[C---:B------:R-:W-:Y:S02]  /*1f70*/  @P3 SEL R13, R3.reuse, R13, P0 ;  /* 0x0000000d030d3207 */ /* 0x040fe40000000000 */
[----:B------:R-:W-:Y:S02]  /*1f80*/  SEL R11, R2, R11, !P5 ;  /* 0x0000000b020b7207 */ /* 0x000fe40006800000 */
[----:B------:R-:W-:Y:S02]  /*1f90*/  LOP3.LUT P4, RZ, R18, 0xff, RZ, 0xc0, !PT ;  /* 0x000000ff12ff7812 */ /* 0x000fe4000788c0ff */
[----:B------:R-:W-:-:S02]  /*1fa0*/  SEL R13, R3, R13, !P5 ;  /* 0x0000000d030d7207 */ /* 0x000fc40006800000 */
[----:B--2---:R-:W-:Y:S02]  /*1fb0*/  ISETP.LT.U32.AND P0, PT, R4, R11, PT ;  /* 0x0000000b0400720c */ /* 0x004fe40003f01070 */
[----:B---3--:R-:W-:Y:S02]  /*1fc0*/  ISETP.NE.AND P3, PT, R14, RZ, PT ;  /* 0x000000ff0e00720c */ /* 0x008fe40003f65270 */
[----:B------:R-:W-:-:S04]  /*1fd0*/  ISETP.LT.AND.EX P0, PT, R5, R13, PT, P0 ;  /* 0x0000000d0500720c */ /* 0x000fc80003f01300 */
[----:B------:R-:W-:Y:S02]  /*1fe0*/  @P2 SEL R11, R4, R11, P0 ;  /* 0x0000000b040b2207 */ /* 0x000fe40000000000 */
[----:B------:R-:W-:Y:S02]  /*1ff0*/  @P4 SEL R10, R18, 0x1, !P2 ;  /* 0x00000001120a4807 */ /* 0x000fe40005000000 */
[C---:B------:R-:W-:Y:S02]  /*2000*/  @P2 SEL R13, R5.reuse, R13, P0 ;  /* 0x0000000d050d2207 */ /* 0x040fe40000000000 */
[----:B------:R-:W-:Y:S02]  /*2010*/  SEL R3, R4, R11, !P4 ;  /* 0x0000000b04037207 */ /* 0x000fe40006000000 */
[----:B------:R-:W-:Y:S02]  /*2020*/  LOP3.LUT P5, RZ, R10, 0xff, RZ, 0xc0, !PT ;  /* 0x000000ff0aff7812 */ /* 0x000fe400078ac0ff */
[----:B------:R-:W-:-:S02]  /*2030*/  SEL R5, R5, R13, !P4 ;  /* 0x0000000d05057207 */ /* 0x000fc40006000000 */
[----:B----4-:R-:W-:Y:S02]  /*2040*/  ISETP.LT.U32.AND P0, PT, R8, R3, PT ;  /* 0x000000030800720c */ /* 0x010fe40003f01070 */
[----:B------:R-:W-:Y:S02]  /*2050*/  ISETP.NE.AND P4, PT, R12, RZ, PT ;  /* 0x000000ff0c00720c */ /* 0x000fe40003f85270 */
[----:B------:R-:W-:-:S04]  /*2060*/  ISETP.LT.AND.EX P0, PT, R9, R5, PT, P0 ;  /* 0x000000050900720c */ /* 0x000fc80003f01300 */
[----:B------:R-:W-:Y:S02]  /*2070*/  @P3 SEL R3, R8, R3, P0 ;  /* 0x0000000308033207 */ /* 0x000fe40000000000 */
[----:B------:R-:W-:Y:S02]  /*2080*/  @P5 SEL R14, R10, 0x1, !P3 ;  /* 0x000000010a0e5807 */ /* 0x000fe40005800000 */
[C---:B------:R-:W-:Y:S02]  /*2090*/  @P3 SEL R5, R9.reuse, R5, P0 ;  /* 0x0000000509053207 */ /* 0x040fe40000000000 */
[----:B------:R-:W-:Y:S02]  /*20a0*/  SEL R3, R8, R3, !P5 ;  /* 0x0000000308037207 */ /* 0x000fe40006800000 */
[----:B------:R-:W-:Y:S02]  /*20b0*/  LOP3.LUT P2, RZ, R14, 0xff, RZ, 0xc0, !PT ;  /* 0x000000ff0eff7812 */ /* 0x000fe4000784c0ff */
[----:B------:R-:W-:-:S02]  /*20c0*/  SEL R9, R9, R5, !P5 ;  /* 0x0000000509097207 */ /* 0x000fc40006800000 */
[----:B0-----:R-:W-:-:S04]  /*20d0*/  ISETP.LT.U32.AND P0, PT, R6, R3, PT ;  /* 0x000000030600720c */ /* 0x001fc80003f01070 */
[----:B------:R-:W-:-:S04]  /*20e0*/  ISETP.LT.AND.EX P0, PT, R7, R9, PT, P0 ;  /* 0x000000090700720c */ /* 0x000fc80003f01300 */
[----:B------:R-:W-:Y:S02]  /*20f0*/  @P4 SEL R3, R6, R3, P0 ;  /* 0x0000000306034207 */ /* 0x000fe40000000000 */
[C---:B------:R-:W-:Y:S02]  /*2100*/  @P4 SEL R9, R7.reuse, R9, P0 ;  /* 0x0000000907094207 */ /* 0x040fe40000000000 */
[----:B------:R-:W-:Y:S02]  /*2110*/  @P2 SEL R12, R14, 0x1, !P4 ;  /* 0x000000010e0c2807 */ /* 0x000fe40006000000 */
[----:B------:R-:W-:Y:S02]  /*2120*/  SEL R10, R6, R3, !P2 ;  /* 0x00000003060a7207 */ /* 0x000fe40005000000 */
[----:B------:R-:W-:Y:S01]  /*2130*/  SEL R11, R7, R9, !P2 ;  /* 0x00000009070b7207 */ /* 0x000fe20005000000 */
[----:B------:R-:W-:Y:S06]  /*2140*/  BRA `(.L_x_1498) ;  /* 0x0000003800347947 */ /* 0x000fec0003800000 */
.L_x_1485:
[----:B------:R-:W0:Y:S01]  /*2150*/  S2R R9, SR_LANEID ;  /* 0x0000000000097919 */ /* 0x000e220000000000 */
[----:B------:R-:W-:Y:S01]  /*2160*/  LOP3.LUT R2, R13, 0x3e0, RZ, 0xc0, !PT ;  /* 0x000003e00d027812 */ /* 0x000fe200078ec0ff */
[----:B------:R-:W-:Y:S04]  /*2170*/  BSSY.RECONVERGENT B1, `(.L_x_1499) ;  /* 0x0000022000017945 */ /* 0x000fe80003800200 */
[----:B------:R-:W-:Y:S01]  /*2180*/  VIADD R3, R2, 0x20 ;  /* 0x0000002002037836 */ /* 0x000fe20000000000 */
[----:B------:R-:W-:-:S04]  /*2190*/  LOP3.LUT R2, RZ, R2, RZ, 0x33, !PT ;  /* 0x00000002ff027212 */ /* 0x000fc800078e33ff */
[----:B------:R-:W-:Y:S01]  /*21a0*/  ISETP.GT.U32.AND P0, PT, R3, UR4, PT ;  /* 0x0000000403007c0c */ /* 0x000fe2000bf04070 */
[----:B------:R-:W-:-:S05]  /*21b0*/  VIADD R2, R2, UR4 ;  /* 0x0000000402027c36 */ /* 0x000fca0008000000 */
[----:B------:R-:W-:-:S05]  /*21c0*/  SEL R2, R2, 0x1f, P0 ;  /* 0x0000001f02027807 */ /* 0x000fca0000000000 */
[----:B------:R2:W3:Y:S01]  /*21d0*/  SHFL.DOWN PT, R4, R11, 0x1, R2 ;  /* 0x082000000b047989 */ /* 0x0004e200000e0002 */
        /* <DEDUP_REMOVED lines=22> */
[----:B--2---:R-:W-:-:S02]  /*2340*/  @!P0 SEL R10, R7, R10, P4 ;  /* 0x0000000a070a8207 */ /* 0x004fc40002000000 */
[C---:B------:R-:W-:Y:S02]  /*2350*/  @!P0 SEL R11, R4.reuse, R11, P4 ;  /* 0x0000000b040b8207 */ /* 0x040fe40002000000 */
[----:B------:R-:W-:Y:S02]  /*2360*/  @P0 PRMT R12, R3, 0x7610, R12 ;  /* 0x00007610030c0816 */ /* 0x000fe4000000000c */
[----:B------:R-:W-:Y:S02]  /*2370*/  @P0 SEL R10, R7, R10, !P6 ;  /* 0x0000000a070a0207 */ /* 0x000fe40007000000 */
[----:B------:R-:W-:-:S07]  /*2380*/  @P0 SEL R11, R4, R11, !P6 ;  /* 0x0000000b040b0207 */ /* 0x000fce0007000000 */
.L_x_1500:
[----:B------:R-:W-:Y:S05]  /*2390*/  BSYNC.RECONVERGENT B1 ;  /* 0x0000000000017941 */ /* 0x000fea0003800200 */
.L_x_1499:
        /* <DEDUP_REMOVED lines=8> */
[----:B------:R-:W-:Y:S01]  /*2420*/  IMAD.MOV.U32 R7, RZ, RZ, 0x1 ;  /* 0x00000001ff077424 */ /* 0x000fe200078e00ff */
[----:B------:R-:W-:-:S04]  /*2430*/  LOP3.LUT P5, R6, R12, 0xff, RZ, 0xc0, !PT ;  /* 0x000000ff0c067812 */ /* 0x000fc800078ac0ff */
[----:B------:R-:W-:-:S13]  /*2440*/  PLOP3.LUT P0, PT, P5, P0, PT, 0x2f, 0xf2 ;  /* 0x0000000000f2781c */ /* 0x000fda0002f00577 */
[----:B------:R-:W-:Y:S02]  /*2450*/  @!P0 ISETP.LT.U32.AND P5, PT, R5, R10, PT ;  /* 0x0000000a0500820c */ /* 0x000fe40003fa1070 */
[----:B------:R-:W-:Y:S02]  /*2460*/  @P0 ISETP.NE.AND P6, PT, R6, RZ, PT ;  /* 0x000000ff0600020c */ /* 0x000fe40003fc5270 */
[----:B------:R-:W-:Y:S02]  /*2470*/  @!P0 PRMT R12, R7, 0x7610, R12 ;  /* 0x00007610070c8816 */ /* 0x000fe4000000000c */
[----:B----4-:R-:W-:Y:S02]  /*2480*/  @!P0 ISETP.LT.AND.EX P5, PT, R4, R11, PT, P5 ;  /* 0x0000000b0400820c */ /* 0x010fe40003fa1350 */
[----:B------:R-:W-:Y:S02]  /*2490*/  @P0 SEL R3, R3, R12, !P6 ;  /* 0x0000000c03030207 */ /* 0x000fe40007000000 */
[----:B--23--:R-:W-:-:S02]  /*24a0*/  @!P0 SEL R10, R5, R10, P5 ;  /* 0x0000000a050a8207 */ /* 0x00cfc40002800000 */
[C---:B------:R-:W-:Y:S02]  /*24b0*/  @!P0 SEL R11, R4.reuse, R11, P5 ;  /* 0x0000000b040b8207 */ /* 0x040fe40002800000 */
[----:B------:R-:W-:Y:S02]  /*24c0*/  @P0 PRMT R12, R3, 0x7610, R12 ;  /* 0x00007610030c0816 */ /* 0x000fe4000000000c */
[----:B------:R-:W-:Y:S02]  /*24d0*/  @P0 SEL R10, R5, R10, !P6 ;  /* 0x0000000a050a0207 */ /* 0x000fe40007000000 */
[----:B------:R-:W-:-:S07]  /*24e0*/  @P0 SEL R11, R4, R11, !P6 ;  /* 0x0000000b040b0207 */ /* 0x000fce0007000000 */
.L_x_1502:
[----:B------:R-:W-:Y:S05]  /*24f0*/  BSYNC.RECONVERGENT B1 ;  /* 0x0000000000017941 */ /* 0x000fea0003800200 */
.L_x_1501:
[----:B0-----:R-:W-:Y:S01]  /*2500*/  LOP3.LUT R3, R12, 0xff, RZ, 0xc0, !PT ;  /* 0x000000ff0c037812 */ /* 0x001fe200078ec0ff */
[----:B------:R0:W0:Y:S01]  /*2510*/  SHFL.DOWN PT, R5, R10, 0x4, R2 ;  /* 0x088000000a057989 */ /* 0x00002200000e0002 */
[----:B------:R-:W-:Y:S03]  /*2520*/  BSSY.RECONVERGENT B1, `(.L_x_1503) ;  /* 0x0000012000017945 */ /* 0x000fe60003800200 */
[----:B----4-:R4:W0:Y:S04]  /*2530*/  SHFL.DOWN PT, R4, R11, 0x4, R2 ;  /* 0x088000000b047989 */ /* 0x01082800000e0002 */
        /* <DEDUP_REMOVED lines=11> */
[----:B--23--:R-:W-:-:S02]  /*25f0*/  @!P0 SEL R10, R5, R10, P3 ;  /* 0x0000000a050a8207 */ /* 0x00cfc40001800000 */
[C---:B----4-:R-:W-:Y:S02]  /*2600*/  @!P0 SEL R11, R4.reuse, R11, P3 ;  /* 0x0000000b040b8207 */ /* 0x050fe40001800000 */
[----:B------:R-:W-:Y:S02]  /*2610*/  @P0 PRMT R12, R3, 0x7610, R12 ;  /* 0x00007610030c0816 */ /* 0x000fe4000000000c */
[----:B------:R-:W-:Y:S02]  /*2620*/  @P0 SEL R10, R5, R10, !P5 ;  /* 0x0000000a050a0207 */ /* 0x000fe40006800000 */
[----:B------:R-:W-:-:S07]  /*2630*/  @P0 SEL R11, R4, R11, !P5 ;  /* 0x0000000b040b0207 */ /* 0x000fce0006800000 */
.L_x_1504:
[----:B------:R-:W-:Y:S05]  /*2640*/  BSYNC.RECONVERGENT B1 ;  /* 0x0000000000017941 */ /* 0x000fea0003800200 */
.L_x_1503:
        /* <DEDUP_REMOVED lines=20> */
.L_x_1506:
[----:B------:R-:W-:Y:S05]  /*2790*/  BSYNC.RECONVERGENT B1 ;  /* 0x0000000000017941 */ /* 0x000fea0003800200 */
.L_x_1505:
        /* <DEDUP_REMOVED lines=8> */
[----:B--234-:R-:W-:-:S04]  /*2820*/  LOP3.LUT P2, R2, R12, 0xff, RZ, 0xc0, !PT ;  /* 0x000000ff0c027812 */ /* 0x01cfc8000784c0ff */
        /* <DEDUP_REMOVED lines=11> */
.L_x_1508:
[----:B------:R-:W-:Y:S05]  /*28e0*/  BSYNC.RECONVERGENT B1 ;  /* 0x0000000000017941 */ /* 0x000fea0003800200 */
.L_x_1507:
[----:B------:R-:W-:Y:S04]  /*28f0*/  BSSY.RECONVERGENT B1, `(.L_x_1509) ;  /* 0x000000a000017945 */ /* 0x000fe80003800200 */
[----:B------:R-:W-:Y:S05]  /*2900*/  @P1 BRA `(.L_x_1510) ;  /* 0x0000000000201947 */ /* 0x000fea0003800000 */
[----:B0-----:R-:W0:Y:S01]  /*2910*/  S2R R4, SR_CgaCtaId ;  /* 0x0000000000047919 */ /* 0x001e220000008800 */
[----:B------:R-:W-:Y:S02]  /*2920*/  MOV R3, 0x400 ;  /* 0x0000040000037802 */ /* 0x000fe40000000f00 */
[----:B--234-:R-:W-:-:S04]  /*2930*/  SHF.R.U32.HI R2, RZ, 0x1, R13 ;  /* 0x00000001ff027819 */ /* 0x01cfc8000001160d */
[----:B------:R-:W-:Y:S02]  /*2940*/  LOP3.LUT R2, R2, 0x1f0, RZ, 0xc0, !PT ;  /* 0x000001f002027812 */ /* 0x000fe400078ec0ff */
[----:B0-----:R-:W-:-:S05]  /*2950*/  LEA R3, R4, R3, 0x18 ;  /* 0x0000000304037211 */ /* 0x001fca00078ec0ff */
[----:B------:R-:W-:-:S05]  /*2960*/  IMAD.IADD R3, R2, 0x1, R3 ;  /* 0x0000000102037824 */ /* 0x000fca00078e0203 */
[----:B------:R0:W-:Y:S04]  /*2970*/  STS.64 [R3+0x10], R10 ;  /* 0x0000100a03007388 */ /* 0x0001e80000000a00 */
[----:B------:R0:W-:Y:S02]  /*2980*/  STS.U8 [R3+0x8], R12 ;  /* 0x0000080c03007388 */ /* 0x0001e40000000000 */
.L_x_1510:
[----:B------:R-:W-:Y:S05]  /*2990*/  BSYNC.RECONVERGENT B1 ;  /* 0x0000000000017941 */ /* 0x000fea0003800200 */
.L_x_1509:
[----:B------:R-:W-:Y:S01]  /*29a0*/  BAR.SYNC.DEFER_BLOCKING 0x0 ;  /* 0x0000000000007b1d */ /* 0x000fe20000010000 */
[----:B------:R-:W-:-:S13]  /*29b0*/  ISETP.NE.AND P1, PT, R13, RZ, PT ;  /* 0x000000ff0d00720c */ /* 0x000fda0003f25270 */
[----:B------:R-:W-:Y:S05]  /*29c0*/  @P1 BRA `(.L_x_1498) ;  /* 0x0000003000141947 */ /* 0x000fea0003800000 */
[----:B------:R-:W-:Y:S02]  /*29d0*/  UISETP.GE.U32.AND UP3, UPT, UR4, 0x21, UPT ;  /* 0x000000210400788c */ /* 0x000fe4000bf66070 */
[----:B------:R-:W-:Y:S02]  /*29e0*/  UISETP.GE.U32.AND UP2, UPT, UR4, 0x41, UPT ;  /* 0x000000410400788c */ /* 0x000fe4000bf46070 */
[----:B------:R-:W-:Y:S02]  /*29f0*/  UISETP.GE.U32.AND.EX UP3, UPT, UR5, URZ, UPT, UP3 ;  /* 0x000000ff0500728c */ /* 0x000fe4000bf66130 */
[----:B------:R-:W-:Y:S02]  /*2a00*/  UISETP.GE.U32.AND UP1, UPT, UR4, 0x61, UPT ;  /* 0x000000610400788c */ /* 0x000fe4000bf26070 */
[----:B------:R-:W-:Y:S02]  /*2a10*/  UISETP.GE.U32.AND UP0, UPT, UR4, 0x81, UPT ;  /* 0x000000810400788c */ /* 0x000fe4000bf06070 */
[----:B------:R-:W-:-:S02]  /*2a20*/  UISETP.GE.U32.AND UP6, UPT, UR4, 0xa1, UPT ;  /* 0x000000a10400788c */ /* 0x000fc4000bfc6070 */
[----:B------:R-:W-:Y:S02]  /*2a30*/  UISETP.GE.U32.AND UP4, UPT, UR4, 0xc1, UPT ;  /* 0x000000c10400788c */ /* 0x000fe4000bf86070 */
[----:B------:R-:W-:Y:S02]  /*2a40*/  UISETP.GE.U32.AND UP5, UPT, UR4, 0xe1, UPT ;  /* 0x000000e10400788c */ /* 0x000fe4000bfa6070 */
[----:B------:R-:W-:Y:S02]  /*2a50*/  UISETP.GE.U32.AND.EX UP2, UPT, UR5, URZ, UPT, UP2 ;  /* 0x000000ff0500728c */ /* 0x000fe4000bf46120 */
[----:B------:R-:W-:Y:S02]  /*2a60*/  UISETP.GE.U32.AND.EX UP1, UPT, UR5, URZ, UPT, UP1 ;  /* 0x000000ff0500728c */ /* 0x000fe4000bf26110 */
[----:B------:R-:W-:Y:S02]  /*2a70*/  UISETP.GE.U32.AND.EX UP0, UPT, UR5, URZ, UPT, UP0 ;  /* 0x000000ff0500728c */ /* 0x000fe4000bf06100 */
[----:B------:R-:W-:-:S02]  /*2a80*/  UISETP.GE.U32.AND.EX UP6, UPT, UR5, URZ, UPT, UP6 ;  /* 0x000000ff0500728c */ /* 0x000fc4000bfc6160 */
[----:B------:R-:W-:Y:S02]  /*2a90*/  UISETP.GE.U32.AND.EX UP4, UPT, UR5, URZ, UPT, UP4 ;  /* 0x000000ff0500728c */ /* 0x000fe4000bf86140 */
[----:B------:R-:W-:Y:S01]  /*2aa0*/  UISETP.GE.U32.AND.EX UP5, UPT, UR5, URZ, UPT, UP5 ;  /* 0x000000ff0500728c */ /* 0x000fe2000bfa6150 */
[----:B------:R-:W-:Y:S10]  /*2ab0*/  BRA.U !UP3, `(.L_x_1511) ;  /* 0x000000010b3c7547 */ /* 0x000ff4000b800000 */
[----:B------:R-:W5:Y:S01]  /*2ac0*/  S2UR UR7, SR_CgaCtaId ;  /* 0x00000000000779c3 */ /* 0x000f620000008800 */
[----:B------:R-:W-:Y:S01]  /*2ad0*/  UMOV UR6, 0x400 ;  /* 0x0000040000067882 */ /* 0x000fe20000000000 */
[----:B------:R-:W-:Y:S01]  /*2ae0*/  LOP3.LUT P3, RZ, R12, 0xff, RZ, 0xc0, !PT ;  /* 0x000000ff0cff7812 */ /* 0x000fe2000786c0ff */
[----:B-----5:R-:W-:-:S09]  /*2af0*/  ULEA UR6, UR7, UR6, 0x18 ;  /* 0x0000000607067291 */ /* 0x020fd2000f8ec0ff */
[----:B0-----:R-:W0:Y:S04]  /*2b00*/  LDS.U8 R4, [UR6+0x18] ;  /* 0x00001806ff047984 */ /* 0x001e280008000000 */
[----:B--234-:R-:W2:Y:S01]  /*2b10*/  LDS.64 R2, [UR6+0x20] ;  /* 0x00002006ff027984 */ /* 0x01cea20008000a00 */
[----:B0-----:R-:W-:Y:S02]  /*2b20*/  ISETP.NE.AND P2, PT, R4, RZ, PT ;  /* 0x000000ff0400720c */ /* 0x001fe40003f45270 */
[----:B--2---:R-:W-:Y:S02]  /*2b30*/  ISETP.LT.U32.AND P0, PT, R2, R10, PT ;  /* 0x0000000a0200720c */ /* 0x004fe40003f01070 */
[----:B------:R-:W-:Y:S02]  /*2b40*/  @P3 SEL R4, R12, 0x1, !P2 ;  /* 0x000000010c043807 */ /* 0x000fe40005000000 */
[----:B------:R-:W-:-:S02]  /*2b50*/  ISETP.LT.AND.EX P0, PT, R3, R11, PT, P0 ;  /* 0x0000000b0300720c */ /* 0x000fc40003f01300 */
[----:B------:R-:W-:-:S05]  /*2b60*/  PRMT R12, R4, 0x7610, R12 ;  /* 0x00007610040c7816 */ /* 0x000fca000000000c */
[C---:B------:R-:W-:Y:S02]  /*2b70*/  @P2 SEL R10, R2.reuse, R10, P0 ;  /* 0x0000000a020a2207 */ /* 0x040fe40000000000 */
[C---:B------:R-:W-:Y:S02]  /*2b80*/  @P2 SEL R11, R3.reuse, R11, P0 ;  /* 0x0000000b030b2207 */ /* 0x040fe40000000000 */
[----:B------:R-:W-:Y:S02]  /*2b90*/  SEL R10, R2, R10, !P3 ;  /* 0x0000000a020a7207 */ /* 0x000fe40005800000 */
[----:B------:R-:W-:-:S07]  /*2ba0*/  SEL R11, R3, R11, !P3 ;  /* 0x0000000b030b7207 */ /* 0x000fce0005800000 */
.L_x_1511:
[----:B------:R-:W-:Y:S05]  /*2bb0*/  BRA.U !UP2, `(.L_x_1512) ;  /* 0x000000010a3c7547 */ /* 0x000fea000b800000 */
        /* <DEDUP_REMOVED lines=15> */
.L_x_1512:
        /* <DEDUP_REMOVED lines=16> */
.L_x_1513:
        /* <DEDUP_REMOVED lines=16> */
.L_x_1514:
        /* <DEDUP_REMOVED lines=16> */
.L_x_1515:
        /* <DEDUP_REMOVED lines=16> */
.L_x_1516:
        /* <DEDUP_REMOVED lines=17> */
.L_x_1475:
[----:B------:R-:W0:Y:S01]  /*31c0*/  S2R R6, SR_TID.X ;  /* 0x0000000000067919 */ /* 0x000e220000002100 */
[----:B------:R-:W0:Y:S01]  /*31d0*/  LDC.64 R2, c[0x0][0x380] ;  /* 0x0000e000ff027b82 */ /* 0x000e220000000a00 */
[----:B------:R-:W2:Y:S07]  /*31e0*/  LDCU.64 UR6, c[0x0][0x3a0] ;  /* 0x00007400ff0677ac */ /* 0x000eae0008000a00 */
[----:B------:R-:W3:Y:S01]  /*31f0*/  LDC.64 R4, c[0x0][0x388] ;  /* 0x0000e200ff047b82 */ /* 0x000ee20000000a00 */
[----:B0-----:R-:W-:-:S04]  /*3200*/  IMAD.WIDE.U32 R2, R6, 0x4, R2 ;  /* 0x0000000406027825 */ /* 0x001fc800078e0002 */
[C---:B---3--:R-:W-:Y:S01]  /*3210*/  IMAD.WIDE.U32 R4, R6.reuse, 0x4, R4 ;  /* 0x0000000406047825 */ /* 0x048fe200078e0004 */
[----:B------:R-:W3:Y:S04]  /*3220*/  LDG.E R7, desc[UR8][R2.64] ;  /* 0x0000000802077981 */ /* 0x000ee8000c1e1900 */
[----:B------:R-:W3:Y:S04]  /*3230*/  LDG.E R8, desc[UR8][R4.64] ;  /* 0x0000000804087981 */ /* 0x000ee8000c1e1900 */
[----:B------:R-:W4:Y:S04]  /*3240*/  LDG.E R11, desc[UR8][R2.64+0x800] ;  /* 0x00080008020b7981 */ /* 0x000f28000c1e1900 */
[----:B------:R-:W4:Y:S04]  /*3250*/  LDG.E R12, desc[UR8][R4.64+0x800] ;  /* 0x00080008040c7981 */ /* 0x000f28000c1e1900 */
[----:B------:R-:W5:Y:S04]  /*3260*/  LDG.E R9, desc[UR8][R2.64+0x400] ;  /* 0x0004000802097981 */ /* 0x000f68000c1e1900 */
[----:B------:R-:W5:Y:S04]  /*3270*/  LDG.E R10, desc[UR8][R4.64+0x400] ;  /* 0x00040008040a7981 */ /* 0x000f68000c1e1900 */
[----:B------:R-:W5:Y:S04]  /*3280*/  LDG.E R13, desc[UR8][R2.64+0xc00] ;  /* 0x000c0008020d7981 */ /* 0x000f68000c1e1900 */
[----:B------:R-:W5:Y:S01]  /*3290*/  LDG.E R14, desc[UR8][R4.64+0xc00] ;  /* 0x000c0008040e7981 */ /* 0x000f62000c1e1900 */
[----:B------:R-:W-:Y:S01]  /*32a0*/  VIADD R15, R6, 0x100 ;  /* 0x00000100060f7836 */ /* 0x000fe20000000000 */
[----:B------:R-:W-:-:S04]  /*32b0*/  UIADD3 UR10, UP0, UPT, UR4, -0x400, URZ ;  /* 0xfffffc00040a7890 */ /* 0x000fc8000ff1e0ff */
[----:B------:R-:W-:Y:S02]  /*32c0*/  UIADD3.X UR11, UPT, UPT, UR5, -0x1, URZ, UP0, !UPT ;  /* 0xffffffff050b7890 */ /* 0x000fe400087fe4ff */
[----:B------:R-:W-:-:S04]  /*32d0*/  UISETP.GE.U32.AND UP0, UPT, UR10, 0x400, UPT ;  /* 0x000004000a00788c */ /* 0x000fc8000bf06070 */
[----:B------:R-:W-:Y:S01]  /*32e0*/  UISETP.GE.U32.AND.EX UP0, UPT, UR11, URZ, UPT, UP0 ;  /* 0x000000ff0b00728c */ /* 0x000fe2000bf06100 */
[----:B---3--:R-:W-:Y:S01]  /*32f0*/  FSETP.NEU.AND P0, PT, R7, R8, PT ;  /* 0x000000080700720b */ /* 0x008fe20003f0d000 */
[----:B------:R-:W-:-:S03]  /*3300*/  VIADD R7, R6, 0x200 ;  /* 0x0000020006077836 */ /* 0x000fc60000000000 */
[----:B------:R-:W-:Y:S02]  /*3310*/  SEL R8, R15, R6, !P0 ;  /* 0x000000060f087207 */ /* 0x000fe40004000000 */
[----:B--2---:R-:W-:Y:S02]  /*3320*/  IADD3 R16, P1, PT, R7, UR6, RZ ;  /* 0x0000000607107c10 */ /* 0x004fe4000ff3e0ff */
[----:B------:R-:W-:Y:S02]  /*3330*/  IADD3 R7, P3, PT, R8, UR6, RZ ;  /* 0x0000000608077c10 */ /* 0x000fe4000ff7e0ff */
[----:B----4-:R-:W-:Y:S01]  /*3340*/  FSETP.NEU.AND P2, PT, R11, R12, PT ;  /* 0x0000000c0b00720b */ /* 0x010fe20003f4d000 */
[----:B------:R-:W-:Y:S01]  /*3350*/  IMAD.X R15, RZ, RZ, UR7, P1 ;  /* 0x00000007ff0f7e24 */ /* 0x000fe200088e06ff */
[----:B------:R-:W-:Y:S01]  /*3360*/  ISETP.LT.U32.AND P1, PT, R16, R7, PT ;  /* 0x000000071000720c */ /* 0x000fe20003f21070 */
[----:B------:R-:W-:Y:S01]  /*3370*/  IMAD.X R8, RZ, RZ, UR7, P3 ;  /* 0x00000007ff087e24 */ /* 0x000fe200098e06ff */
[----:B-----5:R-:W-:-:S04]  /*3380*/  FSETP.EQ.AND P0, PT, R9, R10, !P0 ;  /* 0x0000000a0900720b */ /* 0x020fc80004702000 */
[----:B------:R-:W-:Y:S02]  /*3390*/  ISETP.LT.AND.EX P1, PT, R15, R8, PT, P1 ;  /* 0x000000080f00720c */ /* 0x000fe40003f21310 */
[----:B------:R-:W-:-:S03]  /*33a0*/  IADD3 R9, P3, PT, R16, 0x100, RZ ;  /* 0x0000010010097810 */ /* 0x000fc60007f7e0ff */
[C---:B------:R-:W-:Y:S02]  /*33b0*/  @P2 SEL R7, R16.reuse, R7, P1 ;  /* 0x0000000710072207 */ /* 0x040fe40000800000 */
[----:B------:R-:W-:Y:S02]  /*33c0*/  @P2 SEL R8, R15, R8, P1 ;  /* 0x000000080f082207 */ /* 0x000fe40000800000 */
[----:B------:R-:W-:Y:S02]  /*33d0*/  FSETP.NEU.AND P2, PT, R13, R14, PT ;  /* 0x0000000e0d00720b */ /* 0x000fe40003f4d000 */
[----:B------:R-:W-:Y:S02]  /*33e0*/  SEL R10, R16, R7, P0 ;  /* 0x00000007100a7207 */ /* 0x000fe40000000000 */
[----:B------:R-:W-:Y:S01]  /*33f0*/  SEL R7, R15, R8, P0 ;  /* 0x000000080f077207 */ /* 0x000fe20000000000 */
[----:B------:R-:W-:Y:S01]  /*3400*/  IMAD.X R8, RZ, RZ, R15, P3 ;  /* 0x000000ffff087224 */ /* 0x000fe200018e060f */
[----:B------:R-:W-:-:S02]  /*3410*/  ISETP.LT.U32.AND P1, PT, R9, R10, PT ;  /* 0x0000000a0900720c */ /* 0x000fc40003f21070 */
[----:B------:R-:W-:Y:S02]  /*3420*/  FSETP.EQ.AND P0, PT, R11, R12, P0 ;  /* 0x0000000c0b00720b */ /* 0x000fe40000702000 */
[CC--:B------:R-:W-:Y:S02]  /*3430*/  ISETP.LT.AND.EX P1, PT, R8.reuse, R7.reuse, PT, P1 ;  /* 0x000000070800720c */ /* 0x0c0fe40003f21310 */
[----:B------:R-:W-:Y:S02]  /*3440*/  FSETP.NEU.OR P3, PT, R13, R14, !P0 ;  /* 0x0000000e0d00720b */ /* 0x000fe4000476d400 */
[C---:B------:R-:W-:Y:S02]  /*3450*/  @P2 SEL R7, R8.reuse, R7, P1 ;  /* 0x0000000708072207 */ /* 0x040fe40000800000 */
[C---:B------:R-:W-:Y:S02]  /*3460*/  @P2 SEL R10, R9.reuse, R10, P1 ;  /* 0x0000000a090a2207 */ /* 0x040fe40000800000 */
[----:B------:R-:W-:Y:S01]  /*3470*/  SEL R11, R8, R7, P0 ;  /* 0x00000007080b7207 */ /* 0x000fe20000000000 */
[----:B------:R-:W-:Y:S01]  /*3480*/  IMAD.MOV.U32 R7, RZ, RZ, 0x400 ;  /* 0x00000400ff077424 */ /* 0x000fe200078e00ff */
[----:B------:R-:W-:Y:S01]  /*3490*/  SEL R10, R9, R10, P0 ;  /* 0x0000000a090a7207 */ /* 0x000fe20000000000 */
[----:B------:R-:W-:Y:S01]  /*34a0*/  IMAD.MOV.U32 R8, RZ, RZ, RZ ;  /* 0x000000ffff087224 */ /* 0x000fe200078e00ff */
[----:B------:R-:W-:Y:S01]  /*34b0*/  SEL R12, RZ, 0x1, !P3 ;  /* 0x00000001ff0c7807 */ /* 0x000fe20005800000 */
[----:B------:R-:W-:Y:S06]  /*34c0*/  BRA.U !UP0, `(.L_x_1517) ;  /* 0x0000000508507547 */ /* 0x000fec000b800000 */
[----:B------:R-:W-:Y:S01]  /*34d0*/  IMAD.MOV.U32 R7, RZ, RZ, 0x400 ;  /* 0x00000400ff077424 */ /* 0x000fe200078e00ff */
[----:B------:R-:W0:Y:S01]  /*34e0*/  LDCU.64 UR6, c[0x0][0x3a0] ;  /* 0x00007400ff0677ac */ /* 0x000e220008000a00 */
[----:B------:R-:W-:Y:S01]  /*34f0*/  IMAD.MOV.U32 R8, RZ, RZ, RZ ;  /* 0x000000ffff087224 */ /* 0x000fe200078e00ff */
[----:B------:R-:W2:Y:S06]  /*3500*/  LDCU.64 UR4, c[0x0][0x3b0] ;  /* 0x00007600ff0477ac */ /* 0x000eac0008000a00 */
.L_x_1522:
[C---:B------:R-:W-:Y:S01]  /*3510*/  IMAD.SHL.U32 R15, R7.reuse, 0x4, RZ ;  /* 0x00000004070f7824 */ /* 0x040fe200078e00ff */
[----:B------:R-:W-:-:S04]  /*3520*/  SHF.L.U64.HI R9, R7, 0x2, R8 ;  /* 0x0000000207097819 */ /* 0x000fc80000010208 */
[-C--:B------:R-:W-:Y:S02]  /*3530*/  IADD3 R16, P0, PT, R2, R15.reuse, RZ ;  /* 0x0000000f02107210 */ /* 0x080fe40007f1e0ff */
[----:B------:R-:W-:-:S03]  /*3540*/  IADD3 R14, P1, PT, R4, R15, RZ ;  /* 0x0000000f040e7210 */ /* 0x000fc60007f3e0ff */
[--C-:B------:R-:W-:Y:S02]  /*3550*/  IMAD.X R17, R3, 0x1, R9.reuse, P0 ;  /* 0x0000000103117824 */ /* 0x100fe400000e0609 */
[----:B------:R-:W-:-:S03]  /*3560*/  IMAD.X R15, R5, 0x1, R9, P1 ;  /* 0x00000001050f7824 */ /* 0x000fc600008e0609 */
        /* <DEDUP_REMOVED lines=10> */
[----:B0-----:R-:W-:-:S04]  /*3610*/  IADD3 R13, P0, P1, R7, UR6, R6 ;  /* 0x00000006070d7c10 */ /* 0x001fc8000f91e006 */
[----:B------:R-:W-:-:S07]  /*3620*/  IADD3.X R18, PT, PT, R8, UR7, RZ, P0, P1 ;  /* 0x0000000708127c10 */ /* 0x000fce00087e24ff */
[----:B---3--:R-:W-:Y:S05]  /*3630*/  @!P2 BRA `(.L_x_1519) ;  /* 0x000000000020a947 */ /* 0x008fea0003800000 */
        /* <DEDUP_REMOVED lines=8> */
.L_x_1519:
[----:B-----5:R-:W-:Y:S01]  /*36c0*/  FSETP.NEU.AND P0, PT, R9, R20, PT ;  /* 0x000000140900720b */ /* 0x020fe20003f0d000 */
[----:B------:R-:W-:Y:S02]  /*36d0*/  IMAD.MOV.U32 R10, RZ, RZ, R13 ;  /* 0x000000ffff0a7224 */ /* 0x000fe400078e000d */
[----:B------:R-:W-:Y:S01]  /*36e0*/  IMAD.MOV.U32 R11, RZ, RZ, R18 ;  /* 0x000000ffff0b7224 */ /* 0x000fe200078e0012 */
[----:B------:R-:W-:-:S09]  /*36f0*/  SEL R12, RZ, 0x1, !P0 ;  /* 0x00000001ff0c7807 */ /* 0x000fd20004000000 */
.L_x_1520:
[----:B--2---:R-:W-:Y:S05]  /*3700*/  BSYNC.RECONVERGENT B1 ;  /* 0x0000000000017941 */ /* 0x004fea0003800200 */
.L_x_1518:
[----:B------:R-:W-:Y:S01]  /*3710*/  IMAD.MOV.U32 R15, RZ, RZ, R10 ;  /* 0x000000ffff0f7224 */ /* 0x000fe200078e000a */
[----:B------:R-:W-:Y:S01]  /*3720*/  IADD3 R10, P1, PT, R13, 0x100, RZ ;  /* 0x000001000d0a7810 */ /* 0x000fe20007f3e0ff */
[----:B------:R-:W-:Y:S01]  /*3730*/  IMAD.MOV.U32 R14, RZ, RZ, R11 ;  /* 0x000000ffff0e7224 */ /* 0x000fe200078e000b */
[----:B------:R-:W-:Y:S02]  /*3740*/  FSETP.NEU.AND P2, PT, R19, R22, PT ;  /* 0x000000161300720b */ /* 0x000fe40003f4d000 */
[----:B------:R-:W-:Y:S01]  /*3750*/  ISETP.LT.U32.AND P0, PT, R10, R15, PT ;  /* 0x0000000f0a00720c */ /* 0x000fe20003f01070 */
[----:B------:R-:W-:Y:S01]  /*3760*/  IMAD.X R11, RZ, RZ, R18, P1 ;  /* 0x000000ffff0b7224 */ /* 0x000fe200008e0612 */
[----:B------:R-:W-:Y:S02]  /*3770*/  LOP3.LUT P3, RZ, R12, 0xff, RZ, 0xc0, !PT ;  /* 0x000000ff0cff7812 */ /* 0x000fe4000786c0ff */
[----:B------:R-:W-:Y:S02]  /*3780*/  FSETP.NEU.AND P1, PT, R21, R24, PT ;  /* 0x000000181500720b */ /* 0x000fe40003f2d000 */
[----:B------:R-:W-:-:S02]  /*3790*/  ISETP.LT.AND.EX P0, PT, R11, R14, PT, P0 ;  /* 0x0000000e0b00720c */ /* 0x000fc40003f01300 */
[----:B------:R-:W-:-:S03]  /*37a0*/  SEL R12, R12, 0x1, !P2 ;  /* 0x000000010c0c7807 */ /* 0x000fc60005000000 */
[C---:B------:R-:W-:Y:S02]  /*37b0*/  @P2 SEL R15, R10.reuse, R15, P0 ;  /* 0x0000000f0a0f2207 */ /* 0x040fe40000000000 */
[----:B------:R-:W-:Y:S02]  /*37c0*/  @P2 SEL R14, R11, R14, P0 ;  /* 0x0000000e0b0e2207 */ /* 0x000fe40000000000 */
[----:B------:R-:W-:Y:S02]  /*37d0*/  IADD3 R9, P0, PT, R13, 0x200, RZ ;  /* 0x000002000d097810 */ /* 0x000fe40007f1e0ff */
[----:B------:R-:W-:Y:S02]  /*37e0*/  SEL R10, R10, R15, !P3 ;  /* 0x0000000f0a0a7207 */ /* 0x000fe40005800000 */
[----:B------:R-:W-:Y:S01]  /*37f0*/  SEL R11, R11, R14, !P3 ;  /* 0x0000000e0b0b7207 */ /* 0x000fe20005800000 */
[----:B------:R-:W-:Y:S01]  /*3800*/  IMAD.X R14, RZ, RZ, R18, P0 ;  /* 0x000000ffff0e7224 */ /* 0x000fe200000e0612 */
[----:B------:R-:W-:-:S02]  /*3810*/  ISETP.LT.U32.AND P0, PT, R9, R10, PT ;  /* 0x0000000a0900720c */ /* 0x000fc40003f01070 */
[----:B------:R-:W-:Y:S02]  /*3820*/  @!P3 SEL R12, RZ, 0x1, !P2 ;  /* 0x00000001ff0cb807 */ /* 0x000fe40005000000 */
[-C--:B------:R-:W-:Y:S02]  /*3830*/  ISETP.LT.AND.EX P0, PT, R14, R11.reuse, PT, P0 ;  /* 0x0000000b0e00720c */ /* 0x080fe40003f01300 */
[----:B------:R-:W-:Y:S02]  /*3840*/  LOP3.LUT P3, RZ, R12, 0xff, RZ, 0xc0, !PT ;  /* 0x000000ff0cff7812 */ /* 0x000fe4000786c0ff */
[C---:B------:R-:W-:Y:S02]  /*3850*/  @P1 SEL R10, R9.reuse, R10, P0 ;  /* 0x0000000a090a1207 */ /* 0x040fe40000000000 */
[----:B------:R-:W-:Y:S02]  /*3860*/  @P1 SEL R11, R14, R11, P0 ;  /* 0x0000000b0e0b1207 */ /* 0x000fe40000000000 */
[----:B------:R-:W-:-:S02]  /*3870*/  SEL R10, R9, R10, !P3 ;  /* 0x0000000a090a7207 */ /* 0x000fc40005800000 */
[----:B------:R-:W-:Y:S02]  /*3880*/  IADD3 R9, P0, PT, R13, 0x300, RZ ;  /* 0x000003000d097810 */ /* 0x000fe40007f1e0ff */
[----:B------:R-:W-:Y:S02]  /*3890*/  IADD3 R13, P4, PT, -R7, UR4, RZ ;  /* 0x00000004070d7c10 */ /* 0x000fe4000ff9e1ff */
[----:B------:R-:W-:Y:S01]  /*38a0*/  SEL R11, R14, R11, !P3 ;  /* 0x0000000b0e0b7207 */ /* 0x000fe20005800000 */
[----:B------:R-:W-:Y:S01]  /*38b0*/  IMAD.X R14, RZ, RZ, R18, P0 ;  /* 0x000000ffff0e7224 */ /* 0x000fe200000e0612 */
[----:B------:R-:W-:Y:S02]  /*38c0*/  ISETP.GE.U32.AND P0, PT, R13, 0x400, PT ;  /* 0x000004000d00780c */ /* 0x000fe40003f06070 */
[----:B------:R-:W-:Y:S02]  /*38d0*/  IADD3.X R13, PT, PT, ~R8, UR5, RZ, P4, !PT ;  /* 0x00000005080d7c10 */ /* 0x000fe4000a7fe5ff */
[----:B------:R-:W-:-:S02]  /*38e0*/  SEL R12, R12, 0x1, !P1 ;  /* 0x000000010c0c7807 */ /* 0x000fc40004800000 */
[----:B------:R-:W-:Y:S02]  /*38f0*/  FSETP.NEU.AND P2, PT, R23, R26, PT ;  /* 0x0000001a1700720b */ /* 0x000fe40003f4d000 */
[----:B------:R-:W-:Y:S02]  /*3900*/  @!P3 SEL R12, RZ, 0x1, !P1 ;  /* 0x00000001ff0cb807 */ /* 0x000fe40004800000 */
[----:B------:R-:W-:Y:S02]  /*3910*/  ISETP.GE.U32.AND.EX P0, PT, R13, RZ, PT, P0 ;  /* 0x000000ff0d00720c */ /* 0x000fe40003f06100 */
[C---:B------:R-:W-:Y:S02]  /*3920*/  LOP3.LUT P3, RZ, R12.reuse, 0xff, RZ, 0xc0, !PT ;  /* 0x000000ff0cff7812 */ /* 0x040fe4000786c0ff */
[----:B------:R-:W-:Y:S02]  /*3930*/  ISETP.LT.U32.AND P1, PT, R9, R10, PT ;  /* 0x0000000a0900720c */ /* 0x000fe40003f21070 */
[----:B------:R-:W-:-:S02]  /*3940*/  SEL R12, R12, 0x1, !P2 ;  /* 0x000000010c0c7807 */ /* 0x000fc40005000000 */
[----:B------:R-:W-:-:S04]  /*3950*/  ISETP.LT.AND.EX P1, PT, R14, R11, PT, P1 ;  /* 0x0000000b0e00720c */ /* 0x000fc80003f21310 */
[C---:B------:R-:W-:Y:S02]  /*3960*/  @P2 SEL R10, R9.reuse, R10, P1 ;  /* 0x0000000a090a2207 */ /* 0x040fe40000800000 */
[C---:B------:R-:W-:Y:S02]  /*3970*/  @P2 SEL R11, R14.reuse, R11, P1 ;  /* 0x0000000b0e0b2207 */ /* 0x040fe40000800000 */
[----:B------:R-:W-:Y:S02]  /*3980*/  @!P3 SEL R12, RZ, 0x1, !P2 ;  /* 0x00000001ff0cb807 */ /* 0x000fe40005000000 */
[----:B------:R-:W-:Y:S02]  /*3990*/  SEL R10, R9, R10, !P3 ;  /* 0x0000000a090a7207 */ /* 0x000fe40005800000 */
[----:B------:R-:W-:Y:S01]  /*39a0*/  SEL R11, R14, R11, !P3 ;  /* 0x0000000b0e0b7207 */ /* 0x000fe20005800000 */
[----:B------:R-:W-:Y:S06]  /*39b0*/  @!P0 BRA `(.L_x_1521) ;  /* 0x0000001000e08947 */ /* 0x000fec0003800000 */
[----:B------:R-:W-:-:S05]  /*39c0*/  IADD3 R7, P0, PT, R7, 0x400, RZ ;  /* 0x0000040007077810 */ /* 0x000fca0007f1e0ff */
[----:B------:R-:W-:Y:S01]  /*39d0*/  IMAD.X R8, RZ, RZ, R8, P0 ;  /* 0x000000ffff087224 */ /* 0x000fe200000e0608 */
[----:B------:R-:W-:-:S04]  /*39e0*/  ISETP.GT.U32.AND P0, PT, R7, UR10, PT ;  /* 0x0000000a07007c0c */ /* 0x000fc8000bf04070 */
[----:B------:R-:W-:-:S13]  /*39f0*/  ISETP.GT.U32.AND.EX P0, PT, R8, UR11, PT, P0 ;  /* 0x0000000b08007c0c */ /* 0x000fda000bf04100 */
[----:B------:R-:W-:Y:S05]  /*3a00*/  @!P0 BRA `(.L_x_1522) ;  /* 0xfffffff800c08947 */ /* 0x000fea000383ffff */
.L_x_1517:
[C---:B------:R-:W-:Y:S01]  /*3a10*/  IADD3 R3, PT, PT, -R7.reuse, UR4, RZ ;  /* 0x0000000407037c10 */ /* 0x040fe2000fffe1ff */
[----:B------:R-:W0:Y:S01]  /*3a20*/  LDCU.128 UR12, c[0x0][0x380] ;  /* 0x00007000ff0c77ac */ /* 0x000e220008000c00 */
[----:B------:R-:W-:Y:S01]  /*3a30*/  ISETP.GE.U32.AND P1, PT, R7, UR4, PT ;  /* 0x0000000407007c0c */ /* 0x000fe2000bf26070 */
[----:B------:R-:W-:Y:S01]  /*3a40*/  BSSY.RECONVERGENT B1, `(.L_x_1521) ;  /* 0x000012f000017945 */ /* 0x000fe20003800200 */
[----:B------:R-:W-:-:S04]  /*3a50*/  ISETP.GE.AND P0, PT, R6, R3, PT ;  /* 0x000000030600720c */ /* 0x000fc80003f06270 */
[----:B------:R-:W-:-:S13]  /*3a60*/  ISETP.GE.U32.OR.EX P0, PT, R8, UR5, P0, P1 ;  /* 0x0000000508007c0c */ /* 0x000fda0008706510 */
[----:B0-----:R-:W-:Y:S05]  /*3a70*/  @P0 BRA `(.L_x_1523) ;  /* 0x0000001000ac0947 */ /* 0x001fea0003800000 */
[----:B------:R-:W-:Y:S01]  /*3a80*/  LOP3.LUT R2, RZ, R6, RZ, 0x33, !PT ;  /* 0x00000006ff027212 */ /* 0x000fe200078e33ff */
[----:B------:R-:W-:Y:S01]  /*3a90*/  BSSY.RECONVERGENT B2, `(.L_x_1524) ;  /* 0x0000090000027945 */ /* 0x000fe20003800200 */
[----:B------:R-:W-:Y:S02]  /*3aa0*/  IMAD.MOV.U32 R14, RZ, RZ, R6 ;  /* 0x000000ffff0e7224 */ /* 0x000fe400078e0006 */
[----:B------:R-:W-:-:S04]  /*3ab0*/  IADD3 R9, PT, PT, -R7, UR4, R2 ;  /* 0x0000000407097c10 */ /* 0x000fc8000fffe102 */
[C---:B------:R-:W-:Y:S02]  /*3ac0*/  ISETP.GE.U32.AND P0, PT, R9.reuse, 0x700, PT ;  /* 0x000007000900780c */ /* 0x040fe40003f06070 */
[----:B------:R-:W-:-:S04]  /*3ad0*/  LEA.HI R13, R9, 0x1, RZ, 0x18 ;  /* 0x00000001090d7811 */ /* 0x000fc800078fc0ff */
[----:B------:R-:W-:-:S04]  /*3ae0*/  LOP3.LUT R34, R13, 0x7, RZ, 0xc0, !PT ;  /* 0x000000070d227812 */ /* 0x000fc800078ec0ff */
[----:B------:R-:W-:-:S03]  /*3af0*/  ISETP.NE.AND P1, PT, R34, RZ, PT ;  /* 0x000000ff2200720c */ /* 0x000fc60003f25270 */
[----:B------:R-:W-:Y:S10]  /*3b00*/  @!P0 BRA `(.L_x_1525) ;  /* 0x0000000800208947 */ /* 0x000ff40003800000 */
[----:B------:R-:W-:Y:S01]  /*3b10*/  LOP3.LUT R16, R13, 0x1fffff8, RZ, 0xc0, !PT ;  /* 0x01fffff80d107812 */ /* 0x000fe200078ec0ff */
[----:B------:R-:W-:-:S04]  /*3b20*/  IMAD.MOV.U32 R14, RZ, RZ, R6 ;  /* 0x000000ffff0e7224 */ /* 0x000fc800078e0006 */
[----:B------:R-:W-:-:S07]  /*3b30*/  IMAD.MOV R16, RZ, RZ, -R16 ;  /* 0x000000ffff107224 */ /* 0x000fce00078e0a10 */
.L_x_1526:
        /* <DEDUP_REMOVED lines=26> */
[----:B------:R-:W-:Y:S01]  /*3ce0*/  IADD3 R25, P3, PT, R36, UR6, RZ ;  /* 0x0000000624197c10 */ /* 0x000fe2000ff7e0ff */
[----:B------:R-:W-:Y:S01]  /*3cf0*/  VIADD R14, R14, 0x800 ;  /* 0x000008000e0e7836 */ /* 0x000fe20000000000 */
[----:B------:R-:W-:-:S02]  /*3d00*/  LOP3.LUT P5, RZ, R35, 0xff, RZ, 0xc0, !PT ;  /* 0x000000ff23ff7812 */ /* 0x000fc400078ac0ff */
[----:B------:R-:W-:Y:S02]  /*3d10*/  IADD3.X R12, PT, PT, R31, UR7, RZ, P3, !PT ;  /* 0x000000071f0c7c10 */ /* 0x000fe40009ffe4ff */
        /* <DEDUP_REMOVED lines=16> */
[-C--:B----4-:R-:W-:Y:S01]  /*3e20*/  FSETP.NEU.AND P6, PT, R27, R28.reuse, PT ;  /* 0x0000001c1b00720b */ /* 0x090fe20003fcd000 */
        /* <DEDUP_REMOVED lines=86> */
.L_x_1525:
[----:B------:R-:W-:Y:S05]  /*4390*/  BSYNC.RECONVERGENT B2 ;  /* 0x0000000000027941 */ /* 0x000fea0003800200 */
.L_x_1524:
[----:B------:R-:W-:Y:S05]  /*43a0*/  @!P1 BRA `(.L_x_1523) ;  /* 0x0000000800609947 */ /* 0x000fea0003800000 */
[----:B------:R-:W-:Y:S01]  /*43b0*/  ISETP.GE.U32.AND P0, PT, R34, 0x4, PT ;  /* 0x000000042200780c */ /* 0x000fe20003f06070 */
[----:B------:R-:W-:Y:S01]  /*43c0*/  BSSY.RECONVERGENT B2, `(.L_x_1527) ;  /* 0x000004c000027945 */ /* 0x000fe20003800200 */
[----:B------:R-:W-:-:S11]  /*43d0*/  LOP3.LUT P1, R13, R13, 0x3, RZ, 0xc0, !PT ;  /* 0x000000030d0d7812 */ /* 0x000fd6000782c0ff */
[----:B------:R-:W-:Y:S05]  /*43e0*/  @!P0 BRA `(.L_x_1528) ;  /* 0x0000000400248947 */ /* 0x000fea0003800000 */
[----:B------:R-:W0:Y:S01]  /*43f0*/  LDCU.128 UR16, c[0x0][0x380] ;  /* 0x00007000ff1077ac */ /* 0x000e220008000c00 */
[----:B------:R-:W-:-:S05]  /*4400*/  IADD3 R23, P0, PT, R14, R7, RZ ;  /* 0x000000070e177210 */ /* 0x000fca0007f1e0ff */
[----:B------:R-:W-:Y:S02]  /*4410*/  IMAD.SHL.U32 R2, R23, 0x4, RZ ;  /* 0x0000000417027824 */ /* 0x000fe400078e00ff */
[----:B------:R-:W-:-:S05]  /*4420*/  IMAD.X R24, RZ, RZ, R8, P0 ;  /* 0x000000ffff187224 */ /* 0x000fca00000e0608 */
        /* <DEDUP_REMOVED lines=14> */
[----:B------:R-:W-:Y:S01]  /*4510*/  IADD3 R23, P2, PT, R23, UR6, RZ ;  /* 0x0000000617177c10 */ /* 0x000fe2000ff5e0ff */
[----:B0-----:R-:W-:-:S05]  /*4520*/  VIADD R2, R14, 0x100 ;  /* 0x000001000e027836 */ /* 0x001fca0000000000 */
[----:B------:R-:W-:Y:S01]  /*4530*/  IADD3 R3, P5, P6, R7, UR6, R2 ;  /* 0x0000000607037c10 */ /* 0x000fe2000febe002 */
[----:B------:R-:W-:Y:S01]  /*4540*/  VIADD R2, R14, 0x200 ;  /* 0x000002000e027836 */ /* 0x000fe20000000000 */
[CC--:B--2---:R-:W-:Y:S02]  /*4550*/  FSETP.NEU.AND P0, PT, R15.reuse, R18.reuse, PT ;  /* 0x000000120f00720b */ /* 0x0c4fe40003f0d000 */
[----:B------:R-:W-:Y:S02]  /*4560*/  FSETP.NEU.AND P3, PT, R15, R18, P4 ;  /* 0x000000120f00720b */ /* 0x000fe4000276d000 */
[----:B------:R-:W-:Y:S02]  /*4570*/  @!P4 SEL R12, RZ, 0x1, !P0 ;  /* 0x00000001ff0cc807 */ /* 0x000fe40004000000 */
[----:B------:R-:W-:Y:S02]  /*4580*/  IADD3.X R18, PT, PT, R24, UR7, RZ, P2, !PT ;  /* 0x0000000718127c10 */ /* 0x000fe400097fe4ff */
[----:B------:R-:W-:-:S02]  /*4590*/  SEL R12, R12, 0x1, !P3 ;  /* 0x000000010c0c7807 */ /* 0x000fc40005800000 */
[----:B------:R-:W-:Y:S02]  /*45a0*/  ISETP.LT.U32.AND P0, PT, R23, R10, PT ;  /* 0x0000000a1700720c */ /* 0x000fe40003f01070 */
[----:B------:R-:W-:Y:S02]  /*45b0*/  LOP3.LUT P2, RZ, R12, 0xff, RZ, 0xc0, !PT ;  /* 0x000000ff0cff7812 */ /* 0x000fe4000784c0ff */
[----:B------:R-:W-:-:S04]  /*45c0*/  ISETP.LT.AND.EX P0, PT, R18, R11, PT, P0 ;  /* 0x0000000b1200720c */ /* 0x000fc80003f01300 */
[----:B------:R-:W-:Y:S02]  /*45d0*/  SEL R16, R23, R10, P0 ;  /* 0x0000000a17107207 */ /* 0x000fe40000000000 */
[CC--:B------:R-:W-:Y:S02]  /*45e0*/  SEL R15, R18.reuse, R11.reuse, P0 ;  /* 0x0000000b120f7207 */ /* 0x0c0fe40000000000 */
[----:B---3--:R-:W-:Y:S02]  /*45f0*/  FSETP.NEU.AND P0, PT, R19, R20, PT ;  /* 0x000000141300720b */ /* 0x008fe40003f0d000 */
[----:B------:R-:W-:Y:S02]  /*4600*/  @!P3 SEL R16, R23, R10, !P4 ;  /* 0x0000000a1710b207 */ /* 0x000fe40006000000 */
[----:B------:R-:W-:Y:S02]  /*4610*/  @!P3 SEL R15, R18, R11, !P4 ;  /* 0x0000000b120fb207 */ /* 0x000fe40006000000 */
[----:B------:R-:W-:-:S02]  /*4620*/  FSETP.NEU.AND P3, PT, R19, R20, P2 ;  /* 0x000000141300720b */ /* 0x000fc4000176d000 */
[----:B------:R-:W-:Y:S02]  /*4630*/  @!P2 SEL R12, RZ, 0x1, !P0 ;  /* 0x00000001ff0ca807 */ /* 0x000fe40004000000 */
[----:B------:R-:W-:Y:S02]  /*4640*/  IADD3.X R10, PT, PT, R8, UR7, RZ, P5, P6 ;  /* 0x00000007080a7c10 */ /* 0x000fe4000afec4ff */
[----:B------:R-:W-:Y:S02]  /*4650*/  SEL R12, R12, 0x1, !P3 ;  /* 0x000000010c0c7807 */ /* 0x000fe40005800000 */
[----:B------:R-:W-:Y:S02]  /*4660*/  ISETP.LT.U32.AND P0, PT, R3, R16, PT ;  /* 0x000000100300720c */ /* 0x000fe40003f01070 */
[----:B------:R-:W-:Y:S02]  /*4670*/  LOP3.LUT P4, RZ, R12, 0xff, RZ, 0xc0, !PT ;  /* 0x000000ff0cff7812 */ /* 0x000fe4000788c0ff */
[----:B------:R-:W-:-:S04]  /*4680*/  ISETP.LT.AND.EX P0, PT, R10, R15, PT, P0 ;  /* 0x0000000f0a00720c */ /* 0x000fc80003f01300 */
[CC--:B------:R-:W-:Y:S02]  /*4690*/  SEL R18, R3.reuse, R16.reuse, P0 ;  /* 0x0000001003127207 */ /* 0x0c0fe40000000000 */
[CC--:B------:R-:W-:Y:S02]  /*46a0*/  SEL R11, R10.reuse, R15.reuse, P0 ;  /* 0x0000000f0a0b7207 */ /* 0x0c0fe40000000000 */
[----:B------:R-:W-:Y:S02]  /*46b0*/  @!P3 SEL R18, R3, R16, !P2 ;  /* 0x000000100312b207 */ /* 0x000fe40005000000 */
[----:B------:R-:W-:Y:S02]  /*46c0*/  @!P3 SEL R11, R10, R15, !P2 ;  /* 0x0000000f0a0bb207 */ /* 0x000fe40005000000 */
[-C--:B----4-:R-:W-:Y:S02]  /*46d0*/  FSETP.NEU.AND P3, PT, R21, R22.reuse, PT ;  /* 0x000000161500720b */ /* 0x090fe40003f6d000 */
[----:B------:R-:W-:Y:S01]  /*46e0*/  IADD3 R3, P5, P0, R7, UR6, R2 ;  /* 0x0000000607037c10 */ /* 0x000fe2000f8be002 */
[C---:B------:R-:W-:Y:S01]  /*46f0*/  VIADD R2, R14.reuse, 0x300 ;  /* 0x000003000e027836 */ /* 0x040fe20000000000 */
[----:B------:R-:W-:Y:S01]  /*4700*/  FSETP.NEU.AND P2, PT, R21, R22, P4 ;  /* 0x000000161500720b */ /* 0x000fe2000274d000 */
[----:B------:R-:W-:Y:S01]  /*4710*/  VIADD R14, R14, 0x400 ;  /* 0x000004000e0e7836 */ /* 0x000fe20000000000 */
[----:B------:R-:W-:-:S02]  /*4720*/  @!P4 SEL R12, RZ, 0x1, !P3 ;  /* 0x00000001ff0cc807 */ /* 0x000fc40005800000 */
[----:B------:R-:W-:Y:S02]  /*4730*/  IADD3.X R10, PT, PT, R8, UR7, RZ, P5, P0 ;  /* 0x00000007080a7c10 */ /* 0x000fe4000afe04ff */
[CC--:B------:R-:W-:Y:S02]  /*4740*/  ISETP.LT.U32.AND P0, PT, R3.reuse, R18.reuse, PT ;  /* 0x000000120300720c */ /* 0x0c0fe40003f01070 */
[----:B------:R-:W-:Y:S02]  /*4750*/  SEL R12, R12, 0x1, !P2 ;  /* 0x000000010c0c7807 */ /* 0x000fe40005000000 */
[----:B------:R-:W-:Y:S02]  /*4760*/  ISETP.LT.AND.EX P0, PT, R10, R11, PT, P0 ;  /* 0x0000000b0a00720c */ /* 0x000fe40003f01300 */
[----:B------:R-:W-:Y:S02]  /*4770*/  LOP3.LUT P3, RZ, R12, 0xff, RZ, 0xc0, !PT ;  /* 0x000000ff0cff7812 */ /* 0x000fe4000786c0ff */
[----:B------:R-:W-:-:S02]  /*4780*/  SEL R15, R3, R18, P0 ;  /* 0x00000012030f7207 */ /* 0x000fc40000000000 */
[CC--:B------:R-:W-:Y:S02]  /*4790*/  SEL R16, R10.reuse, R11.reuse, P0 ;  /* 0x0000000b0a107207 */ /* 0x0c0fe40000000000 */
[----:B------:R-:W-:Y:S02]  /*47a0*/  @!P2 SEL R15, R3, R18, !P4 ;  /* 0x00000012030fa207 */ /* 0x000fe40006000000 */
[----:B------:R-:W-:Y:S02]  /*47b0*/  @!P2 SEL R16, R10, R11, !P4 ;  /* 0x0000000b0a10a207 */ /* 0x000fe40006000000 */
[----:B------:R-:W-:Y:S02]  /*47c0*/  IADD3 R2, P5, P6, R7, UR6, R2 ;  /* 0x0000000607027c10 */ /* 0x000fe4000febe002 */
[----:B-----5:R-:W-:Y:S02]  /*47d0*/  FSETP.NEU.AND P4, PT, R4, R5, P3 ;  /* 0x000000050400720b */ /* 0x020fe40001f8d000 */
[----:B------:R-:W-:-:S02]  /*47e0*/  IADD3.X R3, PT, PT, R8, UR7, RZ, P5, P6 ;  /* 0x0000000708037c10 */ /* 0x000fc4000afec4ff */
        /* <DEDUP_REMOVED lines=8> */
[----:B------:R-:W-:-:S07]  /*4870*/  @!P4 SEL R11, R3, R16, !P3 ;  /* 0x00000010030bc207 */ /* 0x000fce0005800000 */
.L_x_1528:
[----:B------:R-:W-:Y:S05]  /*4880*/  BSYNC.RECONVERGENT B2 ;  /* 0x0000000000027941 */ /* 0x000fea0003800200 */
.L_x_1527:
[----:B------:R-:W-:Y:S05]  /*4890*/  @!P1 BRA `(.L_x_1523) ;  /* 0x0000000400249947 */ /* 0x000fea0003800000 */
[----:B------:R-:W-:Y:S01]  /*48a0*/  ISETP.NE.AND P0, PT, R13, 0x1, PT ;  /* 0x000000010d00780c */ /* 0x000fe20003f05270 */
[----:B------:R-:W-:Y:S01]  /*48b0*/  BSSY.RECONVERGENT B2, `(.L_x_1529) ;  /* 0x000002c000027945 */ /* 0x000fe20003800200 */
[----:B------:R-:W-:-:S11]  /*48c0*/  LOP3.LUT P1, RZ, R9, 0x100, RZ, 0xc0, !PT ;  /* 0x0000010009ff7812 */ /* 0x000fd6000782c0ff */
        /* <DEDUP_REMOVED lines=15> */
[----:B------:R-:W-:-:S04]  /*49c0*/  IADD3 R9, P0, PT, R9, UR6, RZ ;  /* 0x0000000609097c10 */ /* 0x000fc8000ff1e0ff */
        /* <DEDUP_REMOVED lines=11> */
[----:B----4-:R-:W-:Y:S02]  /*4a80*/  IADD3 R5, P5, P6, R7, UR6, R18 ;  /* 0x0000000607057c10 */ /* 0x010fe4000febe012 */
[----:B------:R-:W-:Y:S02]  /*4a90*/  LOP3.LUT P4, RZ, R12, 0xff, RZ, 0xc0, !PT ;  /* 0x000000ff0cff7812 */ /* 0x000fe4000788c0ff */
[----:B------:R-:W-:Y:S02]  /*4aa0*/  IADD3.X R4, PT, PT, R8, UR7, RZ, P5, P6 ;  /* 0x0000000708047c10 */ /* 0x000fe4000afec4ff */
[----:B------:R-:W-:Y:S02]  /*4ab0*/  @!P3 SEL R2, R9, R10, !P2 ;  /* 0x0000000a0902b207 */ /* 0x000fe40005000000 */
[----:B------:R-:W-:-:S02]  /*4ac0*/  @!P3 SEL R3, R16, R11, !P2 ;  /* 0x0000000b1003b207 */ /* 0x000fc40005000000 */
[----:B---3--:R-:W-:Y:S02]  /*4ad0*/  FSETP.NEU.AND P3, PT, R15, R20, P4 ;  /* 0x000000140f00720b */ /* 0x008fe4000276d000 */
[----:B------:R-:W-:Y:S02]  /*4ae0*/  ISETP.LT.U32.AND P0, PT, R5, R2, PT ;  /* 0x000000020500720c */ /* 0x000fe40003f01070 */
        /* <DEDUP_REMOVED lines=8> */
.L_x_1530:
[----:B------:R-:W-:Y:S05]  /*4b70*/  BSYNC.RECONVERGENT B2 ;  /* 0x0000000000027941 */ /* 0x000fea0003800200 */
.L_x_1529:
[----:B------:R-:W-:Y:S05]  /*4b80*/  @P1 BRA `(.L_x_1523) ;  /* 0x0000000000681947 */ /* 0x000fea0003800000 */
        /* <DEDUP_REMOVED lines=12> */
[----:B------:R-:W-:-:S04]  /*4c50*/  IADD3 R9, P0, PT, R7, UR6, RZ ;  /* 0x0000000607097c10 */ /* 0x000fc8000ff1e0ff */
[----:B------:R-:W-:Y:S02]  /*4c60*/  IADD3.X R14, PT, PT, R8, UR7, RZ, P0, !PT ;  /* 0x00000007080e7c10 */ /* 0x000fe400087fe4ff */
        /* <DEDUP_REMOVED lines=12> */
.L_x_1523:
[----:B------:R-:W-:Y:S05]  /*4d30*/  BSYNC.RECONVERGENT B1 ;  /* 0x0000000000017941 */ /* 0x000fea0003800200 */
.L_x_1521:
        /* <DEDUP_REMOVED lines=24> */
.L_x_1532:
[----:B------:R-:W-:Y:S05]  /*4ec0*/  BSYNC.RECONVERGENT B1 ;  /* 0x0000000000017941 */ /* 0x000fea0003800200 */
.L_x_1531:
        /* <DEDUP_REMOVED lines=23> */
.L_x_1534:
[----:B------:R-:W-:Y:S05]  /*5040*/  BSYNC.RECONVERGENT B1 ;  /* 0x0000000000017941 */ /* 0x000fea0003800200 */
.L_x_1533:
        /* <DEDUP_REMOVED lines=20> */
.L_x_1536:
[----:B------:R-:W-:Y:S05]  /*5190*/  BSYNC.RECONVERGENT B1 ;  /* 0x0000000000017941 */ /* 0x000fea0003800200 */
.L_x_1535:
        /* <DEDUP_REMOVED lines=20> */
.L_x_1538:
[----:B------:R-:W-:Y:S05]  /*52e0*/  BSYNC.RECONVERGENT B1 ;  /* 0x0000000000017941 */ /* 0x000fea0003800200 */
.L_x_1537:
        /* <DEDUP_REMOVED lines=20> */
.L_x_1540:
[----:B------:R-:W-:Y:S05]  /*5430*/  BSYNC.RECONVERGENT B1 ;  /* 0x0000000000017941 */ /* 0x000fea0003800200 */
.L_x_1539:
        /* <DEDUP_REMOVED lines=10> */
.L_x_1542:
[----:B------:R-:W-:Y:S05]  /*54e0*/  BSYNC.RECONVERGENT B1 ;  /* 0x0000000000017941 */ /* 0x000fea0003800200 */
.L_x_1541:
        /* <DEDUP_REMOVED lines=82> */
[----:B------:R-:W-:-:S07]  /*5a10*/  SEL R11, R7, R9, !P2 ;  /* 0x00000009070b7207 */ /* 0x000fce0005000000 */
.L_x_1498:
[----:B------:R-:W-:Y:S05]  /*5a20*/  BSYNC.RECONVERGENT B0 ;  /* 0x0000000000007941 */ /* 0x000fea0003800200 */
.L_x_1474:
[----:B------:R-:W-:Y:S05]  /*5a30*/  @P1 EXIT ;  /* 0x000000000000194d */ /* 0x000fea0003800000 */
[----:B------:R-:W5:Y:S01]  /*5a40*/  LDC.64 R6, c[0x0][0x3c8] ;  /* 0x0000f200ff067b82 */ /* 0x000f620000000a00 */
[----:B0---4-:R-:W-:Y:S02]  /*5a50*/  PRMT R5, R12, 0x7610, R5 ;  /* 0x000076100c057816 */ /* 0x011fe40000000005 */
[----:B-1----:R-:W-:Y:S02]  /*5a60*/  ISETP.NE.AND P1, PT, R0, RZ, PT ;  /* 0x000000ff0000720c */ /* 0x002fe40003f25270 */
[----:B------:R-:W-:-:S03]  /*5a70*/  LOP3.LUT P2, RZ, R5, 0xff, RZ, 0xc0, !PT ;  /* 0x000000ff05ff7812 */ /* 0x000fc6000784c0ff */
[----:B--23--:R-:W0:Y:S08]  /*5a80*/  LDC.64 R2, c[0x0][0x3a8] ;  /* 0x0000ea00ff027b82 */ /* 0x00ce300000000a00 */
[----:B------:R-:W-:Y:S02]  /*5a90*/  @P1 SEL R5, R0, 0x1, !P2 ;  /* 0x0000000100051807 */ /* 0x000fe40005000000 */
[----:B-----5:R-:W-:-:S04]  /*5aa0*/  ISETP.LT.U32.AND P0, PT, R10, R6, PT ;  /* 0x000000060a00720c */ /* 0x020fc80003f01070 */
[----:B------:R-:W-:-:S04]  /*5ab0*/  ISETP.LT.AND.EX P0, PT, R11, R7, PT, P0 ;  /* 0x000000070b00720c */ /* 0x000fc80003f01300 */
[C---:B------:R-:W-:Y:S01]  /*5ac0*/  @P2 SEL R6, R10.reuse, R6, P0 ;  /* 0x000000060a062207 */ /* 0x040fe20000000000 */
[----:B0-----:R-:W-:Y:S01]  /*5ad0*/  STG.E.U8 desc[UR8][R2.64], R5 ;  /* 0x0000000502007986 */ /* 0x001fe2000c101108 */
[C---:B------:R-:W-:Y:S02]  /*5ae0*/  @P2 SEL R7, R11.reuse, R7, P0 ;  /* 0x000000070b072207 */ /* 0x040fe40000000000 */
[----:B------:R-:W-:Y:S02]  /*5af0*/  SEL R10, R10, R6, !P1 ;  /* 0x000000060a0a7207 */ /* 0x000fe40004800000 */
[----:B------:R-:W-:-:S05]  /*5b00*/  SEL R11, R11, R7, !P1 ;  /* 0x000000070b0b7207 */ /* 0x000fca0004800000 */
[----:B------:R-:W-:Y:S01]  /*5b10*/  STG.E.64 desc[UR8][R2.64+0x8], R10 ;  /* 0x0000080a02007986 */ /* 0x000fe2000c101b08 */
[----:B------:R-:W-:Y:S05]  /*5b20*/  EXIT ;  /* 0x000000000000794d */ /* 0x000fea0003800000 */
.L_x_1543:
        /* <DEDUP_REMOVED lines=13> */
.L_x_1779:


//--------------------- .text._ZN3cub18CUB_300001_SM_10006detail6reduce28DeviceReduceSingleTileKernelINS2_10policy_hubIN4cuda3std3__45tupleIJblEEEjN6thrust24THRUST_300001_SM_1000_NS8cuda_cub9__find_if7functorIS9_EEE10Policy1000EPS9_SI_iSF_S9_S9_NS7_10__identityEEEvT0_T1_T2_T3_T4_T6_ --------------------------
	.section	.text._ZN3cub18CUB_300001_SM_10006detail6reduce28DeviceReduceSingleTileKernelINS2_10policy_hubIN4cuda3std3__45tupleIJblEEEjN6thrust24THRUST_300001_SM_1000_NS8cuda_cub9__find_if7functorIS9_EEE10Policy1000EPS9_SI_iSF_S9_S9_NS7_10__identityEEEvT0_T1_T2_T3_T4_T6_,"ax",@progbits
	.align	128
        .global         _ZN3cub18CUB_300001_SM_10006detail6reduce28DeviceReduceSingleTileKernelINS2_10policy_hubIN4cuda3std3__45tupleIJblEEEjN6thrust24THRUST_300001_SM_1000_NS8cuda_cub9__find_if7functorIS9_EEE10Policy1000EPS9_SI_iSF_S9_S9_NS7_10__identityEEEvT0_T1_T2_T3_T4_T6_
        .type           _ZN3cub18CUB_300001_SM_10006detail6reduce28DeviceReduceSingleTileKernelINS2_10policy_hubIN4cuda3std3__45tupleIJblEEEjN6thrust24THRUST_300001_SM_1000_NS8cuda_cub9__find_if7functorIS9_EEE10Policy1000EPS9_SI_iSF_S9_S9_NS7_10__identityEEEvT0_T1_T2_T3_T4_T6_,@function
        .size           _ZN3cub18CUB_300001_SM_10006detail6reduce28DeviceReduceSingleTileKernelINS2_10policy_hubIN4cuda3std3__45tupleIJblEEEjN6thrust24THRUST_300001_SM_1000_NS8cuda_cub9__find_if7functorIS9_EEE10Policy1000EPS9_SI_iSF_S9_S9_NS7_10__identityEEEvT0_T1_T2_T3_T4_T6_,(.L_x_1780 - _ZN3cub18CUB_300001_SM_10006detail6reduce28DeviceReduceSingleTileKernelINS2_10policy_hubIN4cuda3std3__45tupleIJblEEEjN6thrust24THRUST_300001_SM_1000_NS8cuda_cub9__find_if7functorIS9_EEE10Policy1000EPS9_SI_iSF_S9_S9_NS7_10__identityEEEvT0_T1_T2_T3_T4_T6_)
        .other          _ZN3cub18CUB_300001_SM_10006detail6reduce28DeviceReduceSingleTileKernelINS2_10policy_hubIN4cuda3std3__45tupleIJblEEEjN6thrust24THRUST_300001_SM_1000_NS8cuda_cub9__find_if7functorIS9_EEE10Policy1000EPS9_SI_iSF_S9_S9_NS7_10__identityEEEvT0_T1_T2_T3_T4_T6_,@"STO_CUDA_ENTRY STV_DEFAULT"
_ZN3cub18CUB_300001_SM_10006detail6reduce28DeviceReduceSingleTileKernelINS2_10policy_hubIN4cuda3std3__45tupleIJblEEEjN6thrust24THRUST_300001_SM_1000_NS8cuda_cub9__find_if7functorIS9_EEE10Policy1000EPS9_SI_iSF_S9_S9_NS7_10__identityEEEvT0_T1_T2_T3_T4_T6_:
.text._ZN3cub18CUB_300001_SM_10006detail6reduce28DeviceReduceSingleTileKernelINS2_10policy_hubIN4cuda3std3__45tupleIJblEEEjN6thrust24THRUST_300001_SM_1000_NS8cuda_cub9__find_if7functorIS9_EEE10Policy1000EPS9_SI_iSF_S9_S9_NS7_10__identityEEEvT0_T1_T2_T3_T4_T6_:
        /* <DEDUP_REMOVED lines=14> */
.L_x_1544:
        /* <DEDUP_REMOVED lines=15> */
.L_x_1548:
[----:B------:R-:W-:Y:S05]  /*01d0*/  BSYNC.RECONVERGENT B1 ;  /* 0x0000000000017941 */ /* 0x000fea0003800200 */
.L_x_1547:
        /* <DEDUP_REMOVED lines=18> */
.L_x_1553:
        /* <DEDUP_REMOVED lines=19> */
.L_x_1552:
[----:B------:R-:W-:Y:S05]  /*0430*/  BSYNC.RECONVERGENT B2 ;  /* 0x0000000000027941 */ /* 0x000fea0003800200 */
.L_x_1551:
[----:B------:R-:W-:Y:S05]  /*0440*/  @!P1 BRA `(.L_x_1550) ;  /* 0x0000000000c89947 */ /* 0x000fea0003800000 */
.L_x_1554:
        /* <DEDUP_REMOVED lines=50> */
.L_x_1550:
[----:B------:R-:W-:Y:S05]  /*0770*/  BSYNC.RECONVERGENT B1 ;  /* 0x0000000000017941 */ /* 0x000fea0003800200 */
.L_x_1549:
        /* <DEDUP_REMOVED lines=26> */
.L_x_1557:
[----:B------:R-:W-:Y:S05]  /*0920*/  BSYNC.RECONVERGENT B1 ;  /* 0x0000000000017941 */ /* 0x000fea0003800200 */
.L_x_1556:
        /* <DEDUP_REMOVED lines=23> */
.L_x_1559:
[----:B------:R-:W-:Y:S05]  /*0aa0*/  BSYNC.RECONVERGENT B1 ;  /* 0x0000000000017941 */ /* 0x000fea0003800200 */
.L_x_1558:
        /* <DEDUP_REMOVED lines=20> */
.L_x_1561:
[----:B------:R-:W-:Y:S05]  /*0bf0*/  BSYNC.RECONVERGENT B1 ;  /* 0x0000000000017941 */ /* 0x000fea0003800200 */
.L_x_1560:
        /* <DEDUP_REMOVED lines=20> */
.L_x_1563:
[----:B------:R-:W-:Y:S05]  /*0d40*/  BSYNC.RECONVERGENT B1 ;  /* 0x0000000000017941 */ /* 0x000fea0003800200 */
.L_x_1562:
        /* <DEDUP_REMOVED lines=20> */
.L_x_1565:
[----:B------:R-:W-:Y:S05]  /*0e90*/  BSYNC.RECONVERGENT B1 ;  /* 0x0000000000017941 */ /* 0x000fea0003800200 */
.L_x_1564:
        /* <DEDUP_REMOVED lines=10> */
.L_x_1567:
[----:B------:R-:W-:Y:S05]  /*0f40*/  BSYNC.RECONVERGENT B1 ;  /* 0x0000000000017941 */ /* 0x000fea0003800200 */
.L_x_1566:
        /* <DEDUP_REMOVED lines=85> */
.L_x_1555:
        /* <DEDUP_REMOVED lines=36> */
.L_x_1570:
[----:B------:R-:W-:Y:S05]  /*16e0*/  BSYNC.RECONVERGENT B1 ;  /* 0x0000000000017941 */ /* 0x000fea0003800200 */
.L_x_1569:
        /* <DEDUP_REMOVED lines=21> */
.L_x_1572:
[----:B------:R-:W-:Y:S05]  /*1840*/  BSYNC.RECONVERGENT B1 ;  /* 0x0000000000017941 */ /* 0x000fea0003800200 */
.L_x_1571:
        /* <DEDUP_REMOVED lines=20> */
.L_x_1574:
[----:B------:R-:W-:Y:S05]  /*1990*/  BSYNC.RECONVERGENT B1 ;  /* 0x0000000000017941 */ /* 0x000fea0003800200 */
.L_x_1573:
        /* <DEDUP_REMOVED lines=20> */
.L_x_1576:
[----:B------:R-:W-:Y:S05]  /*1ae0*/  BSYNC.RECONVERGENT B1 ;  /* 0x0000000000017941 */ /* 0x000fea0003800200 */
.L_x_1575:
        /* <DEDUP_REMOVED lines=20> */
.L_x_1578:
[----:B------:R-:W-:Y:S05]  /*1c30*/  BSYNC.RECONVERGENT B1 ;  /* 0x0000000000017941 */ /* 0x000fea0003800200 */
.L_x_1577:
        /* <DEDUP_REMOVED lines=10> */
.L_x_1580:
[----:B------:R-:W-:Y:S05]  /*1ce0*/  BSYNC.RECONVERGENT B1 ;  /* 0x0000000000017941 */ /* 0x000fea0003800200 */
.L_x_1579:
        /* <DEDUP_REMOVED lines=26> */
.L_x_1581:
        /* <DEDUP_REMOVED lines=16> */
.L_x_1582:
        /* <DEDUP_REMOVED lines=16> */
.L_x_1583:
        /* <DEDUP_REMOVED lines=16> */
.L_x_1584:
        /* <DEDUP_REMOVED lines=16> */
.L_x_1585:
        /* <DEDUP_REMOVED lines=16> */
.L_x_1586:
        /* <DEDUP_REMOVED lines=17> */
.L_x_1546:
        /* <DEDUP_REMOVED lines=47> */
.L_x_1589:
        /* <DEDUP_REMOVED lines=54> */
.L_x_1587:
        /* <DEDUP_REMOVED lines=20> */
.L_x_1593:
        /* <DEDUP_REMOVED lines=18> */
.L_x_1592:
[----:B------:R-:W-:Y:S05]  /*2d50*/  BSYNC.RECONVERGENT B2 ;  /* 0x0000000000027941 */ /* 0x000fea0003800200 */
.L_x_1591:
        /* <DEDUP_REMOVED lines=10> */
.L_x_1594:
        /* <DEDUP_REMOVED lines=55> */
.L_x_1590:
[----:B------:R-:W-:Y:S05]  /*3170*/  BSYNC.RECONVERGENT B1 ;  /* 0x0000000000017941 */ /* 0x000fea0003800200 */
.L_x_1588:
        /* <DEDUP_REMOVED lines=24> */
.L_x_1596:
[----:B------:R-:W-:Y:S05]  /*3300*/  BSYNC.RECONVERGENT B1 ;  /* 0x0000000000017941 */ /* 0x000fea0003800200 */
.L_x_1595:
        /* <DEDUP_REMOVED lines=23> */
.L_x_1598:
[----:B------:R-:W-:Y:S05]  /*3480*/  BSYNC.RECONVERGENT B1 ;  /* 0x0000000000017941 */ /* 0x000fea0003800200 */
.L_x_1597:
        /* <DEDUP_REMOVED lines=20> */
.L_x_1600:
[----:B------:R-:W-:Y:S05]  /*35d0*/  BSYNC.RECONVERGENT B1 ;  /* 0x0000000000017941 */ /* 0x000fea0003800200 */
.L_x_1599:
        /* <DEDUP_REMOVED lines=20> */
.L_x_1602:
[----:B------:R-:W-:Y:S05]  /*3720*/  BSYNC.RECONVERGENT B1 ;  /* 0x0000000000017941 */ /* 0x000fea0003800200 */
.L_x_1601:
        /* <DEDUP_REMOVED lines=20> */
.L_x_1604:
[----:B------:R-:W-:Y:S05]  /*3870*/  BSYNC.RECONVERGENT B1 ;  /* 0x0000000000017941 */ /* 0x000fea0003800200 */
.L_x_1603:
        /* <DEDUP_REMOVED lines=10> */
.L_x_1606:
[----:B------:R-:W-:Y:S05]  /*3920*/  BSYNC.RECONVERGENT B1 ;  /* 0x0000000000017941 */ /* 0x000fea0003800200 */
.L_x_1605:
        /* <DEDUP_REMOVED lines=84> */
.L_x_1568:
[----:B------:R-:W-:Y:S05]  /*3e70*/  BSYNC.RECONVERGENT B0 ;  /* 0x0000000000007941 */ /* 0x000fea0003800200 */
.L_x_1545:
        /* <DEDUP_REMOVED lines=16> */
.L_x_1607:
        /* <DEDUP_REMOVED lines=16> */
.L_x_1780:


//--------------------- .text._ZN3cub18CUB_300001_SM_10006detail6reduce18DeviceReduceKernelINS2_10policy_hubIN4cuda3std3__45tupleIJblEEEjN6thrust24THRUST_300001_SM_1000_NS8cuda_cub9__find_if7functorIS9_EEE10Policy1000ENSB_12zip_iteratorINS8_IJNSD_26transform_input_iterator_tIbNSC_6detail35transform_pair_of_input_iterators_tIbNSB_6detail15normal_iteratorINSB_10device_ptrIfEEEESQ_NS7_8equal_toIfEEEENS7_10__not_fn_tINS7_10__identityEEEEENSB_17counting_iteratorIlNSB_11use_defaultESZ_SZ_EEEEEEEjSF_S9_SV_EEvT0_PT3_T1_NS0_13GridEvenShareIS16_EET2_T4_ --------------------------
	.section	.text._ZN3cub18CUB_300001_SM_10006detail6reduce18DeviceReduceKernelINS2_10policy_hubIN4cuda3std3__45tupleIJblEEEjN6thrust24THRUST_300001_SM_1000_NS8cuda_cub9__find_if7functorIS9_EEE10Policy1000ENSB_12zip_iteratorINS8_IJNSD_26transform_input_iterator_tIbNSC_6detail35transform_pair_of_input_iterators_tIbNSB_6detail15normal_iteratorINSB_10device_ptrIfEEEESQ_NS7_8equal_toIfEEEENS7_10__not_fn_tINS7_10__identityEEEEENSB_17counting_iteratorIlNSB_11use_defaultESZ_SZ_EEEEEEEjSF_S9_SV_EEvT0_PT3_T1_NS0_13GridEvenShareIS16_EET2_T4_,"ax",@progbits
	.align	128
        .global         _ZN3cub18CUB_300001_SM_10006detail6reduce18DeviceReduceKernelINS2_10policy_hubIN4cuda3std3__45tupleIJblEEEjN6thrust24THRUST_300001_SM_1000_NS8cuda_cub9__find_if7functorIS9_EEE10Policy1000ENSB_12zip_iteratorINS8_IJNSD_26transform_input_iterator_tIbNSC_6detail35transform_pair_of_input_iterators_tIbNSB_6detail15normal_iteratorINSB_10device_ptrIfEEEESQ_NS7_8equal_toIfEEEENS7_10__not_fn_tINS7_10__identityEEEEENSB_17counting_iteratorIlNSB_11use_defaultESZ_SZ_EEEEEEEjSF_S9_SV_EEvT0_PT3_T1_NS0_13GridEvenShareIS16_EET2_T4_
        .type           _ZN3cub18CUB_300001_SM_10006detail6reduce18DeviceReduceKernelINS2_10policy_hubIN4cuda3std3__45tupleIJblEEEjN6thrust24THRUST_300001_SM_1000_NS8cuda_cub9__find_if7functorIS9_EEE10Policy1000ENSB_12zip_iteratorINS8_IJNSD_26transform_input_iterator_tIbNSC_6detail35transform_pair_of_input_iterators_tIbNSB_6detail15normal_iteratorINSB_10device_ptrIfEEEESQ_NS7_8equal_toIfEEEENS7_10__not_fn_tINS7_10__identityEEEEENSB_17counting_iteratorIlNSB_11use_defaultESZ_SZ_EEEEEEEjSF_S9_SV_EEvT0_PT3_T1_NS0_13GridEvenShareIS16_EET2_T4_,@function
        .size           _ZN3cub18CUB_300001_SM_10006detail6reduce18DeviceReduceKernelINS2_10policy_hubIN4cuda3std3__45tupleIJblEEEjN6thrust24THRUST_300001_SM_1000_NS8cuda_cub9__find_if7functorIS9_EEE10Policy1000ENSB_12zip_iteratorINS8_IJNSD_26transform_input_iterator_tIbNSC_6detail35transform_pair_of_input_iterators_tIbNSB_6detail15normal_iteratorINSB_10device_ptrIfEEEESQ_NS7_8equal_toIfEEEENS7_10__not_fn_tINS7_10__identityEEEEENSB_17counting_iteratorIlNSB_11use_defaultESZ_SZ_EEEEEEEjSF_S9_SV_EEvT0_PT3_T1_NS0_13GridEvenShareIS16_EET2_T4_,(.L_x_1781 - _ZN3cub18CUB_300001_SM_10006detail6reduce18DeviceReduceKernelINS2_10policy_hubIN4cuda3std3__45tupleIJblEEEjN6thrust24THRUST_300001_SM_1000_NS8cuda_cub9__find_if7functorIS9_EEE10Policy1000ENSB_12zip_iteratorINS8_IJNSD_26transform_input_iterator_tIbNSC_6detail35transform_pair_of_input_iterators_tIbNSB_6detail15normal_iteratorINSB_10device_ptrIfEEEESQ_NS7_8equal_toIfEEEENS7_10__not_fn_tINS7_10__identityEEEEENSB_17counting_iteratorIlNSB_11use_defaultESZ_SZ_EEEEEEEjSF_S9_SV_EEvT0_PT3_T1_NS0_13GridEvenShareIS16_EET2_T4_)
        .other          _ZN3cub18CUB_300001_SM_10006detail6reduce18DeviceReduceKernelINS2_10policy_hubIN4cuda3std3__45tupleIJblEEEjN6thrust24THRUST_300001_SM_1000_NS8cuda_cub9__find_if7functorIS9_EEE10Policy1000ENSB_12zip_iteratorINS8_IJNSD_26transform_input_iterator_tIbNSC_6detail35transform_pair_of_input_iterators_tIbNSB_6detail15normal_iteratorINSB_10device_ptrIfEEEESQ_NS7_8equal_toIfEEEENS7_10__not_fn_tINS7_10__identityEEEEENSB_17counting_iteratorIlNSB_11use_defaultESZ_SZ_EEEEEEEjSF_S9_SV_EEvT0_PT3_T1_NS0_13GridEvenShareIS16_EET2_T4_,@"STO_CUDA_ENTRY STV_DEFAULT"
_ZN3cub18CUB_300001_SM_10006detail6reduce18DeviceReduceKernelINS2_10policy_hubIN4cuda3std3__45tupleIJblEEEjN6thrust24THRUST_300001_SM_1000_NS8cuda_cub9__find_if7functorIS9_EEE10Policy1000ENSB_12zip_iteratorINS8_IJNSD_26transform_input_iterator_tIbNSC_6detail35transform_pair_of_input_iterators_tIbNSB_6detail15normal_iteratorINSB_10device_ptrIfEEEESQ_NS7_8equal_toIfEEEENS7_10__not_fn_tINS7_10__identityEEEEENSB_17counting_iteratorIlNSB_11use_defaultESZ_SZ_EEEEEEEjSF_S9_SV_EEvT0_PT3_T1_NS0_13GridEvenShareIS16_EET2_T4_:
.text._ZN3cub18CUB_300001_SM_10006detail6reduce18DeviceReduceKernelINS2_10policy_hubIN4cuda3std3__45tupleIJblEEEjN6thrust24THRUST_300001_SM_1000_NS8cuda_cub9__find_if7functorIS9_EEE10Policy1000ENSB_12zip_iteratorINS8_IJNSD_26transform_input_iterator_tIbNSC_6detail35transform_pair_of_input_iterators_tIbNSB_6detail15normal_iteratorINSB_10device_ptrIfEEEESQ_NS7_8equal_toIfEEEENS7_10__not_fn_tINS7_10__identityEEEEENSB_17counting_iteratorIlNSB_11use_defaultESZ_SZ_EEEEEEEjSF_S9_SV_EEvT0_PT3_T1_NS0_13GridEvenShareIS16_EET2_T4_:
[----:B------:R-:W-:Y:S01]  /*0000*/  LDC R1, c[0x0][0x37c] ;  /* 0x0000df00ff017b82 */ /* 0x000fe20000000800 */
[----:B------:R-:W0:Y:S01]  /*0010*/  S2R R0, SR_CTAID.X ;  /* 0x0000000000007919 */ /* 0x000e220000002500 */
[----:B------:R-:W1:Y:S01]  /*0020*/  LDCU UR5, c[0x0][0x3c8] ;  /* 0x00007900ff0577ac */ /* 0x000e620008000800 */
[----:B------:R-:W-:Y:S01]  /*0030*/  BSSY.RECONVERGENT B0, `(.L_x_1608) ;  /* 0x00005df000007945 */ /* 0x000fe20003800200 */
[----:B------:R-:W2:Y:S01]  /*0040*/  LDCU.64 UR12, c[0x0][0x358] ;  /* 0x00006b00ff0c77ac */ /* 0x000ea20008000a00 */
[----:B0-----:R-:W-:-:S05]  /*0050*/  IMAD.SHL.U32 R9, R0, 0x400, RZ ;  /* 0x0000040000097824 */ /* 0x001fca00078e00ff */
[----:B-1----:R-:W-:-:S04]  /*0060*/  IADD3 R2, PT, PT, -R9, UR5, RZ ;  /* 0x0000000509027c10 */ /* 0x002fc8000fffe1ff */
[----:B------:R-:W-:-:S13]  /*0070*/  ISETP.GT.U32.AND P0, PT, R2, 0x3ff, PT ;  /* 0x000003ff0200780c */ /* 0x000fda0003f04070 */
[----:B--2---:R-:W-:Y:S05]  /*0080*/  @P0 BRA `(.L_x_1609) ;  /* 0x0000003000b40947 */ /* 0x004fea0003800000 */
[----:B------:R-:W0:Y:S01]  /*0090*/  S2R R4, SR_TID.X ;  /* 0x0000000000047919 */ /* 0x000e220000002100 */
[----:B------:R-:W1:Y:S08]  /*00a0*/  LDC.64 R6, c[0x0][0x380] ;  /* 0x0000e000ff067b82 */ /* 0x000e700000000a00 */
[----:B------:R-:W2:Y:S01]  /*00b0*/  LDC.64 R10, c[0x0][0x388] ;  /* 0x0000e200ff0a7b82 */ /* 0x000ea20000000a00 */
[----:B------:R-:W-:Y:S01]  /*00c0*/  IMAD.MOV.U32 R24, RZ, RZ, RZ ;  /* 0x000000ffff187224 */ /* 0x000fe200078e00ff */
[----:B------:R-:W3:Y:S01]  /*00d0*/  LDCU.64 UR6, c[0x0][0x3a0] ;  /* 0x00007400ff0677ac */ /* 0x000ee20008000a00 */
[----:B0-----:R-:W-:-:S13]  /*00e0*/  ISETP.GE.U32.AND P1, PT, R4, R2, PT ;  /* 0x000000020400720c */ /* 0x001fda0003f26070 */
        /* <DEDUP_REMOVED lines=10> */
[----:B------:R-:W-:-:S02]  /*0190*/  ISETP.GE.U32.AND P2, PT, R22, R2, PT ;  /* 0x000000021600720c */ /* 0x000fc40003f46070 */
[----:B0-----:R-:W-:Y:S01]  /*01a0*/  @!P1 IADD3 R24, P3, PT, R3, R12, RZ ;  /* 0x0000000c03189210 */ /* 0x001fe20007f7e0ff */
[----:B------:R-:W-:-:S04]  /*01b0*/  IMAD.MOV.U32 R3, RZ, RZ, RZ ;  /* 0x000000ffff037224 */ /* 0x000fc800078e00ff */
[----:B------:R-:W-:Y:S01]  /*01c0*/  @!P1 IMAD.X R3, RZ, RZ, R13, P3 ;  /* 0x000000ffff039224 */ /* 0x000fe200018e060d */
[----:B--2---:R-:W-:-:S04]  /*01d0*/  @!P1 FSETP.NEU.AND P0, PT, R6, R11, PT ;  /* 0x0000000b0600920b */ /* 0x004fc80003f0d000 */
[----:B------:R-:W-:-:S04]  /*01e0*/  @!P1 SEL R5, RZ, 0x1, !P0 ;  /* 0x00000001ff059807 */ /* 0x000fc80004000000 */
[----:B------:R-:W-:Y:S01]  /*01f0*/  @!P1 PRMT R26, R5, 0x7610, R26 ;  /* 0x00007610051a9816 */ /* 0x000fe2000000001a */
[----:B---3--:R-:W-:Y:S06]  /*0200*/  @P2 BRA `(.L_x_1611) ;  /* 0x0000001400042947 */ /* 0x008fec0003800000 */
[----:B------:R-:W-:Y:S01]  /*0210*/  LOP3.LUT R8, RZ, R22, RZ, 0x33, !PT ;  /* 0x00000016ff087212 */ /* 0x000fe200078e33ff */
[----:B------:R-:W-:Y:S04]  /*0220*/  BSSY.RECONVERGENT B2, `(.L_x_1612) ;  /* 0x00000a6000027945 */ /* 0x000fe80003800200 */
[----:B------:R-:W-:-:S04]  /*0230*/  VIADD R8, R8, UR5 ;  /* 0x0000000508087c36 */ /* 0x000fc80008000000 */
[----:B------:R-:W-:-:S05]  /*0240*/  IMAD.IADD R20, R8, 0x1, -R9 ;  /* 0x0000000108147824 */ /* 0x000fca00078e0a09 */
[C---:B------:R-:W-:Y:S02]  /*0250*/  ISETP.GE.U32.AND P0, PT, R20.reuse, 0x700, PT ;  /* 0x000007001400780c */ /* 0x040fe40003f06070 */
[----:B------:R-:W-:-:S04]  /*0260*/  LEA.HI R20, R20, 0x1, RZ, 0x18 ;  /* 0x0000000114147811 */ /* 0x000fc800078fc0ff */
[----:B------:R-:W-:-:S07]  /*0270*/  LOP3.LUT R23, R20, 0x7, RZ, 0xc0, !PT ;  /* 0x0000000714177812 */ /* 0x000fce00078ec0ff */
[----:B------:R-:W-:Y:S05]  /*0280*/  @!P0 BRA `(.L_x_1613) ;  /* 0x00000008007c8947 */ /* 0x000fea0003800000 */
[----:B------:R-:W0:Y:S01]  /*0290*/  LDC.64 R6, c[0x0][0x380] ;  /* 0x0000e000ff067b82 */ /* 0x000e220000000a00 */
[----:B------:R-:W-:Y:S01]  /*02a0*/  LOP3.LUT R12, R20, 0x1fffff8, RZ, 0xc0, !PT ;  /* 0x01fffff8140c7812 */ /* 0x000fe200078ec0ff */
[----:B------:R-:W-:Y:S01]  /*02b0*/  BSSY.RECONVERGENT B3, `(.L_x_1614) ;  /* 0x000009b000037945 */ /* 0x000fe20003800200 */
[----:B------:R-:W-:Y:S02]  /*02c0*/  VIADD R5, R22, 0x400 ;  /* 0x0000040016057836 */ /* 0x000fe40000000000 */
[----:B------:R-:W-:Y:S02]  /*02d0*/  IMAD.IADD R21, R9, 0x1, R22 ;  /* 0x0000000109157824 */ /* 0x000fe400078e0216 */
[----:B------:R-:W-:Y:S01]  /*02e0*/  IMAD.MOV R22, RZ, RZ, -R12 ;  /* 0x000000ffff167224 */ /* 0x000fe200078e0a0c */
[----:B------:R-:W1:Y:S06]  /*02f0*/  LDC.64 R10, c[0x0][0x388] ;  /* 0x0000e200ff0a7b82 */ /* 0x000e6c0000000a00 */
.L_x_1615:
[----:B0-----:R-:W-:-:S04]  /*0300*/  IMAD.WIDE.U32 R12, R21, 0x4, R6 ;  /* 0x00000004150c7825 */ /* 0x001fc800078e0006 */
[C---:B-1----:R-:W-:Y:S02]  /*0310*/  IMAD.WIDE.U32 R14, R21.reuse, 0x4, R10 ;  /* 0x00000004150e7825 */ /* 0x042fe400078e000a */
[----:B------:R0:W2:Y:S04]  /*0320*/  LDG.E R12, desc[UR12][R12.64] ;  /* 0x0000000c0c0c7981 */ /* 0x0000a8000c1e1900 */
[----:B------:R-:W2:Y:S01]  /*0330*/  LDG.E R15, desc[UR12][R14.64] ;  /* 0x0000000c0e0f7981 */ /* 0x000ea2000c1e1900 */
[----:B------:R-:W-:-:S04]  /*0340*/  VIADD R25, R21, 0x100 ;  /* 0x0000010015197836 */ /* 0x000fc80000000000 */
[----:B------:R-:W-:-:S04]  /*0350*/  IMAD.WIDE.U32 R16, R25, 0x4, R6 ;  /* 0x0000000419107825 */ /* 0x000fc800078e0006 */
[----:B------:R-:W-:Y:S02]  /*0360*/  IMAD.WIDE.U32 R18, R25, 0x4, R10 ;  /* 0x0000000419127825 */ /* 0x000fe400078e000a */
[----:B------:R-:W3:Y:S04]  /*0370*/  LDG.E R16, desc[UR12][R16.64] ;  /* 0x0000000c10107981 */ /* 0x000ee8000c1e1900 */
[----:B------:R1:W3:Y:S01]  /*0380*/  LDG.E R19, desc[UR12][R18.64] ;  /* 0x0000000c12137981 */ /* 0x0002e2000c1e1900 */
[----:B------:R-:W-:Y:S01]  /*0390*/  PRMT R29, R26, 0x7610, R29 ;  /* 0x000076101a1d7816 */ /* 0x000fe2000000001d */
[C---:B------:R-:W-:Y:S01]  /*03a0*/  VIADD R27, R21.reuse, 0x200 ;  /* 0x00000200151b7836 */ /* 0x040fe20000000000 */
[----:B0-----:R-:W-:Y:S02]  /*03b0*/  IADD3 R13, P1, PT, R21, UR6, RZ ;  /* 0x00000006150d7c10 */ /* 0x001fe4000ff3e0ff */
[----:B------:R-:W-:-:S02]  /*03c0*/  LOP3.LUT P3, RZ, R29, 0xff, RZ, 0xc0, !PT ;  /* 0x000000ff1dff7812 */ /* 0x000fc4000786c0ff */
[----:B------:R-:W-:Y:S01]  /*03d0*/  ISETP.LT.U32.AND P0, PT, R13, R24, PT ;  /* 0x000000180d00720c */ /* 0x000fe20003f01070 */
[----:B------:R-:W-:-:S05]  /*03e0*/  IMAD.X R28, RZ, RZ, UR7, P1 ;  /* 0x00000007ff1c7e24 */ /* 0x000fca00088e06ff */
[----:B------:R-:W-:-:S04]  /*03f0*/  ISETP.LT.AND.EX P0, PT, R28, R3, PT, P0 ;  /* 0x000000031c00720c */ /* 0x000fc80003f01300 */
[----:B------:R-:W-:Y:S02]  /*0400*/  SEL R26, R13, R24, P0 ;  /* 0x000000180d1a7207 */ /* 0x000fe40000000000 */
[CC--:B--2---:R-:W-:Y:S02]  /*0410*/  FSETP.NEU.AND P2, PT, R12.reuse, R15.reuse, P3 ;  /* 0x0000000f0c00720b */ /* 0x0c4fe40001f4d000 */
[----:B------:R-:W-:Y:S01]  /*0420*/  FSETP.NEU.AND P1, PT, R12, R15, PT ;  /* 0x0000000f0c00720b */ /* 0x000fe20003f2d000 */
[----:B------:R-:W-:-:S03]  /*0430*/  IMAD.WIDE.U32 R14, R27, 0x4, R10 ;  /* 0x000000041b0e7825 */ /* 0x000fc600078e000a */
[----:B------:R-:W-:-:S07]  /*0440*/  @!P3 SEL R29, RZ, 0x1, !P1 ;  /* 0x00000001ff1db807 */ /* 0x000fce0004800000 */
[----:B------:R-:W-:Y:S01]  /*0450*/  @!P2 SEL R26, R13, R24, !P3 ;  /* 0x000000180d1aa207 */ /* 0x000fe20005800000 */
[----:B------:R-:W-:Y:S01]  /*0460*/  IMAD.WIDE.U32 R12, R27, 0x4, R6 ;  /* 0x000000041b0c7825 */ /* 0x000fe200078e0006 */
[----:B------:R-:W2:Y:S04]  /*0470*/  LDG.E R24, desc[UR12][R14.64] ;  /* 0x0000000c0e187981 */ /* 0x000ea8000c1e1900 */
[----:B------:R0:W2:Y:S01]  /*0480*/  LDG.E R17, desc[UR12][R12.64] ;  /* 0x0000000c0c117981 */ /* 0x0000a2000c1e1900 */
[----:B-1----:R-:W-:Y:S02]  /*0490*/  SEL R18, R29, 0x1, !P2 ;  /* 0x000000011d127807 */ /* 0x002fe40005000000 */
[----:B------:R-:W-:Y:S02]  /*04a0*/  SEL R29, R28, R3, P0 ;  /* 0x000000031c1d7207 */ /* 0x000fe40000000000 */
[----:B------:R-:W-:-:S02]  /*04b0*/  LOP3.LUT P1, RZ, R18, 0xff, RZ, 0xc0, !PT ;  /* 0x000000ff12ff7812 */ /* 0x000fc4000782c0ff */
[----:B------:R-:W-:Y:S02]  /*04c0*/  @!P2 SEL R29, R28, R3, !P3 ;  /* 0x000000031c1da207 */ /* 0x000fe40005800000 */
[----:B0-----:R-:W-:Y:S02]  /*04d0*/  IADD3 R13, P0, PT, R25, UR6, RZ ;  /* 0x00000006190d7c10 */ /* 0x001fe4000ff1e0ff */
[----:B---3--:R-:W-:-:S03]  /*04e0*/  FSETP.NEU.AND P3, PT, R16, R19, P1 ;  /* 0x000000131000720b */ /* 0x008fc60000f6d000 */
[----:B------:R-:W-:Y:S01]  /*04f0*/  IMAD.X R28, RZ, RZ, UR7, P0 ;  /* 0x00000007ff1c7e24 */ /* 0x000fe200080e06ff */
[----:B------:R-:W-:Y:S01]  /*0500*/  ISETP.LT.U32.AND P0, PT, R13, R26, PT ;  /* 0x0000001a0d00720c */ /* 0x000fe20003f01070 */
[----:B------:R-:W-:-:S03]  /*0510*/  VIADD R3, R21, 0x300 ;  /* 0x0000030015037836 */ /* 0x000fc60000000000 */
[----:B------:R-:W-:Y:S01]  /*0520*/  ISETP.LT.AND.EX P0, PT, R28, R29, PT, P0 ;  /* 0x0000001d1c00720c */ /* 0x000fe20003f01300 */
[----:B------:R-:W-:-:S03]  /*0530*/  IMAD.WIDE.U32 R14, R3, 0x4, R10 ;  /* 0x00000004030e7825 */ /* 0x000fc600078e000a */
[CC--:B------:R-:W-:Y:S02]  /*0540*/  SEL R25, R13.reuse, R26.reuse, P0 ;  /* 0x0000001a0d197207 */ /* 0x0c0fe40000000000 */
[----:B------:R-:W-:Y:S01]  /*0550*/  @!P3 SEL R25, R13, R26, !P1 ;  /* 0x0000001a0d19b207 */ /* 0x000fe20004800000 */
[----:B------:R-:W-:Y:S01]  /*0560*/  IMAD.WIDE.U32 R12, R3, 0x4, R6 ;  /* 0x00000004030c7825 */ /* 0x000fe200078e0006 */
[----:B------:R-:W-:Y:S02]  /*0570*/  FSETP.NEU.AND P2, PT, R16, R19, PT ;  /* 0x000000131000720b */ /* 0x000fe40003f4d000 */
[----:B------:R-:W3:Y:S04]  /*0580*/  LDG.E R19, desc[UR12][R14.64] ;  /* 0x0000000c0e137981 */ /* 0x000ee8000c1e1900 */
[----:B------:R0:W3:Y:S01]  /*0590*/  LDG.E R16, desc[UR12][R12.64] ;  /* 0x0000000c0c107981 */ /* 0x0000e2000c1e1900 */
[----:B------:R-:W-:-:S04]  /*05a0*/  @!P1 SEL R18, RZ, 0x1, !P2 ;  /* 0x00000001ff129807 */ /* 0x000fc80005000000 */
[----:B------:R-:W-:-:S04]  /*05b0*/  SEL R18, R18, 0x1, !P3 ;  /* 0x0000000112127807 */ /* 0x000fc80005800000 */
[----:B------:R-:W-:Y:S02]  /*05c0*/  LOP3.LUT P2, RZ, R18, 0xff, RZ, 0xc0, !PT ;  /* 0x000000ff12ff7812 */ /* 0x000fe4000784c0ff */
[CC--:B0-----:R-:W-:Y:S02]  /*05d0*/  SEL R12, R28.reuse, R29.reuse, P0 ;  /* 0x0000001d1c0c7207 */ /* 0x0c1fe40000000000 */
[----:B------:R-:W-:Y:S02]  /*05e0*/  IADD3 R27, P0, PT, R27, UR6, RZ ;  /* 0x000000061b1b7c10 */ /* 0x000fe4000ff1e0ff */
[----:B------:R-:W-:-:S03]  /*05f0*/  @!P3 SEL R12, R28, R29, !P1 ;  /* 0x0000001d1c0cb207 */ /* 0x000fc60004800000 */
[----:B------:R-:W-:Y:S01]  /*0600*/  IMAD.X R29, RZ, RZ, UR7, P0 ;  /* 0x00000007ff1d7e24 */ /* 0x000fe200080e06ff */
[----:B------:R-:W-:-:S04]  /*0610*/  ISETP.LT.U32.AND P0, PT, R27, R25, PT ;  /* 0x000000191b00720c */ /* 0x000fc80003f01070 */
[----:B------:R-:W-:-:S04]  /*0620*/  ISETP.LT.AND.EX P0, PT, R29, R12, PT, P0 ;  /* 0x0000000c1d00720c */ /* 0x000fc80003f01300 */
[----:B------:R-:W-:Y:S02]  /*0630*/  SEL R26, R27, R25, P0 ;  /* 0x000000191b1a7207 */ /* 0x000fe40000000000 */
[CC--:B--2---:R-:W-:Y:S02]  /*0640*/  FSETP.NEU.AND P3, PT, R17.reuse, R24.reuse, P2 ;  /* 0x000000181100720b */ /* 0x0c4fe4000176d000 */
[----:B------:R-:W-:Y:S02]  /*0650*/  FSETP.NEU.AND P1, PT, R17, R24, PT ;  /* 0x000000181100720b */ /* 0x000fe40003f2d000 */
[----:B------:R-:W-:Y:S02]  /*0660*/  SEL R24, R29, R12, P0 ;  /* 0x0000000c1d187207 */ /* 0x000fe40000000000 */
[----:B------:R-:W-:-:S07]  /*0670*/  @!P2 SEL R18, RZ, 0x1, !P1 ;  /* 0x00000001ff12a807 */ /* 0x000fce0004800000 */
[----:B------:R-:W-:Y:S01]  /*0680*/  @!P3 SEL R26, R27, R25, !P2 ;  /* 0x000000191b1ab207 */ /* 0x000fe20005000000 */
[----:B------:R-:W-:Y:S01]  /*0690*/  VIADD R25, R21, 0x400 ;  /* 0x0000040015197836 */ /* 0x000fe20000000000 */
[----:B------:R-:W-:-:S03]  /*06a0*/  @!P3 SEL R24, R29, R12, !P2 ;  /* 0x0000000c1d18b207 */ /* 0x000fc60005000000 */
[----:B------:R-:W-:-:S04]  /*06b0*/  IMAD.WIDE.U32 R14, R25, 0x4, R10 ;  /* 0x00000004190e7825 */ /* 0x000fc800078e000a */
[----:B------:R-:W-:Y:S01]  /*06c0*/  IMAD.WIDE.U32 R12, R25, 0x4, R6 ;  /* 0x00000004190c7825 */ /* 0x000fe200078e0006 */
[----:B------:R-:W-:Y:S01]  /*06d0*/  IADD3 R17, P0, PT, R3, UR6, RZ ;  /* 0x0000000603117c10 */ /* 0x000fe2000ff1e0ff */
[----:B------:R-:W2:Y:S01]  /*06e0*/  LDG.E R14, desc[UR12][R14.64] ;  /* 0x0000000c0e0e7981 */ /* 0x000ea2000c1e1900 */
[----:B------:R-:W-:-:S03]  /*06f0*/  SEL R18, R18, 0x1, !P3 ;  /* 0x0000000112127807 */ /* 0x000fc60005800000 */
[----:B------:R0:W2:Y:S01]  /*0700*/  LDG.E R3, desc[UR12][R12.64] ;  /* 0x0000000c0c037981 */ /* 0x0000a2000c1e1900 */
[----:B------:R-:W-:Y:S01]  /*0710*/  LOP3.LUT P1, RZ, R18, 0xff, RZ, 0xc0, !PT ;  /* 0x000000ff12ff7812 */ /* 0x000fe2000782c0ff */
[----:B------:R-:W-:-:S03]  /*0720*/  IMAD.X R27, RZ, RZ, UR7, P0 ;  /* 0x00000007ff1b7e24 */ /* 0x000fc600080e06ff */
[CC--:B---3--:R-:W-:Y:S02]  /*0730*/  FSETP.NEU.AND P3, PT, R16.reuse, R19.reuse, P1 ;  /* 0x000000131000720b */ /* 0x0c8fe40000f6d000 */
[----:B------:R-:W-:Y:S02]  /*0740*/  ISETP.LT.U32.AND P0, PT, R17, R26, PT ;  /* 0x0000001a1100720c */ /* 0x000fe40003f01070 */
[----:B------:R-:W-:Y:S02]  /*0750*/  FSETP.NEU.AND P2, PT, R16, R19, PT ;  /* 0x000000131000720b */ /* 0x000fe40003f4d000 */
[----:B------:R-:W-:Y:S01]  /*0760*/  ISETP.LT.AND.EX P0, PT, R27, R24, PT, P0 ;  /* 0x000000181b00720c */ /* 0x000fe20003f01300 */
[----:B------:R-:W-:-:S03]  /*0770*/  VIADD R19, R21, 0x500 ;  /* 0x0000050015137836 */ /* 0x000fc60000000000 */
[-C--:B------:R-:W-:Y:S01]  /*0780*/  SEL R28, R17, R26.reuse, P0 ;  /* 0x0000001a111c7207 */ /* 0x080fe20000000000 */
[----:B0-----:R-:W-:Y:S02]  /*0790*/  IMAD.WIDE.U32 R12, R19, 0x4, R10 ;  /* 0x00000004130c7825 */ /* 0x001fe400078e000a */
[----:B------:R-:W-:Y:S02]  /*07a0*/  @!P3 SEL R28, R17, R26, !P1 ;  /* 0x0000001a111cb207 */ /* 0x000fe40004800000 */
[----:B------:R-:W-:Y:S01]  /*07b0*/  IMAD.WIDE.U32 R16, R19, 0x4, R6 ;  /* 0x0000000413107825 */ /* 0x000fe200078e0006 */
[----:B------:R-:W3:Y:S05]  /*07c0*/  LDG.E R29, desc[UR12][R12.64] ;  /* 0x0000000c0c1d7981 */ /* 0x000eea000c1e1900 */
[----:B------:R0:W3:Y:S01]  /*07d0*/  LDG.E R16, desc[UR12][R16.64] ;  /* 0x0000000c10107981 */ /* 0x0000e2000c1e1900 */
[----:B------:R-:W-:-:S04]  /*07e0*/  @!P1 SEL R18, RZ, 0x1, !P2 ;  /* 0x00000001ff129807 */ /* 0x000fc80005000000 */
[----:B------:R-:W-:Y:S02]  /*07f0*/  SEL R26, R18, 0x1, !P3 ;  /* 0x00000001121a7807 */ /* 0x000fe40005800000 */
[-C--:B------:R-:W-:Y:S02]  /*0800*/  SEL R15, R27, R24.reuse, P0 ;  /* 0x000000181b0f7207 */ /* 0x080fe40000000000 */
[----:B------:R-:W-:Y:S02]  /*0810*/  LOP3.LUT P2, RZ, R26, 0xff, RZ, 0xc0, !PT ;  /* 0x000000ff1aff7812 */ /* 0x000fe4000784c0ff */
[----:B------:R-:W-:Y:S02]  /*0820*/  IADD3 R25, P0, PT, R25, UR6, RZ ;  /* 0x0000000619197c10 */ /* 0x000fe4000ff1e0ff */
[----:B------:R-:W-:-:S03]  /*0830*/  @!P3 SEL R15, R27, R24, !P1 ;  /* 0x000000181b0fb207 */ /* 0x000fc60004800000 */
[----:B------:R-:W-:Y:S01]  /*0840*/  IMAD.X R27, RZ, RZ, UR7, P0 ;  /* 0x00000007ff1b7e24 */ /* 0x000fe200080e06ff */
[----:B------:R-:W-:-:S04]  /*0850*/  ISETP.LT.U32.AND P0, PT, R25, R28, PT ;  /* 0x0000001c1900720c */ /* 0x000fc80003f01070 */
[----:B------:R-:W-:-:S04]  /*0860*/  ISETP.LT.AND.EX P0, PT, R27, R15, PT, P0 ;  /* 0x0000000f1b00720c */ /* 0x000fc80003f01300 */
[----:B------:R-:W-:Y:S02]  /*0870*/  SEL R18, R27, R15, P0 ;  /* 0x0000000f1b127207 */ /* 0x000fe40000000000 */
[----:B0-----:R-:W-:Y:S02]  /*0880*/  SEL R17, R25, R28, P0 ;  /* 0x0000001c19117207 */ /* 0x001fe40000000000 */
[CC--:B--2---:R-:W-:Y:S02]  /*0890*/  FSETP.NEU.AND P3, PT, R3.reuse, R14.reuse, P2 ;  /* 0x0000000e0300720b */ /* 0x0c4fe4000176d000 */
[----:B------:R-:W-:Y:S01]  /*08a0*/  FSETP.NEU.AND P1, PT, R3, R14, PT ;  /* 0x0000000e0300720b */ /* 0x000fe20003f2d000 */
[----:B------:R-:W-:-:S03]  /*08b0*/  VIADD R3, R21, 0x600 ;  /* 0x0000060015037836 */ /* 0x000fc60000000000 */
[----:B------:R-:W-:Y:S01]  /*08c0*/  @!P2 SEL R26, RZ, 0x1, !P1 ;  /* 0x00000001ff1aa807 */ /* 0x000fe20004800000 */
[----:B------:R-:W-:-:S06]  /*08d0*/  IMAD.WIDE.U32 R12, R3, 0x4, R6 ;  /* 0x00000004030c7825 */ /* 0x000fcc00078e0006 */
[----:B------:R-:W-:Y:S01]  /*08e0*/  @!P3 SEL R18, R27, R15, !P2 ;  /* 0x0000000f1b12b207 */ /* 0x000fe20005000000 */
[----:B------:R-:W-:Y:S01]  /*08f0*/  IMAD.WIDE.U32 R14, R3, 0x4, R10 ;  /* 0x00000004030e7825 */ /* 0x000fe200078e000a */
[----:B------:R-:W-:Y:S02]  /*0900*/  SEL R24, R26, 0x1, !P3 ;  /* 0x000000011a187807 */ /* 0x000fe40005800000 */
[----:B------:R-:W-:Y:S02]  /*0910*/  IADD3 R26, P1, PT, R19, UR6, RZ ;  /* 0x00000006131a7c10 */ /* 0x000fe4000ff3e0ff */
[----:B------:R0:W2:Y:S01]  /*0920*/  LDG.E R19, desc[UR12][R12.64] ;  /* 0x0000000c0c137981 */ /* 0x0000a2000c1e1900 */
[----:B------:R-:W-:-:S03]  /*0930*/  @!P3 SEL R17, R25, R28, !P2 ;  /* 0x0000001c1911b207 */ /* 0x000fc60005000000 */
[----:B------:R1:W2:Y:S01]  /*0940*/  LDG.E R14, desc[UR12][R14.64] ;  /* 0x0000000c0e0e7981 */ /* 0x0002a2000c1e1900 */
[----:B------:R-:W-:Y:S01]  /*0950*/  LOP3.LUT P2, RZ, R24, 0xff, RZ, 0xc0, !PT ;  /* 0x000000ff18ff7812 */ /* 0x000fe2000784c0ff */
[----:B------:R-:W-:-:S03]  /*0960*/  IMAD.X R25, RZ, RZ, UR7, P1 ;  /* 0x00000007ff197e24 */ /* 0x000fc600088e06ff */
[----:B---3--:R-:W-:Y:S02]  /*0970*/  FSETP.NEU.AND P3, PT, R16, R29, P2 ;  /* 0x0000001d1000720b */ /* 0x008fe4000176d000 */
[----:B------:R-:W-:Y:S02]  /*0980*/  ISETP.LT.U32.AND P0, PT, R26, R17, PT ;  /* 0x000000111a00720c */ /* 0x000fe40003f01070 */
[----:B------:R-:W-:Y:S02]  /*0990*/  FSETP.NEU.AND P1, PT, R16, R29, PT ;  /* 0x0000001d1000720b */ /* 0x000fe40003f2d000 */
[----:B------:R-:W-:Y:S01]  /*09a0*/  ISETP.LT.AND.EX P0, PT, R25, R18, PT, P0 ;  /* 0x000000121900720c */ /* 0x000fe20003f01300 */
[----:B------:R-:W-:-:S03]  /*09b0*/  VIADD R29, R21, 0x700 ;  /* 0x00000700151d7836 */ /* 0x000fc60000000000 */
[CC--:B------:R-:W-:Y:S01]  /*09c0*/  SEL R27, R26.reuse, R17.reuse, P0 ;  /* 0x000000111a1b7207 */ /* 0x0c0fe20000000000 */
[C---:B0-----:R-:W-:Y:S02]  /*09d0*/  IMAD.WIDE.U32 R12, R29.reuse, 0x4, R10 ;  /* 0x000000041d0c7825 */ /* 0x041fe400078e000a */
[----:B------:R-:W-:Y:S02]  /*09e0*/  @!P3 SEL R27, R26, R17, !P2 ;  /* 0x000000111a1bb207 */ /* 0x000fe40005000000 */
[----:B------:R-:W-:Y:S02]  /*09f0*/  IMAD.WIDE.U32 R16, R29, 0x4, R6 ;  /* 0x000000041d107825 */ /* 0x000fe400078e0006 */
[----:B------:R-:W3:Y:S04]  /*0a00*/  LDG.E R13, desc[UR12][R12.64] ;  /* 0x0000000c0c0d7981 */ /* 0x000ee8000c1e1900 */
[----:B------:R0:W3:Y:S01]  /*0a10*/  LDG.E R16, desc[UR12][R16.64] ;  /* 0x0000000c10107981 */ /* 0x0000e2000c1e1900 */
[----:B------:R-:W-:-:S04]  /*0a20*/  @!P2 SEL R24, RZ, 0x1, !P1 ;  /* 0x00000001ff18a807 */ /* 0x000fc80004800000 */
[----:B------:R-:W-:Y:S02]  /*0a30*/  SEL R24, R24, 0x1, !P3 ;  /* 0x0000000118187807 */ /* 0x000fe40005800000 */
[-C--:B-1----:R-:W-:Y:S02]  /*0a40*/  SEL R15, R25, R18.reuse, P0 ;  /* 0x00000012190f7207 */ /* 0x082fe40000000000 */
[----:B------:R-:W-:Y:S02]  /*0a50*/  LOP3.LUT P1, RZ, R24, 0xff, RZ, 0xc0, !PT ;  /* 0x000000ff18ff7812 */ /* 0x000fe4000782c0ff */
[----:B------:R-:W-:Y:S02]  /*0a60*/  IADD3 R26, P0, PT, R3, UR6, RZ ;  /* 0x00000006031a7c10 */ /* 0x000fe4000ff1e0ff */
[----:B------:R-:W-:Y:S01]  /*0a70*/  @!P3 SEL R15, R25, R18, !P2 ;  /* 0x00000012190fb207 */ /* 0x000fe20005000000 */
[----:B------:R-:W-:Y:S02]  /*0a80*/  VIADD R22, R22, 0x8 ;  /* 0x0000000816167836 */ /* 0x000fe40000000000 */
[----:B------:R-:W-:-:S02]  /*0a90*/  VIADD R5, R5, 0x800 ;  /* 0x0000080005057836 */ /* 0x000fc40000000000 */
[----:B------:R-:W-:Y:S01]  /*0aa0*/  VIADD R21, R21, 0x800 ;  /* 0x0000080015157836 */ /* 0x000fe20000000000 */
[CC--:B--2---:R-:W-:Y:S02]  /*0ab0*/  FSETP.NEU.AND P2, PT, R19.reuse, R14.reuse, PT ;  /* 0x0000000e1300720b */ /* 0x0c4fe40003f4d000 */
[----:B------:R-:W-:Y:S01]  /*0ac0*/  FSETP.NEU.AND P3, PT, R19, R14, P1 ;  /* 0x0000000e1300720b */ /* 0x000fe20000f6d000 */
[----:B------:R-:W-:Y:S01]  /*0ad0*/  IMAD.X R14, RZ, RZ, UR7, P0 ;  /* 0x00000007ff0e7e24 */ /* 0x000fe200080e06ff */
[----:B------:R-:W-:-:S04]  /*0ae0*/  ISETP.LT.U32.AND P0, PT, R26, R27, PT ;  /* 0x0000001b1a00720c */ /* 0x000fc80003f01070 */
[----:B------:R-:W-:Y:S02]  /*0af0*/  ISETP.LT.AND.EX P0, PT, R14, R15, PT, P0 ;  /* 0x0000000f0e00720c */ /* 0x000fe40003f01300 */
[----:B------:R-:W-:Y:S02]  /*0b00*/  @!P1 SEL R24, RZ, 0x1, !P2 ;  /* 0x00000001ff189807 */ /* 0x000fe40005000000 */
[----:B------:R-:W-:Y:S02]  /*0b10*/  SEL R18, R26, R27, P0 ;  /* 0x0000001b1a127207 */ /* 0x000fe40000000000 */
[----:B0-----:R-:W-:Y:S02]  /*0b20*/  SEL R17, R14, R15, P0 ;  /* 0x0000000f0e117207 */ /* 0x001fe40000000000 */
[----:B------:R-:W-:Y:S02]  /*0b30*/  IADD3 R29, P0, PT, R29, UR6, RZ ;  /* 0x000000061d1d7c10 */ /* 0x000fe4000ff1e0ff */
[----:B------:R-:W-:-:S02]  /*0b40*/  @!P3 SEL R18, R26, R27, !P1 ;  /* 0x0000001b1a12b207 */ /* 0x000fc40004800000 */
[----:B------:R-:W-:Y:S01]  /*0b50*/  @!P3 SEL R17, R14, R15, !P1 ;  /* 0x0000000f0e11b207 */ /* 0x000fe20004800000 */
[----:B------:R-:W-:Y:S01]  /*0b60*/  IMAD.X R14, RZ, RZ, UR7, P0 ;  /* 0x00000007ff0e7e24 */ /* 0x000fe200080e06ff */
[----:B------:R-:W-:Y:S02]  /*0b70*/  SEL R12, R24, 0x1, !P3 ;  /* 0x00000001180c7807 */ /* 0x000fe40005800000 */
[----:B------:R-:W-:Y:S02]  /*0b80*/  ISETP.LT.U32.AND P0, PT, R29, R18, PT ;  /* 0x000000121d00720c */ /* 0x000fe40003f01070 */
[----:B------:R-:W-:Y:S02]  /*0b90*/  LOP3.LUT P2, RZ, R12, 0xff, RZ, 0xc0, !PT ;  /* 0x000000ff0cff7812 */ /* 0x000fe4000784c0ff */
[----:B------:R-:W-:-:S04]  /*0ba0*/  ISETP.LT.AND.EX P0, PT, R14, R17, PT, P0 ;  /* 0x000000110e00720c */ /* 0x000fc80003f01300 */
[----:B------:R-:W-:Y:S02]  /*0bb0*/  SEL R24, R29, R18, P0 ;  /* 0x000000121d187207 */ /* 0x000fe40000000000 */
[----:B------:R-:W-:Y:S02]  /*0bc0*/  SEL R3, R14, R17, P0 ;  /* 0x000000110e037207 */ /* 0x000fe40000000000 */
[----:B------:R-:W-:Y:S02]  /*0bd0*/  ISETP.NE.AND P0, PT, R22, RZ, PT ;  /* 0x000000ff1600720c */ /* 0x000fe40003f05270 */
[CC--:B---3--:R-:W-:Y:S02]  /*0be0*/  FSETP.NEU.AND P3, PT, R16.reuse, R13.reuse, P2 ;  /* 0x0000000d1000720b */ /* 0x0c8fe4000176d000 */
[----:B------:R-:W-:-:S04]  /*0bf0*/  FSETP.NEU.AND P1, PT, R16, R13, PT ;  /* 0x0000000d1000720b */ /* 0x000fc80003f2d000 */
[----:B------:R-:W-:-:S04]  /*0c00*/  @!P2 SEL R12, RZ, 0x1, !P1 ;  /* 0x00000001ff0ca807 */ /* 0x000fc80004800000 */
[----:B------:R-:W-:-:S03]  /*0c10*/  SEL R12, R12, 0x1, !P3 ;  /* 0x000000010c0c7807 */ /* 0x000fc60005800000 */
[----:B------:R-:W-:Y:S02]  /*0c20*/  @!P3 SEL R24, R29, R18, !P2 ;  /* 0x000000121d18b207 */ /* 0x000fe40005000000 */
[----:B------:R-:W-:Y:S02]  /*0c30*/  @!P3 SEL R3, R14, R17, !P2 ;  /* 0x000000110e03b207 */ /* 0x000fe40005000000 */
[----:B------:R-:W-:Y:S01]  /*0c40*/  PRMT R26, R12, 0x7610, R26 ;  /* 0x000076100c1a7816 */ /* 0x000fe2000000001a */
[----:B------:R-:W-:Y:S06]  /*0c50*/  @P0 BRA `(.L_x_1615) ;  /* 0xfffffff400a80947 */ /* 0x000fec000383ffff */
[----:B------:R-:W-:Y:S05]  /*0c60*/  BSYNC.RECONVERGENT B3 ;  /* 0x0000000000037941 */ /* 0x000fea0003800200 */
.L_x_1614:
[----:B------:R-:W-:-:S07]  /*0c70*/  VIADD R22, R5, 0xfffffc00 ;  /* 0xfffffc0005167836 */ /* 0x000fce0000000000 */
.L_x_1613:
[----:B------:R-:W-:Y:S05]  /*0c80*/  BSYNC.RECONVERGENT B2 ;  /* 0x0000000000027941 */ /* 0x000fea0003800200 */
.L_x_1612:
[----:B------:R-:W-:-:S13]  /*0c90*/  ISETP.NE.AND P0, PT, R23, RZ, PT ;  /* 0x000000ff1700720c */ /* 0x000fda0003f05270 */
[----:B------:R-:W-:Y:S05]  /*0ca0*/  @!P0 BRA `(.L_x_1611) ;  /* 0x00000008005c8947 */ /* 0x000fea0003800000 */
[----:B------:R-:W-:Y:S01]  /*0cb0*/  ISETP.GE.U32.AND P0, PT, R23, 0x4, PT ;  /* 0x000000041700780c */ /* 0x000fe20003f06070 */
[----:B------:R-:W-:Y:S01]  /*0cc0*/  BSSY.RECONVERGENT B2, `(.L_x_1616) ;  /* 0x000004f000027945 */ /* 0x000fe20003800200 */
[----:B------:R-:W-:-:S11]  /*0cd0*/  LOP3.LUT P1, R6, R20, 0x3, RZ, 0xc0, !PT ;  /* 0x0000000314067812 */ /* 0x000fd6000782c0ff */
[----:B------:R-:W-:Y:S05]  /*0ce0*/  @!P0 BRA `(.L_x_1617) ;  /* 0x0000000400308947 */ /* 0x000fea0003800000 */
[----:B------:R-:W0:Y:S01]  /*0cf0*/  LDC.64 R10, c[0x0][0x380] ;  /* 0x0000e000ff0a7b82 */ /* 0x000e220000000a00 */
[----:B------:R-:W-:Y:S01]  /*0d00*/  IMAD.IADD R7, R9, 0x1, R22 ;  /* 0x0000000109077824 */ /* 0x000fe200078e0216 */
[----:B------:R-:W1:Y:S06]  /*0d10*/  LDCU.64 UR8, c[0x0][0x3a0] ;  /* 0x00007400ff0877ac */ /* 0x000e6c0008000a00 */
[----:B------:R-:W2:Y:S01]  /*0d20*/  LDC.64 R12, c[0x0][0x388] ;  /* 0x0000e200ff0c7b82 */ /* 0x000ea20000000a00 */
[----:B0-----:R-:W-:-:S06]  /*0d30*/  IMAD.WIDE.U32 R28, R7, 0x4, R10 ;  /* 0x00000004071c7825 */ /* 0x001fcc00078e000a */
[----:B------:R-:W3:Y:S01]  /*0d40*/  LDG.E R28, desc[UR12][R28.64] ;  /* 0x0000000c1c1c7981 */ /* 0x000ee2000c1e1900 */
[----:B--2---:R-:W-:-:S05]  /*0d50*/  IMAD.WIDE.U32 R14, R7, 0x4, R12 ;  /* 0x00000004070e7825 */ /* 0x004fca00078e000c */
[----:B------:R0:W3:Y:S01]  /*0d60*/  LDG.E R5, desc[UR12][R14.64] ;  /* 0x0000000c0e057981 */ /* 0x0000e2000c1e1900 */
[----:B------:R-:W-:-:S04]  /*0d70*/  VIADD R23, R7, 0x100 ;  /* 0x0000010007177836 */ /* 0x000fc80000000000 */
[----:B------:R-:W-:-:S04]  /*0d80*/  IMAD.WIDE.U32 R16, R23, 0x4, R12 ;  /* 0x0000000417107825 */ /* 0x000fc800078e000c */
[----:B0-----:R-:W-:Y:S02]  /*0d90*/  IMAD.WIDE.U32 R14, R23, 0x4, R10 ;  /* 0x00000004170e7825 */ /* 0x001fe400078e000a */
[----:B------:R-:W2:Y:S04]  /*0da0*/  LDG.E R16, desc[UR12][R16.64] ;  /* 0x0000000c10107981 */ /* 0x000ea8000c1e1900 */
[----:B------:R-:W2:Y:S01]  /*0db0*/  LDG.E R25, desc[UR12][R14.64] ;  /* 0x0000000c0e197981 */ /* 0x000ea2000c1e1900 */
[----:B------:R-:W-:-:S04]  /*0dc0*/  VIADD R27, R7, 0x200 ;  /* 0x00000200071b7836 */ /* 0x000fc80000000000 */
[----:B------:R-:W-:-:S04]  /*0dd0*/  IMAD.WIDE.U32 R18, R27, 0x4, R10 ;  /* 0x000000041b127825 */ /* 0x000fc800078e000a */
[----:B------:R-:W-:Y:S02]  /*0de0*/  IMAD.WIDE.U32 R20, R27, 0x4, R12 ;  /* 0x000000041b147825 */ /* 0x000fe400078e000c */
[----:B------:R-:W4:Y:S04]  /*0df0*/  LDG.E R18, desc[UR12][R18.64] ;  /* 0x0000000c12127981 */ /* 0x000f28000c1e1900 */
[----:B------:R0:W4:Y:S01]  /*0e00*/  LDG.E R21, desc[UR12][R20.64] ;  /* 0x0000000c14157981 */ /* 0x000122000c1e1900 */
[----:B------:R-:W-:-:S04]  /*0e10*/  VIADD R29, R7, 0x300 ;  /* 0x00000300071d7836 */ /* 0x000fc80000000000 */
[----:B------:R-:W-:-:S04]  /*0e20*/  IMAD.WIDE.U32 R10, R29, 0x4, R10 ;  /* 0x000000041d0a7825 */ /* 0x000fc800078e000a */
[----:B------:R-:W-:Y:S02]  /*0e30*/  IMAD.WIDE.U32 R12, R29, 0x4, R12 ;  /* 0x000000041d0c7825 */ /* 0x000fe400078e000c */
[----:B------:R-:W5:Y:S04]  /*0e40*/  LDG.E R10, desc[UR12][R10.64] ;  /* 0x0000000c0a0a7981 */ /* 0x000f68000c1e1900 */
[----:B------:R3:W5:Y:S01]  /*0e50*/  LDG.E R13, desc[UR12][R12.64] ;  /* 0x0000000c0c0d7981 */ /* 0x000762000c1e1900 */
[----:B------:R-:W-:Y:S02]  /*0e60*/  LOP3.LUT P3, RZ, R26, 0xff, RZ, 0xc0, !PT ;  /* 0x000000ff1aff7812 */ /* 0x000fe4000786c0ff */
[----:B-1----:R-:W-:-:S05]  /*0e70*/  IADD3 R7, P2, PT, R7, UR8, RZ ;  /* 0x0000000807077c10 */ /* 0x002fca000ff5e0ff */
[----:B0-----:R-:W-:Y:S01]  /*0e80*/  IMAD.X R20, RZ, RZ, UR9, P2 ;  /* 0x00000009ff147e24 */ /* 0x001fe200090e06ff */
[----:B------:R-:W-:Y:S01]  /*0e90*/  IADD3 R23, P5, PT, R23, UR8, RZ ;  /* 0x0000000817177c10 */ /* 0x000fe2000ffbe0ff */
[----:B------:R-:W-:Y:S01]  /*0ea0*/  VIADD R22, R22, 0x400 ;  /* 0x0000040016167836 */ /* 0x000fe20000000000 */
[CC--:B---3--:R-:W-:Y:S02]  /*0eb0*/  FSETP.NEU.AND P0, PT, R28.reuse, R5.reuse, PT ;  /* 0x000000051c00720b */ /* 0x0c8fe40003f0d000 */
        /* <DEDUP_REMOVED lines=12> */
[----:B------:R-:W-:Y:S01]  /*0f80*/  @!P2 SEL R26, RZ, 0x1, !P0 ;  /* 0x00000001ff1aa807 */ /* 0x000fe20004000000 */
[----:B------:R-:W-:-:S03]  /*0f90*/  IMAD.X R3, RZ, RZ, UR9, P5 ;  /* 0x00000009ff037e24 */ /* 0x000fc6000a8e06ff */
[----:B------:R-:W-:Y:S02]  /*0fa0*/  SEL R26, R26, 0x1, !P4 ;  /* 0x000000011a1a7807 */ /* 0x000fe40006000000 */
[----:B------:R-:W-:Y:S02]  /*0fb0*/  ISETP.LT.U32.AND P0, PT, R23, R12, PT ;  /* 0x0000000c1700720c */ /* 0x000fe40003f01070 */
[----:B------:R-:W-:Y:S02]  /*0fc0*/  LOP3.LUT P3, RZ, R26, 0xff, RZ, 0xc0, !PT ;  /* 0x000000ff1aff7812 */ /* 0x000fe4000786c0ff */
[----:B------:R-:W-:-:S04]  /*0fd0*/  ISETP.LT.AND.EX P0, PT, R3, R14, PT, P0 ;  /* 0x0000000e0300720c */ /* 0x000fc80003f01300 */
[----:B------:R-:W-:Y:S02]  /*0fe0*/  SEL R16, R23, R12, P0 ;  /* 0x0000000c17107207 */ /* 0x000fe40000000000 */
[----:B------:R-:W-:Y:S02]  /*0ff0*/  SEL R20, R3, R14, P0 ;  /* 0x0000000e03147207 */ /* 0x000fe40000000000 */
[----:B------:R-:W-:Y:S02]  /*1000*/  @!P4 SEL R16, R23, R12, !P2 ;  /* 0x0000000c1710c207 */ /* 0x000fe40005000000 */
[----:B------:R-:W-:Y:S02]  /*1010*/  @!P4 SEL R20, R3, R14, !P2 ;  /* 0x0000000e0314c207 */ /* 0x000fe40005000000 */
[----:B------:R-:W-:Y:S02]  /*1020*/  IADD3 R27, P0, PT, R27, UR8, RZ ;  /* 0x000000081b1b7c10 */ /* 0x000fe4000ff1e0ff */
[----:B----4-:R-:W-:-:S02]  /*1030*/  FSETP.NEU.AND P2, PT, R18, R21, PT ;  /* 0x000000151200720b */ /* 0x010fc40003f4d000 */
[----:B------:R-:W-:Y:S01]  /*1040*/  FSETP.NEU.AND P4, PT, R18, R21, P3 ;  /* 0x000000151200720b */ /* 0x000fe20001f8d000 */
[----:B------:R-:W-:Y:S01]  /*1050*/  IMAD.X R3, RZ, RZ, UR9, P0 ;  /* 0x00000009ff037e24 */ /* 0x000fe200080e06ff */
[----:B------:R-:W-:Y:S02]  /*1060*/  @!P3 SEL R26, RZ, 0x1, !P2 ;  /* 0x00000001ff1ab807 */ /* 0x000fe40005000000 */
[----:B------:R-:W-:Y:S02]  /*1070*/  ISETP.LT.U32.AND P0, PT, R27, R16, PT ;  /* 0x000000101b00720c */ /* 0x000fe40003f01070 */
[----:B------:R-:W-:Y:S02]  /*1080*/  SEL R26, R26, 0x1, !P4 ;  /* 0x000000011a1a7807 */ /* 0x000fe40006000000 */
[----:B------:R-:W-:Y:S02]  /*1090*/  ISETP.LT.AND.EX P0, PT, R3, R20, PT, P0 ;  /* 0x000000140300720c */ /* 0x000fe40003f01300 */
[----:B------:R-:W-:-:S02]  /*10a0*/  LOP3.LUT P2, RZ, R26, 0xff, RZ, 0xc0, !PT ;  /* 0x000000ff1aff7812 */ /* 0x000fc4000784c0ff */
[----:B------:R-:W-:Y:S02]  /*10b0*/  IADD3 R29, P5, PT, R29, UR8, RZ ;  /* 0x000000081d1d7c10 */ /* 0x000fe4000ffbe0ff */
[----:B------:R-:W-:Y:S02]  /*10c0*/  SEL R12, R27, R16, P0 ;  /* 0x000000101b0c7207 */ /* 0x000fe40000000000 */
[----:B------:R-:W-:Y:S02]  /*10d0*/  SEL R14, R3, R20, P0 ;  /* 0x00000014030e7207 */ /* 0x000fe40000000000 */
[----:B------:R-:W-:Y:S02]  /*10e0*/  @!P4 SEL R12, R27, R16, !P3 ;  /* 0x000000101b0cc207 */ /* 0x000fe40005800000 */
[----:B------:R-:W-:Y:S02]  /*10f0*/  @!P4 SEL R14, R3, R20, !P3 ;  /* 0x00000014030ec207 */ /* 0x000fe40005800000 */
[----:B-----5:R-:W-:Y:S01]  /*1100*/  FSETP.NEU.AND P4, PT, R10, R13, P2 ;  /* 0x0000000d0a00720b */ /* 0x020fe2000178d000 */
[----:B------:R-:W-:Y:S01]  /*1110*/  IMAD.X R5, RZ, RZ, UR9, P5 ;  /* 0x00000009ff057e24 */ /* 0x000fe2000a8e06ff */
[----:B------:R-:W-:-:S02]  /*1120*/  ISETP.LT.U32.AND P0, PT, R29, R12, PT ;  /* 0x0000000c1d00720c */ /* 0x000fc40003f01070 */
[----:B------:R-:W-:Y:S02]  /*1130*/  FSETP.NEU.AND P3, PT, R10, R13, PT ;  /* 0x0000000d0a00720b */ /* 0x000fe40003f6d000 */
[----:B------:R-:W-:Y:S02]  /*1140*/  ISETP.LT.AND.EX P0, PT, R5, R14, PT, P0 ;  /* 0x0000000e0500720c */ /* 0x000fe40003f01300 */
[----:B------:R-:W-:Y:S02]  /*1150*/  @!P2 SEL R26, RZ, 0x1, !P3 ;  /* 0x00000001ff1aa807 */ /* 0x000fe40005800000 */
[----:B------:R-:W-:Y:S02]  /*1160*/  SEL R24, R29, R12, P0 ;  /* 0x0000000c1d187207 */ /* 0x000fe40000000000 */
[----:B------:R-:W-:Y:S02]  /*1170*/  SEL R3, R5, R14, P0 ;  /* 0x0000000e05037207 */ /* 0x000fe40000000000 */
[----:B------:R-:W-:-:S02]  /*1180*/  SEL R26, R26, 0x1, !P4 ;  /* 0x000000011a1a7807 */ /* 0x000fc40006000000 */
[----:B------:R-:W-:Y:S02]  /*1190*/  @!P4 SEL R24, R29, R12, !P2 ;  /* 0x0000000c1d18c207 */ /* 0x000fe40005000000 */
[----:B------:R-:W-:-:S07]  /*11a0*/  @!P4 SEL R3, R5, R14, !P2 ;  /* 0x0000000e0503c207 */ /* 0x000fce0005000000 */
.L_x_1617:
[----:B------:R-:W-:Y:S05]  /*11b0*/  BSYNC.RECONVERGENT B2 ;  /* 0x0000000000027941 */ /* 0x000fea0003800200 */
.L_x_1616:
[----:B------:R-:W-:Y:S05]  /*11c0*/  @!P1 BRA `(.L_x_1611) ;  /* 0x0000000400149947 */ /* 0x000fea0003800000 */
[----:B------:R-:W-:Y:S01]  /*11d0*/  ISETP.NE.AND P0, PT, R6, 0x1, PT ;  /* 0x000000010600780c */ /* 0x000fe20003f05270 */
[----:B------:R-:W-:Y:S01]  /*11e0*/  BSSY.RECONVERGENT B2, `(.L_x_1618) ;  /* 0x000002b000027945 */ /* 0x000fe20003800200 */
[----:B------:R-:W-:-:S11]  /*11f0*/  LOP3.LUT P1, RZ, R8, 0x100, RZ, 0xc0, !PT ;  /* 0x0000010008ff7812 */ /* 0x000fd6000782c0ff */
[----:B------:R-:W-:Y:S05]  /*1200*/  @!P0 BRA `(.L_x_1619) ;  /* 0x0000000000a08947 */ /* 0x000fea0003800000 */
[----:B------:R-:W0:Y:S01]  /*1210*/  LDC.64 R10, c[0x0][0x380] ;  /* 0x0000e000ff0a7b82 */ /* 0x000e220000000a00 */
[----:B------:R-:W-:Y:S01]  /*1220*/  IMAD.IADD R5, R9, 0x1, R22 ;  /* 0x0000000109057824 */ /* 0x000fe200078e0216 */
[----:B------:R-:W1:Y:S06]  /*1230*/  LDCU.64 UR8, c[0x0][0x3a0] ;  /* 0x00007400ff0877ac */ /* 0x000e6c0008000a00 */
[----:B------:R-:W2:Y:S01]  /*1240*/  LDC.64 R6, c[0x0][0x388] ;  /* 0x0000e200ff067b82 */ /* 0x000ea20000000a00 */
[C---:B------:R-:W-:Y:S02]  /*1250*/  VIADD R17, R5.reuse, 0x100 ;  /* 0x0000010005117836 */ /* 0x040fe40000000000 */
[----:B0-----:R-:W-:-:S06]  /*1260*/  IMAD.WIDE.U32 R12, R5, 0x4, R10 ;  /* 0x00000004050c7825 */ /* 0x001fcc00078e000a */
[----:B------:R-:W3:Y:S01]  /*1270*/  LDG.E R12, desc[UR12][R12.64] ;  /* 0x0000000c0c0c7981 */ /* 0x000ee2000c1e1900 */
[----:B--2---:R-:W-:-:S06]  /*1280*/  IMAD.WIDE.U32 R14, R5, 0x4, R6 ;  /* 0x00000004050e7825 */ /* 0x004fcc00078e0006 */
[----:B------:R-:W3:Y:S01]  /*1290*/  LDG.E R15, desc[UR12][R14.64] ;  /* 0x0000000c0e0f7981 */ /* 0x000ee2000c1e1900 */
[----:B------:R-:W-:-:S04]  /*12a0*/  IMAD.WIDE.U32 R10, R17, 0x4, R10 ;  /* 0x00000004110a7825 */ /* 0x000fc800078e000a */
[----:B------:R-:W-:Y:S02]  /*12b0*/  IMAD.WIDE.U32 R6, R17, 0x4, R6 ;  /* 0x0000000411067825 */ /* 0x000fe400078e0006 */
[----:B------:R-:W2:Y:S04]  /*12c0*/  LDG.E R10, desc[UR12][R10.64] ;  /* 0x0000000c0a0a7981 */ /* 0x000ea8000c1e1900 */
[----:B------:R0:W2:Y:S01]  /*12d0*/  LDG.E R19, desc[UR12][R6.64] ;  /* 0x0000000c06137981 */ /* 0x0000a2000c1e1900 */
[----:B------:R-:W-:Y:S02]  /*12e0*/  LOP3.LUT P2, RZ, R26, 0xff, RZ, 0xc0, !PT ;  /* 0x000000ff1aff7812 */ /* 0x000fe4000784c0ff */
[----:B-1----:R-:W-:-:S04]  /*12f0*/  IADD3 R5, P4, PT, R5, UR8, RZ ;  /* 0x0000000805057c10 */ /* 0x002fc8000ff9e0ff */
[----:B------:R-:W-:Y:S01]  /*1300*/  ISETP.LT.U32.AND P0, PT, R5, R24, PT ;  /* 0x000000180500720c */ /* 0x000fe20003f01070 */
[----:B------:R-:W-:-:S05]  /*1310*/  IMAD.X R8, RZ, RZ, UR9, P4 ;  /* 0x00000009ff087e24 */ /* 0x000fca000a0e06ff */
[----:B------:R-:W-:-:S04]  /*1320*/  ISETP.LT.AND.EX P0, PT, R8, R3, PT, P0 ;  /* 0x000000030800720c */ /* 0x000fc80003f01300 */
[----:B0-----:R-:W-:Y:S02]  /*1330*/  SEL R6, R5, R24, P0 ;  /* 0x0000001805067207 */ /* 0x001fe40000000000 */
[----:B------:R-:W-:Y:S01]  /*1340*/  SEL R7, R8, R3, P0 ;  /* 0x0000000308077207 */ /* 0x000fe20000000000 */
[----:B------:R-:W-:Y:S01]  /*1350*/  VIADD R22, R22, 0x200 ;  /* 0x0000020016167836 */ /* 0x000fe20000000000 */
[CC--:B---3--:R-:W-:Y:S02]  /*1360*/  FSETP.NEU.AND P5, PT, R12.reuse, R15.reuse, PT ;  /* 0x0000000f0c00720b */ /* 0x0c8fe40003fad000 */
[----:B------:R-:W-:Y:S02]  /*1370*/  FSETP.NEU.AND P3, PT, R12, R15, P2 ;  /* 0x0000000f0c00720b */ /* 0x000fe4000176d000 */
[----:B------:R-:W-:-:S04]  /*1380*/  @!P2 SEL R26, RZ, 0x1, !P5 ;  /* 0x00000001ff1aa807 */ /* 0x000fc80006800000 */
[----:B------:R-:W-:Y:S02]  /*1390*/  SEL R26, R26, 0x1, !P3 ;  /* 0x000000011a1a7807 */ /* 0x000fe40005800000 */
[----:B------:R-:W-:Y:S02]  /*13a0*/  IADD3 R17, P5, PT, R17, UR8, RZ ;  /* 0x0000000811117c10 */ /* 0x000fe4000ffbe0ff */
[----:B------:R-:W-:-:S03]  /*13b0*/  LOP3.LUT P4, RZ, R26, 0xff, RZ, 0xc0, !PT ;  /* 0x000000ff1aff7812 */ /* 0x000fc6000788c0ff */
[----:B------:R-:W-:Y:S02]  /*13c0*/  @!P3 SEL R6, R5, R24, !P2 ;  /* 0x000000180506b207 */ /* 0x000fe40005000000 */
[----:B------:R-:W-:Y:S02]  /*13d0*/  @!P3 SEL R7, R8, R3, !P2 ;  /* 0x000000030807b207 */ /* 0x000fe40005000000 */
[CC--:B--2---:R-:W-:Y:S01]  /*13e0*/  FSETP.NEU.AND P3, PT, R10.reuse, R19.reuse, P4 ;  /* 0x000000130a00720b */ /* 0x0c4fe2000276d000 */
        /* <DEDUP_REMOVED lines=10> */
.L_x_1619:
[----:B------:R-:W-:Y:S05]  /*1490*/  BSYNC.RECONVERGENT B2 ;  /* 0x0000000000027941 */ /* 0x000fea0003800200 */
.L_x_1618:
[----:B------:R-:W-:Y:S05]  /*14a0*/  @P1 BRA `(.L_x_1611) ;  /* 0x00000000005c1947 */ /* 0x000fea0003800000 */
[----:B------:R-:W0:Y:S01]  /*14b0*/  LDC.64 R6, c[0x0][0x380] ;  /* 0x0000e000ff067b82 */ /* 0x000e220000000a00 */
[----:B------:R-:W-:Y:S01]  /*14c0*/  IMAD.IADD R5, R9, 0x1, R22 ;  /* 0x0000000109057824 */ /* 0x000fe200078e0216 */
[----:B------:R-:W1:Y:S06]  /*14d0*/  LDCU.64 UR8, c[0x0][0x3a0] ;  /* 0x00007400ff0877ac */ /* 0x000e6c0008000a00 */
[----:B------:R-:W2:Y:S01]  /*14e0*/  LDC.64 R10, c[0x0][0x388] ;  /* 0x0000e200ff0a7b82 */ /* 0x000ea20000000a00 */
[----:B0-----:R-:W-:-:S06]  /*14f0*/  IMAD.WIDE.U32 R6, R5, 0x4, R6 ;  /* 0x0000000405067825 */ /* 0x001fcc00078e0006 */
[----:B------:R-:W3:Y:S01]  /*1500*/  LDG.E R6, desc[UR12][R6.64] ;  /* 0x0000000c06067981 */ /* 0x000ee2000c1e1900 */
[----:B--2---:R-:W-:-:S06]  /*1510*/  IMAD.WIDE.U32 R8, R5, 0x4, R10 ;  /* 0x0000000405087825 */ /* 0x004fcc00078e000a */
[----:B------:R-:W3:Y:S01]  /*1520*/  LDG.E R9, desc[UR12][R8.64] ;  /* 0x0000000c08097981 */ /* 0x000ee2000c1e1900 */
[----:B------:R-:W-:Y:S02]  /*1530*/  LOP3.LUT P3, RZ, R26, 0xff, RZ, 0xc0, !PT ;  /* 0x000000ff1aff7812 */ /* 0x000fe4000786c0ff */
[----:B-1----:R-:W-:-:S05]  /*1540*/  IADD3 R11, P0, PT, R5, UR8, RZ ;  /* 0x00000008050b7c10 */ /* 0x002fca000ff1e0ff */
[----:B------:R-:W-:Y:S01]  /*1550*/  IMAD.X R10, RZ, RZ, UR9, P0 ;  /* 0x00000009ff0a7e24 */ /* 0x000fe200080e06ff */
[----:B------:R-:W-:-:S04]  /*1560*/  ISETP.LT.U32.AND P0, PT, R11, R24, PT ;  /* 0x000000180b00720c */ /* 0x000fc80003f01070 */
[----:B------:R-:W-:-:S04]  /*1570*/  ISETP.LT.AND.EX P0, PT, R10, R3, PT, P0 ;  /* 0x000000030a00720c */ /* 0x000fc80003f01300 */
[----:B------:R-:W-:Y:S02]  /*1580*/  SEL R5, R11, R24, P0 ;  /* 0x000000180b057207 */ /* 0x000fe40000000000 */
[CC--:B---3--:R-:W-:Y:S02]  /*1590*/  FSETP.NEU.AND P2, PT, R6.reuse, R9.reuse, P3 ;  /* 0x000000090600720b */ /* 0x0c8fe40001f4d000 */
        /* <DEDUP_REMOVED lines=8> */
.L_x_1611:
[----:B------:R-:W-:Y:S05]  /*1620*/  BSYNC.RECONVERGENT B1 ;  /* 0x0000000000017941 */ /* 0x000fea0003800200 */
.L_x_1610:
[----:B------:R-:W-:-:S13]  /*1630*/  ISETP.GE.U32.AND P0, PT, R2, 0x100, PT ;  /* 0x000001000200780c */ /* 0x000fda0003f06070 */
        /* <DEDUP_REMOVED lines=25> */
.L_x_1622:
[----:B------:R-:W-:Y:S05]  /*17d0*/  BSYNC.RECONVERGENT B1 ;  /* 0x0000000000017941 */ /* 0x000fea0003800200 */
.L_x_1621:
        /* <DEDUP_REMOVED lines=23> */
.L_x_1624:
[----:B------:R-:W-:Y:S05]  /*1950*/  BSYNC.RECONVERGENT B1 ;  /* 0x0000000000017941 */ /* 0x000fea0003800200 */
.L_x_1623:
        /* <DEDUP_REMOVED lines=20> */
.L_x_1626:
[----:B------:R-:W-:Y:S05]  /*1aa0*/  BSYNC.RECONVERGENT B1 ;  /* 0x0000000000017941 */ /* 0x000fea0003800200 */
.L_x_1625:
        /* <DEDUP_REMOVED lines=20> */
.L_x_1628:
[----:B------:R-:W-:Y:S05]  /*1bf0*/  BSYNC.RECONVERGENT B1 ;  /* 0x0000000000017941 */ /* 0x000fea0003800200 */
.L_x_1627:
        /* <DEDUP_REMOVED lines=20> */
.L_x_1630:
[----:B------:R-:W-:Y:S05]  /*1d40*/  BSYNC.RECONVERGENT B1 ;  /* 0x0000000000017941 */ /* 0x000fea0003800200 */
.L_x_1629:
[----:B------:R-:W-:Y:S04]  /*1d50*/  BSSY.RECONVERGENT B1, `(.L_x_1631) ;  /* 0x000000b000017945 */ /* 0x000fe80003800200 */
[----:B------:R-:W-:Y:S05]  /*1d60*/  @P1 BRA `(.L_x_1632) ;  /* 0x0000000000241947 */ /* 0x000fea0003800000 */
[----:B--2---:R-:W2:Y:S01]  /*1d70*/  S2R R6, SR_CgaCtaId ;  /* 0x0000000000067919 */ /* 0x004ea20000008800 */
[----:B0-----:R-:W-:Y:S02]  /*1d80*/  MOV R5, 0x400 ;  /* 0x0000040000057802 */ /* 0x001fe40000000f00 */
[----:B------:R-:W-:-:S04]  /*1d90*/  SHF.R.U32.HI R2, RZ, 0x1, R4 ;  /* 0x00000001ff027819 */ /* 0x000fc80000011604 */
[----:B------:R-:W-:Y:S02]  /*1da0*/  LOP3.LUT R2, R2, 0x1f0, RZ, 0xc0, !PT ;  /* 0x000001f002027812 */ /* 0x000fe400078ec0ff */
[----:B--2---:R-:W-:-:S05]  /*1db0*/  LEA R5, R6, R5, 0x18 ;  /* 0x0000000506057211 */ /* 0x004fca00078ec0ff */
[----:B------:R-:W-:Y:S02]  /*1dc0*/  IMAD.IADD R5, R2, 0x1, R5 ;  /* 0x0000000102057824 */ /* 0x000fe400078e0205 */
[----:B------:R-:W-:-:S03]  /*1dd0*/  IMAD.MOV.U32 R2, RZ, RZ, R24 ;  /* 0x000000ffff027224 */ /* 0x000fc600078e0018 */
[----:B------:R0:W-:Y:S04]  /*1de0*/  STS.U8 [R5+0x8], R26 ;  /* 0x0000081a05007388 */ /* 0x0001e80000000000 */
[----:B------:R0:W-:Y:S02]  /*1df0*/  STS.64 [R5+0x10], R2 ;  /* 0x0000100205007388 */ /* 0x0001e40000000a00 */
.L_x_1632:
[----:B------:R-:W-:Y:S05]  /*1e00*/  BSYNC.RECONVERGENT B1 ;  /* 0x0000000000017941 */ /* 0x000fea0003800200 */
.L_x_1631:
[----:B------:R-:W-:Y:S01]  /*1e10*/  BAR.SYNC.DEFER_BLOCKING 0x0 ;  /* 0x0000000000007b1d */ /* 0x000fe20000010000 */
[----:B------:R-:W-:-:S13]  /*1e20*/  ISETP.NE.AND P1, PT, R4, RZ, PT ;  /* 0x000000ff0400720c */ /* 0x000fda0003f25270 */
[----:B------:R-:W-:Y:S05]  /*1e30*/  @P1 BRA `(.L_x_1633) ;  /* 0x0000003c00f81947 */ /* 0x000fea0003800000 */
[----:B------:R-:W5:Y:S01]  /*1e40*/  S2UR UR5, SR_CgaCtaId ;  /* 0x00000000000579c3 */ /* 0x000f620000008800 */
[----:B------:R-:W-:Y:S01]  /*1e50*/  UMOV UR4, 0x400 ;  /* 0x0000040000047882 */ /* 0x000fe20000000000 */
[----:B------:R-:W-:Y:S01]  /*1e60*/  LOP3.LUT P4, RZ, R26, 0xff, RZ, 0xc0, !PT ;  /* 0x000000ff1aff7812 */ /* 0x000fe2000788c0ff */
[----:B-----5:R-:W-:-:S09]  /*1e70*/  ULEA UR4, UR5, UR4, 0x18 ;  /* 0x0000000405047291 */ /* 0x020fd2000f8ec0ff */
[----:B0-----:R-:W0:Y:S04]  /*1e80*/  LDS.U8 R2, [UR4+0x18] ;  /* 0x00001804ff027984 */ /* 0x001e280008000000 */
[----:B------:R-:W5:Y:S04]  /*1e90*/  LDS.64 R8, [UR4+0x20] ;  /* 0x00002004ff087984 */ /* 0x000f680008000a00 */
[----:B------:R-:W1:Y:S04]  /*1ea0*/  LDS.U8 R14, [UR4+0x28] ;  /* 0x00002804ff0e7984 */ /* 0x000e680008000000 */
[----:B--2-4-:R-:W2:Y:S04]  /*1eb0*/  LDS.64 R6, [UR4+0x30] ;  /* 0x00003004ff067984 */ /* 0x014ea80008000a00 */
[----:B------:R-:W4:Y:S04]  /*1ec0*/  LDS.U8 R16, [UR4+0x38] ;  /* 0x00003804ff107984 */ /* 0x000f280008000000 */
[----:B------:R-:W4:Y:S04]  /*1ed0*/  LDS.64 R10, [UR4+0x40] ;  /* 0x00004004ff0a7984 */ /* 0x000f280008000a00 */
[----:B------:R-:W4:Y:S04]  /*1ee0*/  LDS.U8 R12, [UR4+0x48] ;  /* 0x00004804ff0c7984 */ /* 0x000f280008000000 */
[----:B------:R-:W4:Y:S04]  /*1ef0*/  LDS.64 R4, [UR4+0x50] ;  /* 0x00005004ff047984 */ /* 0x000f280008000a00 */
[----:B------:R-:W4:Y:S01]  /*1f00*/  LDS.U8 R17, [UR4+0x58] ;  /* 0x00005804ff117984 */ /* 0x000f220008000000 */
[----:B0-----:R-:W-:-:S04]  /*1f10*/  ISETP.NE.AND P2, PT, R2, RZ, PT ;  /* 0x000000ff0200720c */ /* 0x001fc80003f45270 */
[----:B------:R-:W-:Y:S02]  /*1f20*/  @P4 SEL R2, R26, 0x1, !P2 ;  /* 0x000000011a024807 */ /* 0x000fe40005000000 */
[-C--:B-----5:R-:W-:Y:S01]  /*1f30*/  ISETP.LT.U32.AND P0, PT, R8, R24.reuse, PT ;  /* 0x000000180800720c */ /* 0x0a0fe20003f01070 */
[----:B------:R-:W-:Y:S01]  /*1f40*/  LDS.U8 R26, [UR4+0x78] ;  /* 0x00007804ff1a7984 */ /* 0x000fe20008000000 */
[----:B------:R-:W-:Y:S02]  /*1f50*/  LOP3.LUT P3, RZ, R2, 0xff, RZ, 0xc0, !PT ;  /* 0x000000ff02ff7812 */ /* 0x000fe4000786c0ff */
[----:B------:R-:W-:Y:S02]  /*1f60*/  ISETP.LT.AND.EX P0, PT, R9, R3, PT, P0 ;  /* 0x000000030900720c */ /* 0x000fe40003f01300 */
[----:B-1----:R-:W-:Y:S02]  /*1f70*/  ISETP.NE.AND P5, PT, R14, RZ, PT ;  /* 0x000000ff0e00720c */ /* 0x002fe40003fa5270 */
[----:B---3--:R-:W-:-:S02]  /*1f80*/  @P2 SEL R24, R8, R24, P0 ;  /* 0x0000001808182207 */ /* 0x008fc40000000000 */
[C---:B------:R-:W-:Y:S02]  /*1f90*/  @P2 SEL R3, R9.reuse, R3, P0 ;  /* 0x0000000309032207 */ /* 0x040fe40000000000 */
[----:B------:R-:W-:Y:S02]  /*1fa0*/  SEL R13, R8, R24, !P4 ;  /* 0x00000018080d7207 */ /* 0x000fe40006000000 */
[----:B------:R-:W-:Y:S02]  /*1fb0*/  SEL R3, R9, R3, !P4 ;  /* 0x0000000309037207 */ /* 0x000fe40006000000 */
[----:B--2---:R-:W-:Y:S01]  /*1fc0*/  ISETP.LT.U32.AND P0, PT, R6, R13, PT ;  /* 0x0000000d0600720c */ /* 0x004fe20003f01070 */
[----:B------:R-:W0:Y:S01]  /*1fd0*/  LDS.64 R8, [UR4+0x60] ;  /* 0x00006004ff087984 */ /* 0x000e220008000a00 */
[----:B------:R-:W-:Y:S02]  /*1fe0*/  @P3 SEL R14, R2, 0x1, !P5 ;  /* 0x00000001020e3807 */ /* 0x000fe40006800000 */
[----:B------:R-:W-:-:S02]  /*1ff0*/  ISETP.LT.AND.EX P0, PT, R7, R3, PT, P0 ;  /* 0x000000030700720c */ /* 0x000fc40003f01300 */
[----:B------:R-:W-:Y:S02]  /*2000*/  LOP3.LUT P2, RZ, R14, 0xff, RZ, 0xc0, !PT ;  /* 0x000000ff0eff7812 */ /* 0x000fe4000784c0ff */
[----:B------:R-:W-:Y:S02]  /*2010*/  @P5 SEL R13, R6, R13, P0 ;  /* 0x0000000d060d5207 */ /* 0x000fe40000000000 */
[----:B----4-:R-:W-:Y:S02]  /*2020*/  ISETP.NE.AND P4, PT, R16, RZ, PT ;  /* 0x000000ff1000720c */ /* 0x010fe40003f85270 */
[C---:B------:R-:W-:Y:S02]  /*2030*/  @P5 SEL R3, R7.reuse, R3, P0 ;  /* 0x0000000307035207 */ /* 0x040fe40000000000 */
[----:B------:R-:W-:Y:S02]  /*2040*/  SEL R13, R6, R13, !P3 ;  /* 0x0000000d060d7207 */ /* 0x000fe40005800000 */
[----:B------:R-:W-:-:S02]  /*2050*/  SEL R15, R7, R3, !P3 ;  /* 0x00000003070f7207 */ /* 0x000fc40005800000 */
[----:B------:R-:W-:Y:S01]  /*2060*/  ISETP.LT.U32.AND P0, PT, R10, R13, PT ;  /* 0x0000000d0a00720c */ /* 0x000fe20003f01070 */
[----:B------:R-:W-:Y:S01]  /*2070*/  LDS.64 R6, [UR4+0x70] ;  /* 0x00007004ff067984 */ /* 0x000fe20008000a00 */
[----:B------:R-:W-:Y:S02]  /*2080*/  @P2 SEL R16, R14, 0x1, !P4 ;  /* 0x000000010e102807 */ /* 0x000fe40006000000 */
[----:B------:R-:W-:Y:S01]  /*2090*/  ISETP.LT.AND.EX P0, PT, R11, R15, PT, P0 ;  /* 0x0000000f0b00720c */ /* 0x000fe20003f01300 */
[----:B------:R-:W1:Y:S01]  /*20a0*/  LDS.U8 R14, [UR4+0x68] ;  /* 0x00006804ff0e7984 */ /* 0x000e620008000000 */
[----:B------:R-:W-:Y:S02]  /*20b0*/  ISETP.NE.AND P3, PT, R12, RZ, PT ;  /* 0x000000ff0c00720c */ /* 0x000fe40003f65270 */
[----:B------:R-:W-:Y:S01]  /*20c0*/  @P4 SEL R13, R10, R13, P0 ;  /* 0x0000000d0a0d4207 */ /* 0x000fe20000000000 */
[----:B------:R-:W2:Y:S01]  /*20d0*/  LDS.64 R2, [UR4+0x80] ;  /* 0x00008004ff027984 */ /* 0x000ea20008000a00 */
[----:B------:R-:W-:-:S02]  /*20e0*/  LOP3.LUT P5, RZ, R16, 0xff, RZ, 0xc0, !PT ;  /* 0x000000ff10ff7812 */ /* 0x000fc400078ac0ff */
[C---:B------:R-:W-:Y:S02]  /*20f0*/  @P4 SEL R15, R11.reuse, R15, P0 ;  /* 0x0000000f0b0f4207 */ /* 0x040fe40000000000 */
[----:B------:R-:W-:Y:S02]  /*2100*/  SEL R13, R10, R13, !P2 ;  /* 0x0000000d0a0d7207 */ /* 0x000fe40005000000 */
[----:B------:R-:W-:Y:S02]  /*2110*/  SEL R15, R11, R15, !P2 ;  /* 0x0000000f0b0f7207 */ /* 0x000fe40005000000 */
[----:B------:R-:W-:Y:S02]  /*2120*/  ISETP.LT.U32.AND P0, PT, R4, R13, PT ;  /* 0x0000000d0400720c */ /* 0x000fe40003f01070 */
[----:B------:R-:W-:Y:S02]  /*2130*/  ISETP.NE.AND P2, PT, R17, RZ, PT ;  /* 0x000000ff1100720c */ /* 0x000fe40003f45270 */
[----:B------:R-:W-:-:S02]  /*2140*/  ISETP.LT.AND.EX P0, PT, R5, R15, PT, P0 ;  /* 0x0000000f0500720c */ /* 0x000fc40003f01300 */
[----:B------:R-:W-:Y:S02]  /*2150*/  @P5 SEL R12, R16, 0x1, !P3 ;  /* 0x00000001100c5807 */ /* 0x000fe40005800000 */
[C---:B------:R-:W-:Y:S02]  /*2160*/  @P3 SEL R13, R4.reuse, R13, P0 ;  /* 0x0000000d040d3207 */ /* 0x040fe40000000000 */
[C---:B------:R-:W-:Y:S02]  /*2170*/  @P3 SEL R15, R5.reuse, R15, P0 ;  /* 0x0000000f050f3207 */ /* 0x040fe40000000000 */
[----:B------:R-:W-:Y:S02]  /*2180*/  SEL R11, R4, R13, !P5 ;  /* 0x0000000d040b7207 */ /* 0x000fe40006800000 */
[----:B------:R-:W-:Y:S02]  /*2190*/  LOP3.LUT P4, RZ, R12, 0xff, RZ, 0xc0, !PT ;  /* 0x000000ff0cff7812 */ /* 0x000fe4000788c0ff */
[----:B------:R-:W-:-:S02]  /*21a0*/  SEL R13, R5, R15, !P5 ;  /* 0x0000000f050d7207 */ /* 0x000fc40006800000 */
[----:B0-----:R-:W-:-:S04]  /*21b0*/  ISETP.LT.U32.AND P0, PT, R8, R11, PT ;  /* 0x0000000b0800720c */ /* 0x001fc80003f01070 */
[----:B------:R-:W-:-:S04]  /*21c0*/  ISETP.LT.AND.EX P0, PT, R9, R13, PT, P0 ;  /* 0x0000000d0900720c */ /* 0x000fc80003f01300 */
[----:B------:R-:W-:Y:S02]  /*21d0*/  @P2 SEL R11, R8, R11, P0 ;  /* 0x0000000b080b2207 */ /* 0x000fe40000000000 */
[----:B------:R-:W-:Y:S02]  /*21e0*/  @P4 SEL R17, R12, 0x1, !P2 ;  /* 0x000000010c114807 */ /* 0x000fe40005000000 */
[----:B-1----:R-:W-:Y:S02]  /*21f0*/  ISETP.NE.AND P3, PT, R14, RZ, PT ;  /* 0x000000ff0e00720c */ /* 0x002fe40003f65270 */
[----:B------:R-:W-:Y:S02]  /*2200*/  @P2 SEL R13, R9, R13, P0 ;  /* 0x0000000d090d2207 */ /* 0x000fe40000000000 */
[----:B------:R-:W-:Y:S02]  /*2210*/  SEL R5, R8, R11, !P4 ;  /* 0x0000000b08057207 */ /* 0x000fe40006000000 */
[----:B------:R-:W-:-:S02]  /*2220*/  LOP3.LUT P5, RZ, R17, 0xff, RZ, 0xc0, !PT ;  /* 0x000000ff11ff7812 */ /* 0x000fc400078ac0ff */
[----:B------:R-:W-:Y:S02]  /*2230*/  SEL R9, R9, R13, !P4 ;  /* 0x0000000d09097207 */ /* 0x000fe40006000000 */
[----:B------:R-:W-:Y:S02]  /*2240*/  ISETP.LT.U32.AND P0, PT, R6, R5, PT ;  /* 0x000000050600720c */ /* 0x000fe40003f01070 */
[----:B------:R-:W-:Y:S02]  /*2250*/  ISETP.NE.AND P4, PT, R26, RZ, PT ;  /* 0x000000ff1a00720c */ /* 0x000fe40003f85270 */
[----:B------:R-:W-:-:S04]  /*2260*/  ISETP.LT.AND.EX P0, PT, R7, R9, PT, P0 ;  /* 0x000000090700720c */ /* 0x000fc80003f01300 */
[C---:B------:R-:W-:Y:S02]  /*2270*/  @P3 SEL R5, R6.reuse, R5, P0 ;  /* 0x0000000506053207 */ /* 0x040fe40000000000 */
[----:B------:R-:W-:Y:S02]  /*2280*/  @P5 SEL R14, R17, 0x1, !P3 ;  /* 0x00000001110e5807 */ /* 0x000fe40005800000 */
[C---:B------:R-:W-:Y:S02]  /*2290*/  @P3 SEL R9, R7.reuse, R9, P0 ;  /* 0x0000000907093207 */ /* 0x040fe40000000000 */
[----:B------:R-:W-:Y:S02]  /*22a0*/  SEL R5, R6, R5, !P5 ;  /* 0x0000000506057207 */ /* 0x000fe40006800000 */
[----:B------:R-:W-:Y:S02]  /*22b0*/  LOP3.LUT P2, RZ, R14, 0xff, RZ, 0xc0, !PT ;  /* 0x000000ff0eff7812 */ /* 0x000fe4000784c0ff */
[----:B------:R-:W-:-:S02]  /*22c0*/  SEL R7, R7, R9, !P5 ;  /* 0x0000000907077207 */ /* 0x000fc40006800000 */
[----:B--2---:R-:W-:-:S04]  /*22d0*/  ISETP.LT.U32.AND P0, PT, R2, R5, PT ;  /* 0x000000050200720c */ /* 0x004fc80003f01070 */
[----:B------:R-:W-:-:S04]  /*22e0*/  ISETP.LT.AND.EX P0, PT, R3, R7, PT, P0 ;  /* 0x000000070300720c */ /* 0x000fc80003f01300 */
[----:B------:R-:W-:Y:S02]  /*22f0*/  @P4 SEL R5, R2, R5, P0 ;  /* 0x0000000502054207 */ /* 0x000fe40000000000 */
[C---:B------:R-:W-:Y:S02]  /*2300*/  @P4 SEL R7, R3.reuse, R7, P0 ;  /* 0x0000000703074207 */ /* 0x040fe40000000000 */
[----:B------:R-:W-:Y:S02]  /*2310*/  @P2 SEL R26, R14, 0x1, !P4 ;  /* 0x000000010e1a2807 */ /* 0x000fe40006000000 */
[----:B------:R-:W-:Y:S02]  /*2320*/  SEL R24, R2, R5, !P2 ;  /* 0x0000000502187207 */ /* 0x000fe40005000000 */
[----:B------:R-:W-:Y:S01]  /*2330*/  SEL R3, R3, R7, !P2 ;  /* 0x0000000703037207 */ /* 0x000fe20005000000 */
[----:B------:R-:W-:Y:S06]  /*2340*/  BRA `(.L_x_1633) ;  /* 0x0000003800b47947 */ /* 0x000fec0003800000 */
.L_x_1620:
[----:B------:R-:W0:Y:S01]  /*2350*/  S2R R12, SR_LANEID ;  /* 0x00000000000c7919 */ /* 0x000e220000000000 */
[----:B------:R-:W-:Y:S01]  /*2360*/  LOP3.LUT R5, R4, 0x3e0, RZ, 0xc0, !PT ;  /* 0x000003e004057812 */ /* 0x000fe200078ec0ff */
[----:B------:R-:W-:Y:S04]  /*2370*/  BSSY.RECONVERGENT B1, `(.L_x_1634) ;  /* 0x0000022000017945 */ /* 0x000fe80003800200 */
[----:B------:R-:W-:Y:S01]  /*2380*/  VIADD R7, R5, 0x20 ;  /* 0x0000002005077836 */ /* 0x000fe20000000000 */
[----:B------:R-:W-:-:S04]  /*2390*/  LOP3.LUT R5, RZ, R5, RZ, 0x33, !PT ;  /* 0x00000005ff057212 */ /* 0x000fc800078e33ff */
[----:B------:R-:W-:Y:S01]  /*23a0*/  ISETP.GT.U32.AND P0, PT, R7, R2, PT ;  /* 0x000000020700720c */ /* 0x000fe20003f04070 */
[----:B------:R-:W-:-:S05]  /*23b0*/  IMAD.IADD R5, R2, 0x1, R5 ;  /* 0x0000000102057824 */ /* 0x000fca00078e0205 */
[----:B------:R-:W-:-:S05]  /*23c0*/  SEL R5, R5, 0x1f, P0 ;  /* 0x0000001f05057807 */ /* 0x000fca0000000000 */
[----:B------:R1:W2:Y:S01]  /*23d0*/  SHFL.DOWN PT, R9, R24, 0x1, R5 ;  /* 0x0820000018097989 */ /* 0x0002a200000e0005 */
[CC--:B0-----:R-:W-:Y:S01]  /*23e0*/  ISETP.GE.AND P0, PT, R12.reuse, R5.reuse, PT ;  /* 0x000000050c00720c */ /* 0x0c1fe20003f06270 */
[C---:B------:R-:W-:Y:S01]  /*23f0*/  VIADD R6, R12.reuse, 0x2 ;  /* 0x000000020c067836 */ /* 0x040fe20000000000 */
[C---:B------:R-:W-:Y:S01]  /*2400*/  ISETP.NE.AND P1, PT, R12.reuse, RZ, PT ;  /* 0x000000ff0c00720c */ /* 0x040fe20003f25270 */
[C---:B------:R-:W-:Y:S02]  /*2410*/  VIADD R10, R12.reuse, 0x8 ;  /* 0x000000080c0a7836 */ /* 0x040fe40000000000 */
        /* <DEDUP_REMOVED lines=11> */
[----:B-1----:R-:W-:-:S04]  /*24d0*/  LOP3.LUT P4, R6, R26, 0xff, RZ, 0xc0, !PT ;  /* 0x000000ff1a067812 */ /* 0x002fc8000788c0ff */
[----:B------:R-:W-:-:S13]  /*24e0*/  PLOP3.LUT P0, PT, P4, P0, PT, 0x2f, 0xf2 ;  /* 0x0000000000f2781c */ /* 0x000fda0002700577 */
[----:B------:R-:W-:Y:S02]  /*24f0*/  @!P0 ISETP.LT.U32.AND P4, PT, R9, R24, PT ;  /* 0x000000180900820c */ /* 0x000fe40003f81070 */
[----:B------:R-:W-:Y:S02]  /*2500*/  @P0 ISETP.NE.AND P6, PT, R6, RZ, PT ;  /* 0x000000ff0600020c */ /* 0x000fe40003fc5270 */
[----:B------:R-:W-:Y:S02]  /*2510*/  @!P0 PRMT R26, R11, 0x7610, R26 ;  /* 0x000076100b1a8816 */ /* 0x000fe4000000001a */
[----:B0-----:R-:W-:Y:S02]  /*2520*/  @!P0 ISETP.LT.AND.EX P4, PT, R10, R3, PT, P4 ;  /* 0x000000030a00820c */ /* 0x001fe40003f81340 */
[----:B------:R-:W-:Y:S02]  /*2530*/  @P0 SEL R6, R7, R26, !P6 ;  /* 0x0000001a07060207 */ /* 0x000fe40007000000 */
[----:B------:R-:W-:-:S02]  /*2540*/  @!P0 SEL R24, R9, R24, P4 ;  /* 0x0000001809188207 */ /* 0x000fc40002000000 */
[----:B------:R-:W-:Y:S02]  /*2550*/  @!P0 SEL R3, R10, R3, P4 ;  /* 0x000000030a038207 */ /* 0x000fe40002000000 */
[----:B------:R-:W-:Y:S02]  /*2560*/  @P0 PRMT R26, R6, 0x7610, R26 ;  /* 0x00007610061a0816 */ /* 0x000fe4000000001a */
[----:B------:R-:W-:Y:S02]  /*2570*/  @P0 SEL R24, R9, R24, !P6 ;  /* 0x0000001809180207 */ /* 0x000fe40007000000 */
[----:B------:R-:W-:-:S07]  /*2580*/  @P0 SEL R3, R10, R3, !P6 ;  /* 0x000000030a030207 */ /* 0x000fce0007000000 */
.L_x_1635:
[----:B------:R-:W-:Y:S05]  /*2590*/  BSYNC.RECONVERGENT B1 ;  /* 0x0000000000017941 */ /* 0x000fea0003800200 */
.L_x_1634:
[----:B-1----:R-:W-:Y:S01]  /*25a0*/  LOP3.LUT R6, R26, 0xff, RZ, 0xc0, !PT ;  /* 0x000000ff1a067812 */ /* 0x002fe200078ec0ff */
[----:B------:R1:W2:Y:S01]  /*25b0*/  SHFL.DOWN PT, R9, R24, 0x2, R5 ;  /* 0x0840000018097989 */ /* 0x0002a200000e0005 */
[----:B------:R-:W-:Y:S01]  /*25c0*/  ISETP.GT.AND P4, PT, R8, R5, PT ;  /* 0x000000050800720c */ /* 0x000fe20003f84270 */
[----:B------:R-:W-:Y:S02]  /*25d0*/  BSSY.RECONVERGENT B1, `(.L_x_1636) ;  /* 0x0000012000017945 */ /* 0x000fe40003800200 */
[----:B------:R1:W4:Y:S04]  /*25e0*/  SHFL.DOWN PT, R8, R3, 0x2, R5 ;  /* 0x0840000003087989 */ /* 0x00032800000e0005 */
[----:B---3--:R1:W3:Y:S01]  /*25f0*/  SHFL.DOWN PT, R7, R6, 0x2, R5 ;  /* 0x0840000006077989 */ /* 0x0082e200000e0005 */
[----:B------:R-:W-:Y:S05]  /*2600*/  @P5 BRA `(.L_x_1637) ;  /* 0x0000000000385947 */ /* 0x000fea0003800000 */
[----:B---3--:R-:W-:Y:S01]  /*2610*/  LOP3.LUT P0, RZ, R7, 0xff, RZ, 0xc0, !PT ;  /* 0x000000ff07ff7812 */ /* 0x008fe2000780c0ff */
[----:B0-----:R-:W-:Y:S01]  /*2620*/  IMAD.MOV.U32 R10, RZ, RZ, 0x1 ;  /* 0x00000001ff0a7424 */ /* 0x001fe200078e00ff */
[----:B-1----:R-:W-:-:S04]  /*2630*/  LOP3.LUT P5, R6, R26, 0xff, RZ, 0xc0, !PT ;  /* 0x000000ff1a067812 */ /* 0x002fc800078ac0ff */
[----:B------:R-:W-:-:S13]  /*2640*/  PLOP3.LUT P0, PT, P5, P0, PT, 0x2f, 0xf2 ;  /* 0x0000000000f2781c */ /* 0x000fda0002f00577 */
[----:B--2---:R-:W-:Y:S02]  /*2650*/  @!P0 ISETP.LT.U32.AND P5, PT, R9, R24, PT ;  /* 0x000000180900820c */ /* 0x004fe40003fa1070 */
[----:B------:R-:W-:Y:S02]  /*2660*/  @P0 ISETP.NE.AND P6, PT, R6, RZ, PT ;  /* 0x000000ff0600020c */ /* 0x000fe40003fc5270 */
[----:B------:R-:W-:Y:S02]  /*2670*/  @!P0 PRMT R26, R10, 0x7610, R26 ;  /* 0x000076100a1a8816 */ /* 0x000fe4000000001a */
[----:B----4-:R-:W-:Y:S02]  /*2680*/  @!P0 ISETP.LT.AND.EX P5, PT, R8, R3, PT, P5 ;  /* 0x000000030800820c */ /* 0x010fe40003fa1350 */
[----:B------:R-:W-:Y:S02]  /*2690*/  @P0 SEL R6, R7, R26, !P6 ;  /* 0x0000001a07060207 */ /* 0x000fe40007000000 */
[----:B------:R-:W-:-:S02]  /*26a0*/  @!P0 SEL R24, R9, R24, P5 ;  /* 0x0000001809188207 */ /* 0x000fc40002800000 */
[----:B------:R-:W-:Y:S02]  /*26b0*/  @!P0 SEL R3, R8, R3, P5 ;  /* 0x0000000308038207 */ /* 0x000fe40002800000 */
[----:B------:R-:W-:Y:S02]  /*26c0*/  @P0 PRMT R26, R6, 0x7610, R26 ;  /* 0x00007610061a0816 */ /* 0x000fe4000000001a */
[----:B------:R-:W-:Y:S02]  /*26d0*/  @P0 SEL R24, R9, R24, !P6 ;  /* 0x0000001809180207 */ /* 0x000fe40007000000 */
[----:B------:R-:W-:-:S07]  /*26e0*/  @P0 SEL R3, R8, R3, !P6 ;  /* 0x0000000308030207 */ /* 0x000fce0007000000 */
.L_x_1637:
[----:B------:R-:W-:Y:S05]  /*26f0*/  BSYNC.RECONVERGENT B1 ;  /* 0x0000000000017941 */ /* 0x000fea0003800200 */
.L_x_1636:
[----:B-1----:R-:W-:Y:S01]  /*2700*/  LOP3.LUT R6, R26, 0xff, RZ, 0xc0, !PT ;  /* 0x000000ff1a067812 */ /* 0x002fe200078ec0ff */
[----:B--2---:R1:W2:Y:S01]  /*2710*/  SHFL.DOWN PT, R9, R24, 0x4, R5 ;  /* 0x0880000018097989 */ /* 0x0042a200000e0005 */
[----:B------:R-:W-:Y:S03]  /*2720*/  BSSY.RECONVERGENT B1, `(.L_x_1638) ;  /* 0x0000012000017945 */ /* 0x000fe60003800200 */
[----:B----4-:R1:W4:Y:S04]  /*2730*/  SHFL.DOWN PT, R8, R3, 0x4, R5 ;  /* 0x0880000003087989 */ /* 0x01032800000e0005 */
        /* <DEDUP_REMOVED lines=16> */
.L_x_1639:
[----:B------:R-:W-:Y:S05]  /*2840*/  BSYNC.RECONVERGENT B1 ;  /* 0x0000000000017941 */ /* 0x000fea0003800200 */
.L_x_1638:
        /* <DEDUP_REMOVED lines=20> */
.L_x_1641:
[----:B------:R-:W-:Y:S05]  /*2990*/  BSYNC.RECONVERGENT B1 ;  /* 0x0000000000017941 */ /* 0x000fea0003800200 */
.L_x_1640:
[----:B----4-:R-:W-:Y:S01]  /*29a0*/  LOP3.LUT R8, R26, 0xff, RZ, 0xc0, !PT ;  /* 0x000000ff1a087812 */ /* 0x010fe200078ec0ff */
[----:B--2---:R2:W4:Y:S01]  /*29b0*/  SHFL.DOWN PT, R9, R24, 0x10, R5 ;  /* 0x0a00000018097989 */ /* 0x00452200000e0005 */
[----:B------:R-:W-:Y:S03]  /*29c0*/  BSSY.RECONVERGENT B1, `(.L_x_1642) ;  /* 0x0000012000017945 */ /* 0x000fe60003800200 */
[----:B---3--:R2:W3:Y:S04]  /*29d0*/  SHFL.DOWN PT, R7, R8, 0x10, R5 ;  /* 0x0a00000008077989 */ /* 0x0084e800000e0005 */
[----:B-1----:R2:W1:Y:S01]  /*29e0*/  SHFL.DOWN PT, R6, R3, 0x10, R5 ;  /* 0x0a00000003067989 */ /* 0x00246200000e0005 */
[----:B------:R-:W-:Y:S05]  /*29f0*/  @P4 BRA `(.L_x_1643) ;  /* 0x0000000000384947 */ /* 0x000fea0003800000 */
[----:B---3--:R-:W-:Y:S01]  /*2a00*/  LOP3.LUT P0, RZ, R7, 0xff, RZ, 0xc0, !PT ;  /* 0x000000ff07ff7812 */ /* 0x008fe2000780c0ff */
[----:B--2---:R-:W-:Y:S01]  /*2a10*/  IMAD.MOV.U32 R8, RZ, RZ, 0x1 ;  /* 0x00000001ff087424 */ /* 0x004fe200078e00ff */
[----:B------:R-:W-:-:S04]  /*2a20*/  LOP3.LUT P2, R5, R26, 0xff, RZ, 0xc0, !PT ;  /* 0x000000ff1a057812 */ /* 0x000fc8000784c0ff */
[----:B------:R-:W-:-:S13]  /*2a30*/  PLOP3.LUT P0, PT, P2, P0, PT, 0x2f, 0xf2 ;  /* 0x0000000000f2781c */ /* 0x000fda0001700577 */
[----:B----4-:R-:W-:Y:S02]  /*2a40*/  @!P0 ISETP.LT.U32.AND P2, PT, R9, R24, PT ;  /* 0x000000180900820c */ /* 0x010fe40003f41070 */
[----:B------:R-:W-:Y:S02]  /*2a50*/  @P0 ISETP.NE.AND P3, PT, R5, RZ, PT ;  /* 0x000000ff0500020c */ /* 0x000fe40003f65270 */
[----:B------:R-:W-:Y:S02]  /*2a60*/  @!P0 PRMT R26, R8, 0x7610, R26 ;  /* 0x00007610081a8816 */ /* 0x000fe4000000001a */
[----:B-1----:R-:W-:Y:S02]  /*2a70*/  @!P0 ISETP.LT.AND.EX P2, PT, R6, R3, PT, P2 ;  /* 0x000000030600820c */ /* 0x002fe40003f41320 */
[----:B------:R-:W-:Y:S02]  /*2a80*/  @P0 SEL R5, R7, R26, !P3 ;  /* 0x0000001a07050207 */ /* 0x000fe40005800000 */
[----:B------:R-:W-:-:S02]  /*2a90*/  @!P0 SEL R24, R9, R24, P2 ;  /* 0x0000001809188207 */ /* 0x000fc40001000000 */
[C---:B------:R-:W-:Y:S02]  /*2aa0*/  @!P0 SEL R3, R6.reuse, R3, P2 ;  /* 0x0000000306038207 */ /* 0x040fe40001000000 */
[----:B------:R-:W-:Y:S02]  /*2ab0*/  @P0 PRMT R26, R5, 0x7610, R26 ;  /* 0x00007610051a0816 */ /* 0x000fe4000000001a */
[----:B------:R-:W-:Y:S02]  /*2ac0*/  @P0 SEL R24, R9, R24, !P3 ;  /* 0x0000001809180207 */ /* 0x000fe40005800000 */
[----:B------:R-:W-:-:S07]  /*2ad0*/  @P0 SEL R3, R6, R3, !P3 ;  /* 0x0000000306030207 */ /* 0x000fce0005800000 */
.L_x_1643:
[----:B------:R-:W-:Y:S05]  /*2ae0*/  BSYNC.RECONVERGENT B1 ;  /* 0x0000000000017941 */ /* 0x000fea0003800200 */
.L_x_1642:
[----:B------:R-:W-:Y:S04]  /*2af0*/  BSSY.RECONVERGENT B1, `(.L_x_1644) ;  /* 0x000000b000017945 */ /* 0x000fe80003800200 */
[----:B------:R-:W-:Y:S05]  /*2b00*/  @P1 BRA `(.L_x_1645) ;  /* 0x0000000000241947 */ /* 0x000fea0003800000 */
[----:B---3--:R-:W3:Y:S01]  /*2b10*/  S2R R7, SR_CgaCtaId ;  /* 0x0000000000077919 */ /* 0x008ee20000008800 */
[----:B-1----:R-:W-:Y:S01]  /*2b20*/  MOV R6, 0x400 ;  /* 0x0000040000067802 */ /* 0x002fe20000000f00 */
[----:B------:R-:W-:Y:S01]  /*2b30*/  IMAD.MOV.U32 R25, RZ, RZ, R3 ;  /* 0x000000ffff197224 */ /* 0x000fe200078e0003 */
[----:B--2---:R-:W-:-:S04]  /*2b40*/  SHF.R.U32.HI R5, RZ, 0x1, R4 ;  /* 0x00000001ff057819 */ /* 0x004fc80000011604 */
[----:B------:R-:W-:Y:S02]  /*2b50*/  LOP3.LUT R5, R5, 0x1f0, RZ, 0xc0, !PT ;  /* 0x000001f005057812 */ /* 0x000fe400078ec0ff */
[----:B---3--:R-:W-:-:S05]  /*2b60*/  LEA R6, R7, R6, 0x18 ;  /* 0x0000000607067211 */ /* 0x008fca00078ec0ff */
[----:B------:R-:W-:-:S05]  /*2b70*/  IMAD.IADD R5, R5, 0x1, R6 ;  /* 0x0000000105057824 */ /* 0x000fca00078e0206 */
[----:B------:R1:W-:Y:S04]  /*2b80*/  STS.64 [R5+0x10], R24 ;  /* 0x0000101805007388 */ /* 0x0003e80000000a00 */
[----:B------:R1:W-:Y:S02]  /*2b90*/  STS.U8 [R5+0x8], R26 ;  /* 0x0000081a05007388 */ /* 0x0003e40000000000 */
.L_x_1645:
[----:B------:R-:W-:Y:S05]  /*2ba0*/  BSYNC.RECONVERGENT B1 ;  /* 0x0000000000017941 */ /* 0x000fea0003800200 */
.L_x_1644:
[----:B------:R-:W-:Y:S01]  /*2bb0*/  BAR.SYNC.DEFER_BLOCKING 0x0 ;  /* 0x0000000000007b1d */ /* 0x000fe20000010000 */
[----:B------:R-:W-:-:S13]  /*2bc0*/  ISETP.NE.AND P1, PT, R4, RZ, PT ;  /* 0x000000ff0400720c */ /* 0x000fda0003f25270 */
[----:B------:R-:W-:Y:S05]  /*2bd0*/  @P1 BRA `(.L_x_1633) ;  /* 0x0000003000901947 */ /* 0x000fea0003800000 */
[C---:B------:R-:W-:Y:S02]  /*2be0*/  ISETP.GE.U32.AND P0, PT, R2.reuse, 0x21, PT ;  /* 0x000000210200780c */ /* 0x040fe40003f06070 */
[C---:B------:R-:W-:Y:S02]  /*2bf0*/  ISETP.GE.U32.AND P2, PT, R2.reuse, 0x41, PT ;  /* 0x000000410200780c */ /* 0x040fe40003f46070 */
[C---:B------:R-:W-:Y:S02]  /*2c00*/  ISETP.GE.U32.AND P3, PT, R2.reuse, 0x61, PT ;  /* 0x000000610200780c */ /* 0x040fe40003f66070 */
[----:B------:R-:W-:-:S07]  /*2c10*/  ISETP.GE.U32.AND P4, PT, R2, 0x81, PT ;  /* 0x000000810200780c */ /* 0x000fce0003f86070 */
[----:B------:R-:W-:Y:S06]  /*2c20*/  @!P0 BRA `(.L_x_1646) ;  /* 0x00000000003c8947 */ /* 0x000fec0003800000 */
[----:B------:R-:W5:Y:S01]  /*2c30*/  S2UR UR5, SR_CgaCtaId ;  /* 0x00000000000579c3 */ /* 0x000f620000008800 */
[----:B------:R-:W-:Y:S01]  /*2c40*/  UMOV UR4, 0x400 ;  /* 0x0000040000047882 */ /* 0x000fe20000000000 */
[----:B------:R-:W-:Y:S01]  /*2c50*/  LOP3.LUT P5, RZ, R26, 0xff, RZ, 0xc0, !PT ;  /* 0x000000ff1aff7812 */ /* 0x000fe200078ac0ff */
[----:B-----5:R-:W-:-:S09]  /*2c60*/  ULEA UR4, UR5, UR4, 0x18 ;  /* 0x0000000405047291 */ /* 0x020fd2000f8ec0ff */
[----:B-1----:R-:W1:Y:S04]  /*2c70*/  LDS.U8 R6, [UR4+0x18] ;  /* 0x00001804ff067984 */ /* 0x002e680008000000 */
[----:B--2---:R-:W2:Y:S01]  /*2c80*/  LDS.64 R4, [UR4+0x20] ;  /* 0x00002004ff047984 */ /* 0x004ea20008000a00 */
[----:B-1----:R-:W-:Y:S02]  /*2c90*/  ISETP.NE.AND P6, PT, R6, RZ, PT ;  /* 0x000000ff0600720c */ /* 0x002fe40003fc5270 */
        /* <DEDUP_REMOVED lines=8> */
.L_x_1646:
[----:B------:R-:W-:Y:S01]  /*2d20*/  ISETP.GE.U32.AND P5, PT, R2, 0xa1, PT ;  /* 0x000000a10200780c */ /* 0x000fe20003fa6070 */
[----:B------:R-:W-:-:S12]  /*2d30*/  @!P2 BRA `(.L_x_1647) ;  /* 0x00000000003ca947 */ /* 0x000fd80003800000 */
        /* <DEDUP_REMOVED lines=15> */
.L_x_1647:
        /* <DEDUP_REMOVED lines=17> */
.L_x_1648:
[----:B------:R-:W-:Y:S01]  /*2f40*/  ISETP.GE.U32.AND P3, PT, R2, 0xe1, PT ;  /* 0x000000e10200780c */ /* 0x000fe20003f66070 */
[----:B------:R-:W-:-:S12]  /*2f50*/  @!P4 BRA `(.L_x_1649) ;  /* 0x00000000003cc947 */ /* 0x000fd80003800000 */
[----:B------:R-:W5:Y:S01]  /*2f60*/  S2UR UR5, SR_CgaCtaId ;  /* 0x00000000000579c3 */ /* 0x000f620000008800 */
[----:B------:R-:W-:Y:S01]  /*2f70*/  UMOV UR4, 0x400 ;  /* 0x0000040000047882 */ /* 0x000fe20000000000 */
[----:B------:R-:W-:Y:S01]  /*2f80*/  LOP3.LUT P4, RZ, R26, 0xff, RZ, 0xc0, !PT ;  /* 0x000000ff1aff7812 */ /* 0x000fe2000788c0ff */
[----:B-----5:R-:W-:-:S09]  /*2f90*/  ULEA UR4, UR5, UR4, 0x18 ;  /* 0x0000000405047291 */ /* 0x020fd2000f8ec0ff */
[----:B------:R-:W5:Y:S04]  /*2fa0*/  LDS.U8 R2, [UR4+0x48] ;  /* 0x00004804ff027984 */ /* 0x000f680008000000 */
[----:B-12---:R-:W1:Y:S01]  /*2fb0*/  LDS.64 R4, [UR4+0x50] ;  /* 0x00005004ff047984 */ /* 0x006e620008000a00 */
[----:B-----5:R-:W-:Y:S02]  /*2fc0*/  ISETP.NE.AND P6, PT, R2, RZ, PT ;  /* 0x000000ff0200720c */ /* 0x020fe40003fc5270 */
[----:B-1----:R-:W-:Y:S02]  /*2fd0*/  ISETP.LT.U32.AND P0, PT, R4, R24, PT ;  /* 0x000000180400720c */ /* 0x002fe40003f01070 */
[----:B------:R-:W-:Y:S02]  /*2fe0*/  @P4 SEL R2, R26, 0x1, !P6 ;  /* 0x000000011a024807 */ /* 0x000fe40007000000 */
[----:B------:R-:W-:-:S02]  /*2ff0*/  ISETP.LT.AND.EX P0, PT, R5, R3, PT, P0 ;  /* 0x000000030500720c */ /* 0x000fc40003f01300 */
[----:B------:R-:W-:-:S05]  /*3000*/  PRMT R26, R2, 0x7610, R26 ;  /* 0x00007610021a7816 */ /* 0x000fca000000001a */
[C---:B------:R-:W-:Y:S02]  /*3010*/  @P6 SEL R24, R4.reuse, R24, P0 ;  /* 0x0000001804186207 */ /* 0x040fe40000000000 */
[C---:B------:R-:W-:Y:S02]  /*3020*/  @P6 SEL R3, R5.reuse, R3, P0 ;  /* 0x0000000305036207 */ /* 0x040fe40000000000 */
[----:B------:R-:W-:Y:S02]  /*3030*/  SEL R24, R4, R24, !P4 ;  /* 0x0000001804187207 */ /* 0x000fe40006000000 */
[----:B------:R-:W-:-:S07]  /*3040*/  SEL R3, R5, R3, !P4 ;  /* 0x0000000305037207 */ /* 0x000fce0006000000 */
.L_x_1649:
[----:B------:R-:W-:Y:S05]  /*3050*/  @!P5 BRA `(.L_x_1650) ;  /* 0x00000000003cd947 */ /* 0x000fea0003800000 */
        /* <DEDUP_REMOVED lines=15> */
.L_x_1650:
        /* <DEDUP_REMOVED lines=16> */
.L_x_1651:
        /* <DEDUP_REMOVED lines=17> */
.L_x_1609:
[----:B------:R-:W0:Y:S01]  /*3360*/  S2R R4, SR_TID.X ;  /* 0x0000000000047919 */ /* 0x000e220000002100 */
[----:B------:R-:W1:Y:S01]  /*3370*/  LDCU.128 UR8, c[0x0][0x380] ;  /* 0x00007000ff0877ac */ /* 0x000e620008000c00 */
[----:B------:R-:W2:Y:S01]  /*3380*/  LDCU.64 UR6, c[0x0][0x3a0] ;  /* 0x00007400ff0677ac */ /* 0x000ea20008000a00 */
[----:B------:R-:W3:Y:S01]  /*3390*/  LDCU UR4, c[0x0][0x3cc] ;  /* 0x00007980ff0477ac */ /* 0x000ee20008000800 */
[----:B0-----:R-:W-:-:S05]  /*33a0*/  IADD3 R3, P0, PT, R9, R4, RZ ;  /* 0x0000000409037210 */ /* 0x001fca0007f1e0ff */
[----:B------:R-:W-:Y:S02]  /*33b0*/  IMAD.SHL.U32 R12, R3, 0x4, RZ ;  /* 0x00000004030c7824 */ /* 0x000fe400078e00ff */
[----:B------:R-:W-:-:S03]  /*33c0*/  IMAD.X R6, RZ, RZ, RZ, P0 ;  /* 0x000000ffff067224 */ /* 0x000fc600000e06ff */
[C---:B-1----:R-:W-:Y:S02]  /*33d0*/  IADD3 R10, P0, PT, R12.reuse, UR8, RZ ;  /* 0x000000080c0a7c10 */ /* 0x042fe4000ff1e0ff */
[----:B------:R-:W-:Y:S02]  /*33e0*/  SHF.L.U64.HI R3, R3, 0x2, R6 ;  /* 0x0000000203037819 */ /* 0x000fe40000010206 */
[----:B------:R-:W-:Y:S02]  /*33f0*/  IADD3 R12, P1, PT, R12, UR10, RZ ;  /* 0x0000000a0c0c7c10 */ /* 0x000fe4000ff3e0ff */
[C---:B------:R-:W-:Y:S02]  /*3400*/  IADD3.X R11, PT, PT, R3.reuse, UR9, RZ, P0, !PT ;  /* 0x00000009030b7c10 */ /* 0x040fe400087fe4ff */
[----:B------:R-:W-:-:S03]  /*3410*/  IADD3.X R13, PT, PT, R3, UR11, RZ, P1, !PT ;  /* 0x0000000b030d7c10 */ /* 0x000fc60008ffe4ff */
[----:B------:R-:W4:Y:S04]  /*3420*/  LDG.E R5, desc[UR12][R10.64] ;  /* 0x0000000c0a057981 */ /* 0x000f28000c1e1900 */
[----:B------:R-:W4:Y:S04]  /*3430*/  LDG.E R8, desc[UR12][R12.64] ;  /* 0x0000000c0c087981 */ /* 0x000f28000c1e1900 */
[----:B------:R-:W5:Y:S04]  /*3440*/  LDG.E R3, desc[UR12][R10.64+0x800] ;  /* 0x0008000c0a037981 */ /* 0x000f68000c1e1900 */
[----:B------:R-:W5:Y:S04]  /*3450*/  LDG.E R6, desc[UR12][R12.64+0x800] ;  /* 0x0008000c0c067981 */ /* 0x000f68000c1e1900 */
[----:B------:R-:W5:Y:S04]  /*3460*/  LDG.E R14, desc[UR12][R10.64+0x400] ;  /* 0x0004000c0a0e7981 */ /* 0x000f68000c1e1900 */
[----:B------:R-:W5:Y:S04]  /*3470*/  LDG.E R15, desc[UR12][R12.64+0x400] ;  /* 0x0004000c0c0f7981 */ /* 0x000f68000c1e1900 */
[----:B------:R0:W5:Y:S04]  /*3480*/  LDG.E R7, desc[UR12][R10.64+0xc00] ;  /* 0x000c000c0a077981 */ /* 0x000168000c1e1900 */
[----:B------:R1:W5:Y:S01]  /*3490*/  LDG.E R16, desc[UR12][R12.64+0xc00] ;  /* 0x000c000c0c107981 */ /* 0x000362000c1e1900 */
[----:B--2---:R-:W-:-:S02]  /*34a0*/  IADD3 R19, P1, PT, R9, UR6, RZ ;  /* 0x0000000609137c10 */ /* 0x004fc4000ff3e0ff */
[----:B----4-:R-:W-:Y:S01]  /*34b0*/  FSETP.NEU.AND P0, PT, R5, R8, PT ;  /* 0x000000080500720b */ /* 0x010fe20003f0d000 */
[C---:B------:R-:W-:Y:S02]  /*34c0*/  VIADD R5, R4.reuse, 0x100 ;  /* 0x0000010004057836 */ /* 0x040fe40000000000 */
[----:B------:R-:W-:-:S03]  /*34d0*/  VIADD R8, R4, 0x200 ;  /* 0x0000020004087836 */ /* 0x000fc60000000000 */
[----:B------:R-:W-:Y:S01]  /*34e0*/  SEL R24, R5, R4, !P0 ;  /* 0x0000000405187207 */ /* 0x000fe20004000000 */
[----:B------:R-:W-:Y:S01]  /*34f0*/  IMAD.U32 R5, RZ, RZ, UR7 ;  /* 0x00000007ff057e24 */ /* 0x000fe2000f8e00ff */
[-C--:B------:R-:W-:Y:S01]  /*3500*/  IADD3 R17, P3, PT, R8, R19.reuse, RZ ;  /* 0x0000001308117210 */ /* 0x080fe20007f7e0ff */
[----:B---3--:R-:W-:Y:S01]  /*3510*/  IMAD.U32 R8, RZ, RZ, UR4 ;  /* 0x00000004ff087e24 */ /* 0x008fe2000f8e00ff */
[----:B------:R-:W-:Y:S01]  /*3520*/  IADD3 R24, P4, PT, R24, R19, RZ ;  /* 0x0000001318187210 */ /* 0x000fe20007f9e0ff */
[----:B0-----:R-:W-:Y:S01]  /*3530*/  IMAD.X R10, RZ, RZ, R5, P1 ;  /* 0x000000ffff0a7224 */ /* 0x001fe200008e0605 */
[----:B-----5:R-:W-:Y:S02]  /*3540*/  FSETP.NEU.AND P2, PT, R3, R6, PT ;  /* 0x000000060300720b */ /* 0x020fe40003f4d000 */
[C---:B------:R-:W-:Y:S01]  /*3550*/  ISETP.LT.U32.AND P1, PT, R17.reuse, R24, PT ;  /* 0x000000181100720c */ /* 0x040fe20003f21070 */
[--C-:B-1----:R-:W-:Y:S01]  /*3560*/  IMAD.X R13, RZ, RZ, R10.reuse, P3 ;  /* 0x000000ffff0d7224 */ /* 0x102fe200018e060a */
[----:B------:R-:W-:Y:S01]  /*3570*/  FSETP.EQ.AND P0, PT, R14, R15, !P0 ;  /* 0x0000000f0e00720b */ /* 0x000fe20004702000 */
[----:B------:R-:W-:Y:S01]  /*3580*/  IMAD.X R10, RZ, RZ, R10, P4 ;  /* 0x000000ffff0a7224 */ /* 0x000fe200020e060a */
[----:B------:R-:W-:-:S04]  /*3590*/  IADD3 R11, P3, PT, R17, 0x100, RZ ;  /* 0x00000100110b7810 */ /* 0x000fc80007f7e0ff */
[----:B------:R-:W-:-:S04]  /*35a0*/  ISETP.LT.AND.EX P1, PT, R13, R10, PT, P1 ;  /* 0x0000000a0d00720c */ /* 0x000fc80003f21310 */
[----:B------:R-:W-:Y:S02]  /*35b0*/  @P2 SEL R24, R17, R24, P1 ;  /* 0x0000001811182207 */ /* 0x000fe40000800000 */
[----:B------:R-:W-:Y:S02]  /*35c0*/  @P2 SEL R10, R13, R10, P1 ;  /* 0x0000000a0d0a2207 */ /* 0x000fe40000800000 */
[----:B------:R-:W-:Y:S02]  /*35d0*/  SEL R24, R17, R24, P0 ;  /* 0x0000001811187207 */ /* 0x000fe40000000000 */
[----:B------:R-:W-:Y:S01]  /*35e0*/  SEL R10, R13, R10, P0 ;  /* 0x0000000a0d0a7207 */ /* 0x000fe20000000000 */
[----:B------:R-:W-:Y:S01]  /*35f0*/  IMAD.X R13, RZ, RZ, R13, P3 ;  /* 0x000000ffff0d7224 */ /* 0x000fe200018e060d */
[----:B------:R-:W-:Y:S01]  /*3600*/  FSETP.EQ.AND P0, PT, R3, R6, P0 ;  /* 0x000000060300720b */ /* 0x000fe20000702000 */
[----:B------:R-:W-:Y:S01]  /*3610*/  IMAD.SHL.U32 R6, R8, 0x400, RZ ;  /* 0x0000040008067824 */ /* 0x000fe200078e00ff */
[----:B------:R-:W-:-:S02]  /*3620*/  FSETP.NEU.AND P2, PT, R7, R16, PT ;  /* 0x000000100700720b */ /* 0x000fc40003f4d000 */
[----:B------:R-:W-:Y:S02]  /*3630*/  ISETP.LT.U32.AND P1, PT, R11, R24, PT ;  /* 0x000000180b00720c */ /* 0x000fe40003f21070 */
[----:B------:R-:W-:Y:S02]  /*3640*/  ISETP.GE.U32.AND P4, PT, R2, R6, PT ;  /* 0x000000060200720c */ /* 0x000fe40003f86070 */
[----:B------:R-:W-:Y:S02]  /*3650*/  ISETP.LT.AND.EX P1, PT, R13, R10, PT, P1 ;  /* 0x0000000a0d00720c */ /* 0x000fe40003f21310 */
[----:B------:R-:W-:-:S04]  /*3660*/  FSETP.NEU.OR P3, PT, R7, R16, !P0 ;  /* 0x000000100700720b */ /* 0x000fc8000476d400 */
[----:B------:R-:W-:Y:S02]  /*3670*/  SEL R26, RZ, 0x1, !P3 ;  /* 0x00000001ff1a7807 */ /* 0x000fe40005800000 */
[----:B------:R-:W-:Y:S02]  /*3680*/  @P2 SEL R24, R11, R24, P1 ;  /* 0x000000180b182207 */ /* 0x000fe40000800000 */
[----:B------:R-:W-:Y:S02]  /*3690*/  @P2 SEL R10, R13, R10, P1 ;  /* 0x0000000a0d0a2207 */ /* 0x000fe40000800000 */
[----:B------:R-:W-:Y:S02]  /*36a0*/  SEL R24, R11, R24, P0 ;  /* 0x000000180b187207 */ /* 0x000fe40000000000 */
[----:B------:R-:W-:Y:S01]  /*36b0*/  SEL R3, R13, R10, P0 ;  /* 0x0000000a0d037207 */ /* 0x000fe20000000000 */
[----:B------:R-:W-:Y:S06]  /*36c0*/  @!P4 BRA `(.L_x_1652) ;  /* 0x000000180098c947 */ /* 0x000fec0003800000 */
[----:B------:R-:W-:Y:S01]  /*36d0*/  UIADD3 UR7, UPT, UPT, UR5, -0x400, URZ ;  /* 0xfffffc0005077890 */ /* 0x000fe2000fffe0ff */
[C-C-:B------:R-:W-:Y:S01]  /*36e0*/  IMAD.IADD R7, R9.reuse, 0x1, R6.reuse ;  /* 0x0000000109077824 */ /* 0x140fe200078e0206 */
[-C--:B------:R-:W-:Y:S01]  /*36f0*/  LOP3.LUT R11, RZ, R4.reuse, RZ, 0x33, !PT ;  /* 0x00000004ff0b7212 */ /* 0x080fe200078e33ff */
[----:B------:R-:W0:Y:S01]  /*3700*/  LDCU.64 UR8, c[0x0][0x3a0] ;  /* 0x00007400ff0877ac */ /* 0x000e220008000a00 */
[--C-:B------:R-:W-:Y:S01]  /*3710*/  IADD3 R10, PT, PT, R9, R4, R6.reuse ;  /* 0x00000004090a7210 */ /* 0x100fe20007ffe006 */
[----:B------:R-:W-:Y:S01]  /*3720*/  IMAD.MOV.U32 R12, RZ, RZ, R6 ;  /* 0x000000ffff0c7224 */ /* 0x000fe200078e0006 */
[----:B------:R-:W-:Y:S01]  /*3730*/  ISETP.GT.U32.AND P0, PT, R7, UR7, PT ;  /* 0x0000000707007c0c */ /* 0x000fe2000bf04070 */
[----:B------:R-:W1:Y:S01]  /*3740*/  LDCU.64 UR10, c[0x0][0x3c8] ;  /* 0x00007900ff0a77ac */ /* 0x000e620008000a00 */
[----:B------:R-:W-:Y:S01]  /*3750*/  IADD3 R2, PT, PT, -R6, UR5, R11 ;  /* 0x0000000506027c10 */ /* 0x000fe2000fffe10b */
[----:B------:R-:W-:Y:S01]  /*3760*/  VIADD R10, R10, 0x400 ;  /* 0x000004000a0a7836 */ /* 0x000fe20000000000 */
[----:B------:R-:W-:-:S03]  /*3770*/  UMOV UR4, URZ ;  /* 0x000000ff00047c82 */ /* 0x000fc60008000000 */
[----:B------:R-:W-:-:S06]  /*3780*/  IMAD.IADD R11, R2, 0x1, -R9 ;  /* 0x00000001020b7824 */ /* 0x000fcc00078e0a09 */
[----:B------:R-:W-:Y:S05]  /*3790*/  @P0 BRA `(.L_x_1653) ;  /* 0x00000004004c0947 */ /* 0x000fea0003800000 */
.L_x_1657:
[----:B------:R-:W2:Y:S01]  /*37a0*/  LDC.64 R12, c[0x0][0x380] ;  /* 0x0000e000ff0c7b82 */ /* 0x000ea20000000a00 */
[----:B------:R-:W-:-:S07]  /*37b0*/  IMAD.IADD R17, R4, 0x1, R7 ;  /* 0x0000000104117824 */ /* 0x000fce00078e0207 */
[----:B------:R-:W3:Y:S01]  /*37c0*/  LDC.64 R14, c[0x0][0x388] ;  /* 0x0000e200ff0e7b82 */ /* 0x000ee20000000a00 */
[----:B--2---:R-:W-:-:S05]  /*37d0*/  IMAD.WIDE.U32 R12, R17, 0x4, R12 ;  /* 0x00000004110c7825 */ /* 0x004fca00078e000c */
[----:B------:R2:W5:Y:S01]  /*37e0*/  LDG.E R16, desc[UR12][R12.64] ;  /* 0x0000000c0c107981 */ /* 0x000562000c1e1900 */
[----:B---3--:R-:W-:-:S03]  /*37f0*/  IMAD.WIDE.U32 R14, R17, 0x4, R14 ;  /* 0x00000004110e7825 */ /* 0x008fc600078e000e */
        /* <DEDUP_REMOVED lines=8> */
[----:B0-----:R-:W-:Y:S01]  /*3880*/  UMOV UR6, UR8 ;  /* 0x0000000800067c82 */ /* 0x001fe20008000000 */
[----:B------:R-:W-:Y:S01]  /*3890*/  IMAD.U32 R5, RZ, RZ, UR9 ;  /* 0x00000009ff057e24 */ /* 0x000fe2000f8e00ff */
[----:B------:R-:W-:Y:S01]  /*38a0*/  IADD3 R17, P0, PT, R17, UR6, RZ ;  /* 0x0000000611117c10 */ /* 0x000fe2000ff1e0ff */
[----:B------:R-:W-:Y:S04]  /*38b0*/  BSSY.RECONVERGENT B1, `(.L_x_1654) ;  /* 0x000000f000017945 */ /* 0x000fe80003800200 */
[----:B------:R-:W-:-:S05]  /*38c0*/  IMAD.X R2, RZ, RZ, R5, P0 ;  /* 0x000000ffff027224 */ /* 0x000fca00000e0605 */
[----:B--2---:R-:W-:Y:S05]  /*38d0*/  @!P1 BRA `(.L_x_1655) ;  /* 0x0000000000209947 */ /* 0x004fea0003800000 */
        /* <DEDUP_REMOVED lines=8> */
.L_x_1655:
[----:B-----5:R-:W-:Y:S01]  /*3960*/  FSETP.NEU.AND P0, PT, R16, R21, PT ;  /* 0x000000151000720b */ /* 0x020fe20003f0d000 */
[----:B------:R-:W-:Y:S02]  /*3970*/  IMAD.MOV.U32 R24, RZ, RZ, R17 ;  /* 0x000000ffff187224 */ /* 0x000fe400078e0011 */
[----:B------:R-:W-:Y:S01]  /*3980*/  IMAD.MOV.U32 R3, RZ, RZ, R2 ;  /* 0x000000ffff037224 */ /* 0x000fe200078e0002 */
[----:B------:R-:W-:-:S09]  /*3990*/  SEL R26, RZ, 0x1, !P0 ;  /* 0x00000001ff1a7807 */ /* 0x000fd20004000000 */
.L_x_1656:
[----:B-1----:R-:W-:Y:S05]  /*39a0*/  BSYNC.RECONVERGENT B1 ;  /* 0x0000000000017941 */ /* 0x002fea0003800200 */
.L_x_1654:
[----:B------:R-:W-:Y:S01]  /*39b0*/  IMAD.MOV.U32 R15, RZ, RZ, R24 ;  /* 0x000000ffff0f7224 */ /* 0x000fe200078e0018 */
[----:B------:R-:W-:Y:S01]  /*39c0*/  IADD3 R24, P1, PT, R17, 0x100, RZ ;  /* 0x0000010011187810 */ /* 0x000fe20007f3e0ff */
[----:B------:R-:W-:Y:S01]  /*39d0*/  IMAD.MOV.U32 R12, RZ, RZ, R3 ;  /* 0x000000ffff0c7224 */ /* 0x000fe200078e0003 */
[----:B------:R-:W-:Y:S01]  /*39e0*/  FSETP.NEU.AND P2, PT, R18, R23, PT ;  /* 0x000000171200720b */ /* 0x000fe20003f4d000 */
[----:B------:R-:W-:Y:S01]  /*39f0*/  UMOV UR5, UR10 ;  /* 0x0000000a00057c82 */ /* 0x000fe20008000000 */
        /* <DEDUP_REMOVED lines=18> */
[----:B------:R-:W-:Y:S01]  /*3b20*/  SEL R3, R8, R3, !P3 ;  /* 0x0000000308037207 */ /* 0x000fe20005800000 */
[----:B------:R-:W-:Y:S01]  /*3b30*/  IMAD.U32 R8, RZ, RZ, UR11 ;  /* 0x0000000bff087e24 */ /* 0x000fe2000f8e00ff */
[----:B------:R-:W-:-:S02]  /*3b40*/  IADD3 R17, P0, PT, R17, 0x300, RZ ;  /* 0x0000030011117810 */ /* 0x000fc40007f1e0ff */
[----:B------:R-:W-:Y:S01]  /*3b50*/  FSETP.NEU.AND P2, PT, R6, R19, PT ;  /* 0x000000130600720b */ /* 0x000fe20003f4d000 */
[----:B------:R-:W-:Y:S01]  /*3b60*/  IMAD.SHL.U32 R12, R8, 0x400, RZ ;  /* 0x00000400080c7824 */ /* 0x000fe200078e00ff */
[----:B------:R-:W-:Y:S01]  /*3b70*/  SEL R26, R26, 0x1, !P1 ;  /* 0x000000011a1a7807 */ /* 0x000fe20004800000 */
[----:B------:R-:W-:Y:S01]  /*3b80*/  IMAD.X R6, RZ, RZ, R2, P0 ;  /* 0x000000ffff067224 */ /* 0x000fe200000e0602 */
[----:B------:R-:W-:Y:S02]  /*3b90*/  IADD3 R2, PT, PT, -R7, UR5, RZ ;  /* 0x0000000507027c10 */ /* 0x000fe4000fffe1ff */
[----:B------:R-:W-:Y:S02]  /*3ba0*/  @!P3 SEL R26, RZ, 0x1, !P1 ;  /* 0x00000001ff1ab807 */ /* 0x000fe40004800000 */
[----:B------:R-:W-:Y:S02]  /*3bb0*/  SEL R24, R13, R24, !P3 ;  /* 0x000000180d187207 */ /* 0x000fe40005800000 */
[----:B------:R-:W-:-:S02]  /*3bc0*/  ISETP.GE.U32.AND P3, PT, R2, R12, PT ;  /* 0x0000000c0200720c */ /* 0x000fc40003f66070 */
[C---:B------:R-:W-:Y:S02]  /*3bd0*/  LOP3.LUT P1, RZ, R26.reuse, 0xff, RZ, 0xc0, !PT ;  /* 0x000000ff1aff7812 */ /* 0x040fe4000782c0ff */
[----:B------:R-:W-:Y:S02]  /*3be0*/  ISETP.LT.U32.AND P0, PT, R17, R24, PT ;  /* 0x000000181100720c */ /* 0x000fe40003f01070 */
[----:B------:R-:W-:Y:S02]  /*3bf0*/  SEL R26, R26, 0x1, !P2 ;  /* 0x000000011a1a7807 */ /* 0x000fe40005000000 */
[----:B------:R-:W-:-:S04]  /*3c00*/  ISETP.LT.AND.EX P0, PT, R6, R3, PT, P0 ;  /* 0x000000030600720c */ /* 0x000fc80003f01300 */
[C---:B------:R-:W-:Y:S02]  /*3c10*/  @P2 SEL R24, R17.reuse, R24, P0 ;  /* 0x0000001811182207 */ /* 0x040fe40000000000 */
[C---:B------:R-:W-:Y:S02]  /*3c20*/  @P2 SEL R3, R6.reuse, R3, P0 ;  /* 0x0000000306032207 */ /* 0x040fe40000000000 */
[----:B------:R-:W-:Y:S02]  /*3c30*/  @!P1 SEL R26, RZ, 0x1, !P2 ;  /* 0x00000001ff1a9807 */ /* 0x000fe40005000000 */
[----:B------:R-:W-:Y:S02]  /*3c40*/  SEL R24, R17, R24, !P1 ;  /* 0x0000001811187207 */ /* 0x000fe40004800000 */
[----:B------:R-:W-:Y:S01]  /*3c50*/  SEL R3, R6, R3, !P1 ;  /* 0x0000000306037207 */ /* 0x000fe20004800000 */
[----:B------:R-:W-:Y:S06]  /*3c60*/  @!P3 BRA `(.L_x_1652) ;  /* 0x000000140030b947 */ /* 0x000fec0003800000 */
[C---:B------:R-:W-:Y:S01]  /*3c70*/  IMAD.IADD R7, R12.reuse, 0x1, R7 ;  /* 0x000000010c077824 */ /* 0x040fe200078e0207 */
[----:B------:R-:W-:Y:S01]  /*3c80*/  UIADD3 UR4, UPT, UPT, UR4, 0x1, URZ ;  /* 0x0000000104047890 */ /* 0x000fe2000fffe0ff */
[----:B------:R-:W-:Y:S02]  /*3c90*/  IMAD.IADD R10, R12, 0x1, R10 ;  /* 0x000000010c0a7824 */ /* 0x000fe400078e020a */
[----:B------:R-:W-:Y:S01]  /*3ca0*/  IMAD.IADD R11, R11, 0x1, -R12 ;  /* 0x000000010b0b7824 */ /* 0x000fe200078e0a0c */
[----:B------:R-:W-:-:S13]  /*3cb0*/  ISETP.GT.U32.AND P0, PT, R7, UR7, PT ;  /* 0x0000000707007c0c */ /* 0x000fda000bf04070 */
[----:B------:R-:W-:Y:S05]  /*3cc0*/  @!P0 BRA `(.L_x_1657) ;  /* 0xfffffff800b48947 */ /* 0x000fea000383ffff */
.L_x_1653:
[----:B------:R-:W-:Y:S01]  /*3cd0*/  IADD3 R13, PT, PT, -R7, UR5, RZ ;  /* 0x00000005070d7c10 */ /* 0x000fe2000fffe1ff */
[----:B------:R-:W-:Y:S03]  /*3ce0*/  BSSY.RECONVERGENT B1, `(.L_x_1652) ;  /* 0x0000144000017945 */ /* 0x000fe60003800200 */
[----:B------:R-:W-:-:S04]  /*3cf0*/  ISETP.GE.AND P0, PT, R4, R13, PT ;  /* 0x0000000d0400720c */ /* 0x000fc80003f06270 */
[----:B------:R-:W-:-:S13]  /*3d00*/  ISETP.GE.U32.OR P0, PT, R7, UR5, P0 ;  /* 0x0000000507007c0c */ /* 0x000fda0008706470 */
[----:B------:R-:W-:Y:S05]  /*3d10*/  @P0 BRA `(.L_x_1658) ;  /* 0x0000001400000947 */ /* 0x000fea0003800000 */
[----:B------:R-:W-:Y:S01]  /*3d20*/  LOP3.LUT R6, RZ, R4, RZ, 0x33, !PT ;  /* 0x00000004ff067212 */ /* 0x000fe200078e33ff */
[----:B------:R-:W-:Y:S01]  /*3d30*/  BSSY.RECONVERGENT B2, `(.L_x_1659) ;  /* 0x00000a8000027945 */ /* 0x000fe20003800200 */
[----:B------:R-:W-:-:S03]  /*3d40*/  IMAD.MOV.U32 R2, RZ, RZ, R4 ;  /* 0x000000ffff027224 */ /* 0x000fc600078e0004 */
[----:B------:R-:W-:-:S05]  /*3d50*/  VIADD R6, R6, UR5 ;  /* 0x0000000506067c36 */ /* 0x000fca0008000000 */
[----:B------:R-:W-:Y:S01]  /*3d60*/  IADD3 R12, PT, PT, R6, -R12, -R9 ;  /* 0x8000000c060c7210 */ /* 0x000fe20007ffe809 */
[----:B------:R-:W-:-:S04]  /*3d70*/  IMAD R9, R8, UR4, RZ ;  /* 0x0000000408097c24 */ /* 0x000fc8000f8e02ff */
[----:B------:R-:W-:-:S05]  /*3d80*/  IMAD R9, R9, -0x400, R12 ;  /* 0xfffffc0009097824 */ /* 0x000fca00078e020c */
[C---:B------:R-:W-:Y:S02]  /*3d90*/  ISETP.GE.U32.AND P0, PT, R9.reuse, 0x700, PT ;  /* 0x000007000900780c */ /* 0x040fe40003f06070 */
[----:B------:R-:W-:-:S04]  /*3da0*/  LEA.HI R8, R9, 0x1, RZ, 0x18 ;  /* 0x0000000109087811 */ /* 0x000fc800078fc0ff */
[----:B------:R-:W-:-:S07]  /*3db0*/  LOP3.LUT R9, R8, 0x7, RZ, 0xc0, !PT ;  /* 0x0000000708097812 */ /* 0x000fce00078ec0ff */
[----:B------:R-:W-:Y:S05]  /*3dc0*/  @!P0 BRA `(.L_x_1660) ;  /* 0x0000000800788947 */ /* 0x000fea0003800000 */
[----:B------:R-:W2:Y:S01]  /*3dd0*/  LDC.64 R12, c[0x0][0x380] ;  /* 0x0000e000ff0c7b82 */ /* 0x000ea20000000a00 */
[----:B------:R-:W-:Y:S01]  /*3de0*/  LEA.HI R11, R11, 0x1, RZ, 0x18 ;  /* 0x000000010b0b7811 */ /* 0x000fe200078fc0ff */
[----:B------:R-:W-:Y:S03]  /*3df0*/  BSSY.RECONVERGENT B3, `(.L_x_1661) ;  /* 0x000009a000037945 */ /* 0x000fe60003800200 */
[----:B------:R-:W-:Y:S02]  /*3e00*/  LOP3.LUT R2, R11, 0x1fffff8, RZ, 0xc0, !PT ;  /* 0x01fffff80b027812 */ /* 0x000fe400078ec0ff */
[----:B------:R-:W-:Y:S01]  /*3e10*/  LOP3.LUT R11, R4, 0x400, RZ, 0xfc, !PT ;  /* 0x00000400040b7812 */ /* 0x000fe200078efcff */
[----:B------:R-:W3:Y:S02]  /*3e20*/  LDC.64 R14, c[0x0][0x388] ;  /* 0x0000e200ff0e7b82 */ /* 0x000ee40000000a00 */
[----:B------:R-:W-:-:S07]  /*3e30*/  IMAD.MOV R2, RZ, RZ, -R2 ;  /* 0x000000ffff027224 */ /* 0x000fce00078e0a02 */
.L_x_1662:
[----:B------:R-:W-:-:S04]  /*3e40*/  VIADD R27, R10, 0xfffffc00 ;  /* 0xfffffc000a1b7836 */ /* 0x000fc80000000000 */
[----:B--2---:R-:W-:-:S04]  /*3e50*/  IMAD.WIDE.U32 R16, R27, 0x4, R12 ;  /* 0x000000041b107825 */ /* 0x004fc800078e000c */
[----:B---3--:R-:W-:Y:S02]  /*3e60*/  IMAD.WIDE.U32 R18, R27, 0x4, R14 ;  /* 0x000000041b127825 */ /* 0x008fe400078e000e */
[----:B------:R2:W3:Y:S04]  /*3e70*/  LDG.E R16, desc[UR12][R16.64] ;  /* 0x0000000c10107981 */ /* 0x0004e8000c1e1900 */
[----:B------:R-:W3:Y:S01]  /*3e80*/  LDG.E R19, desc[UR12][R18.64] ;  /* 0x0000000c12137981 */ /* 0x000ee2000c1e1900 */
[----:B------:R-:W-:-:S04]  /*3e90*/  VIADD R25, R10, 0xfffffd00 ;  /* 0xfffffd000a197836 */ /* 0x000fc80000000000 */
[----:B------:R-:W-:-:S04]  /*3ea0*/  IMAD.WIDE.U32 R20, R25, 0x4, R12 ;  /* 0x0000000419147825 */ /* 0x000fc800078e000c */
[----:B------:R-:W-:Y:S02]  /*3eb0*/  IMAD.WIDE.U32 R22, R25, 0x4, R14 ;  /* 0x0000000419167825 */ /* 0x000fe400078e000e */
[----:B------:R-:W4:Y:S04]  /*3ec0*/  LDG.E R20, desc[UR12][R20.64] ;  /* 0x0000000c14147981 */ /* 0x000f28000c1e1900 */
[----:B------:R-:W4:Y:S01]  /*3ed0*/  LDG.E R23, desc[UR12][R22.64] ;  /* 0x0000000c16177981 */ /* 0x000f22000c1e1900 */
[----:B------:R-:W-:Y:S02]  /*3ee0*/  LOP3.LUT P2, RZ, R26, 0xff, RZ, 0xc0, !PT ;  /* 0x000000ff1aff7812 */ /* 0x000fe4000784c0ff */
[----:B--2---:R-:W-:Y:S01]  /*3ef0*/  IADD3 R17, P3, PT, R27, UR6, RZ ;  /* 0x000000061b117c10 */ /* 0x004fe2000ff7e0ff */
[----:B------:R-:W-:-:S03]  /*3f00*/  VIADD R27, R10, 0xfffffe00 ;  /* 0xfffffe000a1b7836 */ /* 0x000fc60000000000 */
[----:B------:R-:W-:Y:S01]  /*3f10*/  ISETP.LT.U32.AND P0, PT, R17, R24, PT ;  /* 0x000000181100720c */ /* 0x000fe20003f01070 */
[----:B------:R-:W-:-:S05]  /*3f20*/  IMAD.X R28, RZ, RZ, R5, P3 ;  /* 0x000000ffff1c7224 */ /* 0x000fca00018e0605 */
[----:B------:R-:W-:-:S04]  /*3f30*/  ISETP.LT.AND.EX P0, PT, R28, R3, PT, P0 ;  /* 0x000000031c00720c */ /* 0x000fc80003f01300 */
[----:B------:R-:W-:Y:S02]  /*3f40*/  SEL R29, R17, R24, P0 ;  /* 0x00000018111d7207 */ /* 0x000fe40000000000 */
[CC--:B---3--:R-:W-:Y:S02]  /*3f50*/  FSETP.NEU.AND P1, PT, R16.reuse, R19.reuse, P2 ;  /* 0x000000131000720b */ /* 0x0c8fe4000172d000 */
[----:B------:R-:W-:Y:S01]  /*3f60*/  FSETP.NEU.AND P3, PT, R16, R19, PT ;  /* 0x000000131000720b */ /* 0x000fe20003f6d000 */
[----:B------:R-:W-:-:S05]  /*3f70*/  IMAD.WIDE.U32 R18, R27, 0x4, R14 ;  /* 0x000000041b127825 */ /* 0x000fca00078e000e */
[----:B------:R-:W2:Y:S05]  /*3f80*/  LDG.E R22, desc[UR12][R18.64] ;  /* 0x0000000c12167981 */ /* 0x000eaa000c1e1900 */
[----:B------:R-:W-:Y:S01]  /*3f90*/  @!P1 SEL R29, R17, R24, !P2 ;  /* 0x00000018111d9207 */ /* 0x000fe20005000000 */
[----:B------:R-:W-:-:S05]  /*3fa0*/  IMAD.WIDE.U32 R16, R27, 0x4, R12 ;  /* 0x000000041b107825 */ /* 0x000fca00078e000c */
[----:B------:R3:W2:Y:S01]  /*3fb0*/  LDG.E R21, desc[UR12][R16.64] ;  /* 0x0000000c10157981 */ /* 0x0006a2000c1e1900 */
[----:B------:R-:W-:-:S04]  /*3fc0*/  @!P2 SEL R26, RZ, 0x1, !P3 ;  /* 0x00000001ff1aa807 */ /* 0x000fc80005800000 */
[----:B------:R-:W-:Y:S02]  /*3fd0*/  SEL R26, R26, 0x1, !P1 ;  /* 0x000000011a1a7807 */ /* 0x000fe40004800000 */
[-C--:B------:R-:W-:Y:S02]  /*3fe0*/  SEL R24, R28, R3.reuse, P0 ;  /* 0x000000031c187207 */ /* 0x080fe40000000000 */
[----:B------:R-:W-:Y:S02]  /*3ff0*/  LOP3.LUT P3, RZ, R26, 0xff, RZ, 0xc0, !PT ;  /* 0x000000ff1aff7812 */ /* 0x000fe4000786c0ff */
[----:B---3--:R-:W-:Y:S02]  /*4000*/  IADD3 R16, P0, PT, R25, UR6, RZ ;  /* 0x0000000619107c10 */ /* 0x008fe4000ff1e0ff */
[----:B------:R-:W-:Y:S02]  /*4010*/  @!P1 SEL R24, R28, R3, !P2 ;  /* 0x000000031c189207 */ /* 0x000fe40005000000 */
[----:B----4-:R-:W-:Y:S01]  /*4020*/  FSETP.NEU.AND P2, PT, R20, R23, P3 ;  /* 0x000000171400720b */ /* 0x010fe20001f4d000 */
[----:B------:R-:W-:Y:S01]  /*4030*/  IMAD.X R25, RZ, RZ, R5, P0 ;  /* 0x000000ffff197224 */ /* 0x000fe200000e0605 */
[----:B------:R-:W-:-:S02]  /*4040*/  ISETP.LT.U32.AND P0, PT, R16, R29, PT ;  /* 0x0000001d1000720c */ /* 0x000fc40003f01070 */
[----:B------:R-:W-:Y:S02]  /*4050*/  FSETP.NEU.AND P1, PT, R20, R23, PT ;  /* 0x000000171400720b */ /* 0x000fe40003f2d000 */
[----:B------:R-:W-:Y:S01]  /*4060*/  ISETP.LT.AND.EX P0, PT, R25, R24, PT, P0 ;  /* 0x000000181900720c */ /* 0x000fe20003f01300 */
[----:B------:R-:W-:-:S03]  /*4070*/  VIADD R23, R10, 0xffffff00 ;  /* 0xffffff000a177836 */ /* 0x000fc60000000000 */
[CC--:B------:R-:W-:Y:S01]  /*4080*/  SEL R3, R16.reuse, R29.reuse, P0 ;  /* 0x0000001d10037207 */ /* 0x0c0fe20000000000 */
[C---:B------:R-:W-:Y:S02]  /*4090*/  IMAD.WIDE.U32 R18, R23.reuse, 0x4, R14 ;  /* 0x0000000417127825 */ /* 0x040fe400078e000e */
[----:B------:R-:W-:Y:S02]  /*40a0*/  @!P2 SEL R3, R16, R29, !P3 ;  /* 0x0000001d1003a207 */ /* 0x000fe40005800000 */
[----:B------:R-:W-:Y:S01]  /*40b0*/  IMAD.WIDE.U32 R16, R23, 0x4, R12 ;  /* 0x0000000417107825 */ /* 0x000fe200078e000c */
[----:B------:R3:W4:Y:S01]  /*40c0*/  LDG.E R29, desc[UR12][R18.64] ;  /* 0x0000000c121d7981 */ /* 0x000722000c1e1900 */
[----:B------:R-:W-:-:S03]  /*40d0*/  @!P3 SEL R26, RZ, 0x1, !P1 ;  /* 0x00000001ff1ab807 */ /* 0x000fc60004800000 */
[----:B------:R5:W4:Y:S01]  /*40e0*/  LDG.E R20, desc[UR12][R16.64] ;  /* 0x0000000c10147981 */ /* 0x000b22000c1e1900 */
[----:B------:R-:W-:Y:S02]  /*40f0*/  SEL R26, R26, 0x1, !P2 ;  /* 0x000000011a1a7807 */ /* 0x000fe40005000000 */
[CC--:B------:R-:W-:Y:S02]  /*4100*/  SEL R28, R25.reuse, R24.reuse, P0 ;  /* 0x00000018191c7207 */ /* 0x0c0fe40000000000 */
[----:B------:R-:W-:Y:S01]  /*4110*/  @!P2 SEL R28, R25, R24, !P3 ;  /* 0x00000018191ca207 */ /* 0x000fe20005800000 */
[----:B---3--:R-:W-:Y:S01]  /*4120*/  IMAD.WIDE.U32 R18, R10, 0x4, R12 ;  /* 0x000000040a127825 */ /* 0x008fe200078e000c */
[----:B------:R-:W-:-:S03]  /*4130*/  LOP3.LUT P2, RZ, R26, 0xff, RZ, 0xc0, !PT ;  /* 0x000000ff1aff7812 */ /* 0x000fc6000784c0ff */
[----:B-----5:R-:W-:Y:S02]  /*4140*/  IMAD.WIDE.U32 R16, R10, 0x4, R14 ;  /* 0x000000040a107825 */ /* 0x020fe400078e000e */
[----:B------:R-:W3:Y:S01]  /*4150*/  LDG.E R18, desc[UR12][R18.64] ;  /* 0x0000000c12127981 */ /* 0x000ee2000c1e1900 */
[----:B------:R-:W-:-:S05]  /*4160*/  IADD3 R27, P0, PT, R27, UR6, RZ ;  /* 0x000000061b1b7c10 */ /* 0x000fca000ff1e0ff */
[----:B------:R-:W-:Y:S01]  /*4170*/  IMAD.X R25, RZ, RZ, R5, P0 ;  /* 0x000000ffff197224 */ /* 0x000fe200000e0605 */
[----:B------:R-:W-:-:S04]  /*4180*/  ISETP.LT.U32.AND P0, PT, R27, R3, PT ;  /* 0x000000031b00720c */ /* 0x000fc80003f01070 */
[----:B------:R-:W-:Y:S02]  /*4190*/  ISETP.LT.AND.EX P0, PT, R25, R28, PT, P0 ;  /* 0x0000001c1900720c */ /* 0x000fe40003f01300 */
[CC--:B--2---:R-:W-:Y:S02]  /*41a0*/  FSETP.NEU.AND P1, PT, R21.reuse, R22.reuse, PT ;  /* 0x000000161500720b */ /* 0x0c4fe40003f2d000 */
[----:B------:R-:W-:Y:S02]  /*41b0*/  FSETP.NEU.AND P3, PT, R21, R22, P2 ;  /* 0x000000161500720b */ /* 0x000fe4000176d000 */
[----:B------:R2:W3:Y:S01]  /*41c0*/  LDG.E R22, desc[UR12][R16.64] ;  /* 0x0000000c10167981 */ /* 0x0004e2000c1e1900 */
[----:B------:R-:W-:-:S10]  /*41d0*/  SEL R21, R27, R3, P0 ;  /* 0x000000031b157207 */ /* 0x000fd40000000000 */
[----:B------:R-:W-:Y:S01]  /*41e0*/  @!P3 SEL R21, R27, R3, !P2 ;  /* 0x000000031b15b207 */ /* 0x000fe20005000000 */
[----:B------:R-:W-:Y:S01]  /*41f0*/  VIADD R3, R10, 0x100 ;  /* 0x000001000a037836 */ /* 0x000fe20000000000 */
[CC--:B------:R-:W-:Y:S02]  /*4200*/  SEL R27, R25.reuse, R28.reuse, P0 ;  /* 0x0000001c191b7207 */ /* 0x0c0fe40000000000 */
[----:B------:R-:W-:Y:S01]  /*4210*/  @!P3 SEL R27, R25, R28, !P2 ;  /* 0x0000001c191bb207 */ /* 0x000fe20005000000 */
[----:B------:R-:W-:-:S04]  /*4220*/  IMAD.WIDE.U32 R24, R3, 0x4, R14 ;  /* 0x0000000403187825 */ /* 0x000fc800078e000e */
[----:B--2---:R-:W-:Y:S02]  /*4230*/  IMAD.WIDE.U32 R16, R3, 0x4, R12 ;  /* 0x0000000403107825 */ /* 0x004fe400078e000c */
[----:B------:R-:W2:Y:S04]  /*4240*/  LDG.E R25, desc[UR12][R24.64] ;  /* 0x0000000c18197981 */ /* 0x000ea8000c1e1900 */
[----:B------:R5:W2:Y:S01]  /*4250*/  LDG.E R28, desc[UR12][R16.64] ;  /* 0x0000000c101c7981 */ /* 0x000aa2000c1e1900 */
[----:B------:R-:W-:-:S04]  /*4260*/  @!P2 SEL R26, RZ, 0x1, !P1 ;  /* 0x00000001ff1aa807 */ /* 0x000fc80004800000 */
[----:B------:R-:W-:-:S04]  /*4270*/  SEL R26, R26, 0x1, !P3 ;  /* 0x000000011a1a7807 */ /* 0x000fc80005800000 */
[----:B------:R-:W-:Y:S02]  /*4280*/  LOP3.LUT P2, RZ, R26, 0xff, RZ, 0xc0, !PT ;  /* 0x000000ff1aff7812 */ /* 0x000fe4000784c0ff */
[----:B------:R-:W-:Y:S02]  /*4290*/  IADD3 R23, P0, PT, R23, UR6, RZ ;  /* 0x0000000617177c10 */ /* 0x000fe4000ff1e0ff */
[CC--:B----4-:R-:W-:Y:S02]  /*42a0*/  FSETP.NEU.AND P3, PT, R20.reuse, R29.reuse, PT ;  /* 0x0000001d1400720b */ /* 0x0d0fe40003f6d000 */
[----:B------:R-:W-:Y:S01]  /*42b0*/  FSETP.NEU.AND P1, PT, R20, R29, P2 ;  /* 0x0000001d1400720b */ /* 0x000fe2000172d000 */
[----:B------:R-:W-:Y:S01]  /*42c0*/  IMAD.X R20, RZ, RZ, R5, P0 ;  /* 0x000000ffff147224 */ /* 0x000fe200000e0605 */
[----:B------:R-:W-:-:S05]  /*42d0*/  ISETP.LT.U32.AND P0, PT, R23, R21, PT ;  /* 0x000000151700720c */ /* 0x000fca0003f01070 */
[----:B------:R-:W-:Y:S02]  /*42e0*/  @!P2 SEL R26, RZ, 0x1, !P3 ;  /* 0x00000001ff1aa807 */ /* 0x000fe40005800000 */
[----:B------:R-:W-:Y:S02]  /*42f0*/  ISETP.LT.AND.EX P0, PT, R20, R27, PT, P0 ;  /* 0x0000001b1400720c */ /* 0x000fe40003f01300 */
[----:B------:R-:W-:Y:S02]  /*4300*/  SEL R26, R26, 0x1, !P1 ;  /* 0x000000011a1a7807 */ /* 0x000fe40004800000 */
[----:B-----5:R-:W-:Y:S02]  /*4310*/  SEL R16, R23, R21, P0 ;  /* 0x0000001517107207 */ /* 0x020fe40000000000 */
[----:B------:R-:W-:Y:S02]  /*4320*/  LOP3.LUT P3, RZ, R26, 0xff, RZ, 0xc0, !PT ;  /* 0x000000ff1aff7812 */ /* 0x000fe4000786c0ff */
[----:B------:R-:W-:-:S02]  /*4330*/  SEL R17, R20, R27, P0 ;  /* 0x0000001b14117207 */ /* 0x000fc40000000000 */
[----:B------:R-:W-:Y:S02]  /*4340*/  IADD3 R19, P0, PT, R10, UR6, RZ ;  /* 0x000000060a137c10 */ /* 0x000fe4000ff1e0ff */
[----:B------:R-:W-:Y:S02]  /*4350*/  @!P1 SEL R16, R23, R21, !P2 ;  /* 0x0000001517109207 */ /* 0x000fe40005000000 */
[----:B------:R-:W-:Y:S01]  /*4360*/  @!P1 SEL R17, R20, R27, !P2 ;  /* 0x0000001b14119207 */ /* 0x000fe20005000000 */
[----:B------:R-:W-:Y:S01]  /*4370*/  IMAD.X R24, RZ, RZ, R5, P0 ;  /* 0x000000ffff187224 */ /* 0x000fe200000e0605 */
[----:B------:R-:W-:Y:S01]  /*4380*/  ISETP.LT.U32.AND P0, PT, R19, R16, PT ;  /* 0x000000101300720c */ /* 0x000fe20003f01070 */
[----:B------:R-:W-:-:S03]  /*4390*/  VIADD R27, R10, 0x200 ;  /* 0x000002000a1b7836 */ /* 0x000fc60000000000 */
[----:B------:R-:W-:-:S04]  /*43a0*/  ISETP.LT.AND.EX P0, PT, R24, R17, PT, P0 ;  /* 0x000000111800720c */ /* 0x000fc80003f01300 */
[----:B------:R-:W-:Y:S02]  /*43b0*/  SEL R20, R19, R16, P0 ;  /* 0x0000001013147207 */ /* 0x000fe40000000000 */
[----:B------:R-:W-:Y:S01]  /*43c0*/  SEL R23, R24, R17, P0 ;  /* 0x0000001118177207 */ /* 0x000fe20000000000 */
[----:B------:R-:W-:Y:S01]  /*43d0*/  VIADD R29, R10, 0x300 ;  /* 0x000003000a1d7836 */ /* 0x000fe20000000000 */
[CC--:B---3--:R-:W-:Y:S02]  /*43e0*/  FSETP.NEU.AND P2, PT, R18.reuse, R22.reuse, P3 ;  /* 0x000000161200720b */ /* 0x0c8fe40001f4d000 */
[----:B------:R-:W-:-:S04]  /*43f0*/  FSETP.NEU.AND P1, PT, R18, R22, PT ;  /* 0x000000161200720b */ /* 0x000fc80003f2d000 */
[----:B------:R-:W-:-:S07]  /*4400*/  @!P3 SEL R26, RZ, 0x1, !P1 ;  /* 0x00000001ff1ab807 */ /* 0x000fce0004800000 */
[----:B------:R-:W-:Y:S01]  /*4410*/  @!P2 SEL R20, R19, R16, !P3 ;  /* 0x000000101314a207 */ /* 0x000fe20005800000 */
[----:B------:R-:W-:Y:S01]  /*4420*/  IMAD.WIDE.U32 R18, R27, 0x4, R14 ;  /* 0x000000041b127825 */ /* 0x000fe200078e000e */
[----:B------:R-:W-:-:S03]  /*4430*/  @!P2 SEL R23, R24, R17, !P3 ;  /* 0x000000111817a207 */ /* 0x000fc60005800000 */
[----:B------:R-:W-:Y:S01]  /*4440*/  IMAD.WIDE.U32 R16, R27, 0x4, R12 ;  /* 0x000000041b107825 */ /* 0x000fe200078e000c */
[----:B------:R-:W-:Y:S01]  /*4450*/  IADD3 R21, P1, PT, R3, UR6, RZ ;  /* 0x0000000603157c10 */ /* 0x000fe2000ff3e0ff */
[----:B------:R-:W3:Y:S01]  /*4460*/  LDG.E R18, desc[UR12][R18.64] ;  /* 0x0000000c12127981 */ /* 0x000ee2000c1e1900 */
[----:B------:R-:W-:-:S03]  /*4470*/  SEL R22, R26, 0x1, !P2 ;  /* 0x000000011a167807 */ /* 0x000fc60005000000 */
[----:B------:R4:W3:Y:S01]  /*4480*/  LDG.E R3, desc[UR12][R16.64] ;  /* 0x0000000c10037981 */ /* 0x0008e2000c1e1900 */
[----:B------:R-:W-:Y:S01]  /*4490*/  LOP3.LUT P2, RZ, R22, 0xff, RZ, 0xc0, !PT ;  /* 0x000000ff16ff7812 */ /* 0x000fe2000784c0ff */
[----:B------:R-:W-:-:S03]  /*44a0*/  IMAD.X R24, RZ, RZ, R5, P1 ;  /* 0x000000ffff187224 */ /* 0x000fc600008e0605 */
[----:B--2---:R-:W-:Y:S02]  /*44b0*/  FSETP.NEU.AND P3, PT, R28, R25, P2 ;  /* 0x000000191c00720b */ /* 0x004fe4000176d000 */
[----:B------:R-:W-:-:S04]  /*44c0*/  ISETP.LT.U32.AND P0, PT, R21, R20, PT ;  /* 0x000000141500720c */ /* 0x000fc80003f01070 */
[----:B------:R-:W-:Y:S02]  /*44d0*/  ISETP.LT.AND.EX P0, PT, R24, R23, PT, P0 ;  /* 0x000000171800720c */ /* 0x000fe40003f01300 */
[----:B------:R-:W-:Y:S02]  /*44e0*/  FSETP.NEU.AND P1, PT, R28, R25, PT ;  /* 0x000000191c00720b */ /* 0x000fe40003f2d000 */
[-C--:B------:R-:W-:Y:S01]  /*44f0*/  SEL R25, R21, R20.reuse, P0 ;  /* 0x0000001415197207 */ /* 0x080fe20000000000 */
[----:B----4-:R-:W-:Y:S02]  /*4500*/  IMAD.WIDE.U32 R16, R29, 0x4, R14 ;  /* 0x000000041d107825 */ /* 0x010fe400078e000e */
[----:B------:R-:W-:Y:S02]  /*4510*/  @!P3 SEL R25, R21, R20, !P2 ;  /* 0x000000141519b207 */ /* 0x000fe40005000000 */
[----:B------:R-:W-:Y:S02]  /*4520*/  IMAD.WIDE.U32 R20, R29, 0x4, R12 ;  /* 0x000000041d147825 */ /* 0x000fe400078e000c */
[----:B------:R-:W2:Y:S04]  /*4530*/  LDG.E R17, desc[UR12][R16.64] ;  /* 0x0000000c10117981 */ /* 0x000ea8000c1e1900 */
[----:B------:R4:W2:Y:S01]  /*4540*/  LDG.E R20, desc[UR12][R20.64] ;  /* 0x0000000c14147981 */ /* 0x0008a2000c1e1900 */
[----:B------:R-:W-:-:S02]  /*4550*/  @!P2 SEL R22, RZ, 0x1, !P1 ;  /* 0x00000001ff16a807 */ /* 0x000fc40004800000 */
[-C--:B------:R-:W-:Y:S02]  /*4560*/  SEL R19, R24, R23.reuse, P0 ;  /* 0x0000001718137207 */ /* 0x080fe40000000000 */
[----:B------:R-:W-:Y:S02]  /*4570*/  SEL R22, R22, 0x1, !P3 ;  /* 0x0000000116167807 */ /* 0x000fe40005800000 */
[----:B------:R-:W-:Y:S02]  /*4580*/  @!P3 SEL R19, R24, R23, !P2 ;  /* 0x000000171813b207 */ /* 0x000fe40005000000 */
[----:B------:R-:W-:Y:S02]  /*4590*/  LOP3.LUT P1, RZ, R22, 0xff, RZ, 0xc0, !PT ;  /* 0x000000ff16ff7812 */ /* 0x000fe4000782c0ff */
[----:B------:R-:W-:-:S05]  /*45a0*/  IADD3 R24, P0, PT, R27, UR6, RZ ;  /* 0x000000061b187c10 */ /* 0x000fca000ff1e0ff */
[----:B------:R-:W-:Y:S01]  /*45b0*/  IMAD.X R26, RZ, RZ, R5, P0 ;  /* 0x000000ffff1a7224 */ /* 0x000fe200000e0605 */
[----:B------:R-:W-:-:S04]  /*45c0*/  ISETP.LT.U32.AND P0, PT, R24, R25, PT ;  /* 0x000000191800720c */ /* 0x000fc80003f01070 */
[----:B------:R-:W-:-:S04]  /*45d0*/  ISETP.LT.AND.EX P0, PT, R26, R19, PT, P0 ;  /* 0x000000131a00720c */ /* 0x000fc80003f01300 */
[----:B----4-:R-:W-:Y:S01]  /*45e0*/  SEL R21, R26, R19, P0 ;  /* 0x000000131a157207 */ /* 0x010fe20000000000 */
[----:B------:R-:W-:Y:S02]  /*45f0*/  VIADD R2, R2, 0x8 ;  /* 0x0000000802027836 */ /* 0x000fe40000000000 */
[----:B------:R-:W-:Y:S02]  /*4600*/  VIADD R11, R11, 0x800 ;  /* 0x000008000b0b7836 */ /* 0x000fe40000000000 */
[----:B------:R-:W-:Y:S01]  /*4610*/  VIADD R10, R10, 0x800 ;  /* 0x000008000a0a7836 */ /* 0x000fe20000000000 */
[CC--:B---3--:R-:W-:Y:S02]  /*4620*/  FSETP.NEU.AND P3, PT, R3.reuse, R18.reuse, P1 ;  /* 0x000000120300720b */ /* 0x0c8fe40000f6d000 */
[----:B------:R-:W-:Y:S02]  /*4630*/  FSETP.NEU.AND P2, PT, R3, R18, PT ;  /* 0x000000120300720b */ /* 0x000fe40003f4d000 */
[----:B------:R-:W-:-:S02]  /*4640*/  SEL R18, R24, R25, P0 ;  /* 0x0000001918127207 */ /* 0x000fc40000000000 */
[----:B------:R-:W-:Y:S02]  /*4650*/  IADD3 R29, P0, PT, R29, UR6, RZ ;  /* 0x000000061d1d7c10 */ /* 0x000fe4000ff1e0ff */
[----:B------:R-:W-:-:S05]  /*4660*/  @!P1 SEL R22, RZ, 0x1, !P2 ;  /* 0x00000001ff169807 */ /* 0x000fca0005000000 */
[----:B------:R-:W-:Y:S01]  /*4670*/  @!P3 SEL R18, R24, R25, !P1 ;  /* 0x000000191812b207 */ /* 0x000fe20004800000 */
[----:B------:R-:W-:Y:S01]  /*4680*/  IMAD.X R16, RZ, RZ, R5, P0 ;  /* 0x000000ffff107224 */ /* 0x000fe200000e0605 */
[----:B------:R-:W-:Y:S02]  /*4690*/  SEL R22, R22, 0x1, !P3 ;  /* 0x0000000116167807 */ /* 0x000fe40005800000 */
[----:B------:R-:W-:Y:S02]  /*46a0*/  @!P3 SEL R21, R26, R19, !P1 ;  /* 0x000000131a15b207 */ /* 0x000fe40004800000 */
[----:B------:R-:W-:Y:S02]  /*46b0*/  ISETP.LT.U32.AND P0, PT, R29, R18, PT ;  /* 0x000000121d00720c */ /* 0x000fe40003f01070 */
[----:B------:R-:W-:Y:S02]  /*46c0*/  LOP3.LUT P2, RZ, R22, 0xff, RZ, 0xc0, !PT ;  /* 0x000000ff16ff7812 */ /* 0x000fe4000784c0ff */
[----:B------:R-:W-:-:S04]  /*46d0*/  ISETP.LT.AND.EX P0, PT, R16, R21, PT, P0 ;  /* 0x000000151000720c */ /* 0x000fc80003f01300 */
[----:B------:R-:W-:Y:S02]  /*46e0*/  SEL R24, R29, R18, P0 ;  /* 0x000000121d187207 */ /* 0x000fe40000000000 */
[----:B------:R-:W-:Y:S02]  /*46f0*/  SEL R3, R16, R21, P0 ;  /* 0x0000001510037207 */ /* 0x000fe40000000000 */
[----:B------:R-:W-:Y:S02]  /*4700*/  ISETP.NE.AND P0, PT, R2, RZ, PT ;  /* 0x000000ff0200720c */ /* 0x000fe40003f05270 */
[CC--:B--2---:R-:W-:Y:S02]  /*4710*/  FSETP.NEU.AND P3, PT, R20.reuse, R17.reuse, P2 ;  /* 0x000000111400720b */ /* 0x0c4fe4000176d000 */
[----:B------:R-:W-:-:S04]  /*4720*/  FSETP.NEU.AND P1, PT, R20, R17, PT ;  /* 0x000000111400720b */ /* 0x000fc80003f2d000 */
[----:B------:R-:W-:-:S04]  /*4730*/  @!P2 SEL R22, RZ, 0x1, !P1 ;  /* 0x00000001ff16a807 */ /* 0x000fc80004800000 */
[----:B------:R-:W-:-:S03]  /*4740*/  SEL R22, R22, 0x1, !P3 ;  /* 0x0000000116167807 */ /* 0x000fc60005800000 */
[----:B------:R-:W-:Y:S02]  /*4750*/  @!P3 SEL R24, R29, R18, !P2 ;  /* 0x000000121d18b207 */ /* 0x000fe40005000000 */
[----:B------:R-:W-:Y:S02]  /*4760*/  @!P3 SEL R3, R16, R21, !P2 ;  /* 0x000000151003b207 */ /* 0x000fe40005000000 */
[----:B------:R-:W-:Y:S01]  /*4770*/  PRMT R26, R22, 0x7610, R26 ;  /* 0x00007610161a7816 */ /* 0x000fe2000000001a */
[----:B------:R-:W-:Y:S06]  /*4780*/  @P0 BRA `(.L_x_1662) ;  /* 0xfffffff400ac0947 */ /* 0x000fec000383ffff */
[----:B01----:R-:W-:Y:S05]  /*4790*/  BSYNC.RECONVERGENT B3 ;  /* 0x0000000000037941 */ /* 0x003fea0003800200 */
.L_x_1661:
[----:B------:R-:W-:-:S07]  /*47a0*/  VIADD R2, R11, 0xfffffc00 ;  /* 0xfffffc000b027836 */ /* 0x000fce0000000000 */
.L_x_1660:
[----:B01----:R-:W-:Y:S05]  /*47b0*/  BSYNC.RECONVERGENT B2 ;  /* 0x0000000000027941 */ /* 0x003fea0003800200 */
.L_x_1659:
[----:B------:R-:W-:-:S13]  /*47c0*/  ISETP.NE.AND P0, PT, R9, RZ, PT ;  /* 0x000000ff0900720c */ /* 0x000fda0003f05270 */
[----:B------:R-:W-:Y:S05]  /*47d0*/  @!P0 BRA `(.L_x_1658) ;  /* 0x0000000800508947 */ /* 0x000fea0003800000 */
[----:B------:R-:W-:Y:S01]  /*47e0*/  ISETP.GE.U32.AND P0, PT, R9, 0x4, PT ;  /* 0x000000040900780c */ /* 0x000fe20003f06070 */
[----:B------:R-:W-:Y:S01]  /*47f0*/  BSSY.RECONVERGENT B2, `(.L_x_1663) ;  /* 0x000004e000027945 */ /* 0x000fe20003800200 */
[----:B------:R-:W-:-:S11]  /*4800*/  LOP3.LUT P1, R9, R8, 0x3, RZ, 0xc0, !PT ;  /* 0x0000000308097812 */ /* 0x000fd6000782c0ff */
[----:B------:R-:W-:Y:S05]  /*4810*/  @!P0 BRA `(.L_x_1664) ;  /* 0x00000004002c8947 */ /* 0x000fea0003800000 */
[----:B------:R-:W0:Y:S01]  /*4820*/  LDC.64 R10, c[0x0][0x380] ;  /* 0x0000e000ff0a7b82 */ /* 0x000e220000000a00 */
[----:B------:R-:W-:-:S07]  /*4830*/  IMAD.IADD R23, R2, 0x1, R7 ;  /* 0x0000000102177824 */ /* 0x000fce00078e0207 */
[----:B------:R-:W1:Y:S01]  /*4840*/  LDC.64 R12, c[0x0][0x388] ;  /* 0x0000e200ff0c7b82 */ /* 0x000e620000000a00 */
[----:B0-----:R-:W-:-:S05]  /*4850*/  IMAD.WIDE.U32 R14, R23, 0x4, R10 ;  /* 0x00000004170e7825 */ /* 0x001fca00078e000a */
[----:B------:R0:W2:Y:S01]  /*4860*/  LDG.E R27, desc[UR12][R14.64] ;  /* 0x0000000c0e1b7981 */ /* 0x0000a2000c1e1900 */
[----:B-1----:R-:W-:-:S05]  /*4870*/  IMAD.WIDE.U32 R28, R23, 0x4, R12 ;  /* 0x00000004171c7825 */ /* 0x002fca00078e000c */
[----:B------:R-:W2:Y:S01]  /*4880*/  LDG.E R8, desc[UR12][R28.64] ;  /* 0x0000000c1c087981 */ /* 0x000ea2000c1e1900 */
[----:B------:R-:W-:-:S04]  /*4890*/  VIADD R25, R23, 0x100 ;  /* 0x0000010017197836 */ /* 0x000fc80000000000 */
[----:B------:R-:W-:-:S04]  /*48a0*/  IMAD.WIDE.U32 R16, R25, 0x4, R12 ;  /* 0x0000000419107825 */ /* 0x000fc800078e000c */
[----:B0-----:R-:W-:Y:S02]  /*48b0*/  IMAD.WIDE.U32 R14, R25, 0x4, R10 ;  /* 0x00000004190e7825 */ /* 0x001fe400078e000a */
[----:B------:R0:W3:Y:S04]  /*48c0*/  LDG.E R16, desc[UR12][R16.64] ;  /* 0x0000000c10107981 */ /* 0x0000e8000c1e1900 */
[----:B------:R-:W3:Y:S01]  /*48d0*/  LDG.E R22, desc[UR12][R14.64] ;  /* 0x0000000c0e167981 */ /* 0x000ee2000c1e1900 */
[----:B0-----:R-:W-:-:S04]  /*48e0*/  VIADD R17, R23, 0x200 ;  /* 0x0000020017117836 */ /* 0x001fc80000000000 */
[----:B------:R-:W-:-:S04]  /*48f0*/  IMAD.WIDE.U32 R18, R17, 0x4, R10 ;  /* 0x0000000411127825 */ /* 0x000fc800078e000a */
[----:B------:R-:W-:Y:S02]  /*4900*/  IMAD.WIDE.U32 R20, R17, 0x4, R12 ;  /* 0x0000000411147825 */ /* 0x000fe400078e000c */
[----:B------:R-:W4:Y:S04]  /*4910*/  LDG.E R18, desc[UR12][R18.64] ;  /* 0x0000000c12127981 */ /* 0x000f28000c1e1900 */
[----:B------:R-:W4:Y:S01]  /*4920*/  LDG.E R21, desc[UR12][R20.64] ;  /* 0x0000000c14157981 */ /* 0x000f22000c1e1900 */
[----:B------:R-:W-:-:S04]  /*4930*/  VIADD R29, R23, 0x300 ;  /* 0x00000300171d7836 */ /* 0x000fc80000000000 */
[----:B------:R-:W-:-:S04]  /*4940*/  IMAD.WIDE.U32 R10, R29, 0x4, R10 ;  /* 0x000000041d0a7825 */ /* 0x000fc800078e000a */
[----:B------:R-:W-:Y:S02]  /*4950*/  IMAD.WIDE.U32 R12, R29, 0x4, R12 ;  /* 0x000000041d0c7825 */ /* 0x000fe400078e000c */
[----:B------:R-:W5:Y:S04]  /*4960*/  LDG.E R10, desc[UR12][R10.64] ;  /* 0x0000000c0a0a7981 */ /* 0x000f68000c1e1900 */
[----:B------:R0:W5:Y:S01]  /*4970*/  LDG.E R13, desc[UR12][R12.64] ;  /* 0x0000000c0c0d7981 */ /* 0x000162000c1e1900 */
[----:B------:R-:W-:Y:S02]  /*4980*/  LOP3.LUT P3, RZ, R26, 0xff, RZ, 0xc0, !PT ;  /* 0x000000ff1aff7812 */ /* 0x000fe4000786c0ff */
[----:B------:R-:W-:Y:S02]  /*4990*/  IADD3 R23, P2, PT, R23, UR6, RZ ;  /* 0x0000000617177c10 */ /* 0x000fe4000ff5e0ff */
[----:B------:R-:W-:Y:S01]  /*49a0*/  IADD3 R25, P5, PT, R25, UR6, RZ ;  /* 0x0000000619197c10 */ /* 0x000fe2000ffbe0ff */
[----:B------:R-:W-:Y:S01]  /*49b0*/  VIADD R2, R2, 0x400 ;  /* 0x0000040002027836 */ /* 0x000fe20000000000 */
[----:B--2---:R-:W-:-:S02]  /*49c0*/  FSETP.NEU.AND P0, PT, R27, R8, PT ;  /* 0x000000081b00720b */ /* 0x004fc40003f0d000 */
[----:B------:R-:W-:-:S05]  /*49d0*/  FSETP.NEU.AND P4, PT, R27, R8, P3 ;  /* 0x000000081b00720b */ /* 0x000fca0001f8d000 */
[----:B------:R-:W-:Y:S01]  /*49e0*/  @!P3 SEL R26, RZ, 0x1, !P0 ;  /* 0x00000001ff1ab807 */ /* 0x000fe20004000000 */
[----:B------:R-:W-:-:S03]  /*49f0*/  IMAD.X R8, RZ, RZ, R5, P2 ;  /* 0x000000ffff087224 */ /* 0x000fc600010e0605 */
[----:B------:R-:W-:Y:S02]  /*4a00*/  SEL R26, R26, 0x1, !P4 ;  /* 0x000000011a1a7807 */ /* 0x000fe40006000000 */
[----:B------:R-:W-:Y:S02]  /*4a10*/  ISETP.LT.U32.AND P0, PT, R23, R24, PT ;  /* 0x000000181700720c */ /* 0x000fe40003f01070 */
[----:B------:R-:W-:Y:S02]  /*4a20*/  LOP3.LUT P2, RZ, R26, 0xff, RZ, 0xc0, !PT ;  /* 0x000000ff1aff7812 */ /* 0x000fe4000784c0ff */
[----:B------:R-:W-:-:S04]  /*4a30*/  ISETP.LT.AND.EX P0, PT, R8, R3, PT, P0 ;  /* 0x000000030800720c */ /* 0x000fc80003f01300 */
[C---:B0-----:R-:W-:Y:S02]  /*4a40*/  SEL R12, R23.reuse, R24, P0 ;  /* 0x00000018170c7207 */ /* 0x041fe40000000000 */
[-C--:B------:R-:W-:Y:S02]  /*4a50*/  SEL R20, R8, R3.reuse, P0 ;  /* 0x0000000308147207 */ /* 0x080fe40000000000 */
[----:B---3--:R-:W-:Y:S02]  /*4a60*/  FSETP.NEU.AND P0, PT, R22, R16, PT ;  /* 0x000000101600720b */ /* 0x008fe40003f0d000 */
[----:B------:R-:W-:Y:S02]  /*4a70*/  @!P4 SEL R12, R23, R24, !P3 ;  /* 0x00000018170cc207 */ /* 0x000fe40005800000 */
[----:B------:R-:W-:Y:S02]  /*4a80*/  @!P4 SEL R20, R8, R3, !P3 ;  /* 0x000000030814c207 */ /* 0x000fe40005800000 */
[----:B------:R-:W-:-:S02]  /*4a90*/  FSETP.NEU.AND P4, PT, R22, R16, P2 ;  /* 0x000000101600720b */ /* 0x000fc4000178d000 */
[----:B------:R-:W-:Y:S01]  /*4aa0*/  @!P2 SEL R26, RZ, 0x1, !P0 ;  /* 0x00000001ff1aa807 */ /* 0x000fe20004000000 */
[----:B------:R-:W-:-:S03]  /*4ab0*/  IMAD.X R3, RZ, RZ, R5, P5 ;  /* 0x000000ffff037224 */ /* 0x000fc600028e0605 */
        /* <DEDUP_REMOVED lines=11> */
[----:B------:R-:W-:Y:S01]  /*4b70*/  IMAD.X R3, RZ, RZ, R5, P0 ;  /* 0x000000ffff037224 */ /* 0x000fe200000e0605 */
        /* <DEDUP_REMOVED lines=11> */
[----:B------:R-:W-:Y:S01]  /*4c30*/  IMAD.X R8, RZ, RZ, R5, P5 ;  /* 0x000000ffff087224 */ /* 0x000fe200028e0605 */
[----:B------:R-:W-:-:S02]  /*4c40*/  ISETP.LT.U32.AND P0, PT, R29, R12, PT ;  /* 0x0000000c1d00720c */ /* 0x000fc40003f01070 */
[----:B------:R-:W-:Y:S02]  /*4c50*/  FSETP.NEU.AND P3, PT, R10, R13, PT ;  /* 0x0000000d0a00720b */ /* 0x000fe40003f6d000 */
[CC--:B------:R-:W-:Y:S02]  /*4c60*/  ISETP.LT.AND.EX P0, PT, R8.reuse, R11.reuse, PT, P0 ;  /* 0x0000000b0800720c */ /* 0x0c0fe40003f01300 */
[----:B------:R-:W-:Y:S02]  /*4c70*/  @!P2 SEL R26, RZ, 0x1, !P3 ;  /* 0x00000001ff1aa807 */ /* 0x000fe40005800000 */
[----:B------:R-:W-:Y:S02]  /*4c80*/  SEL R24, R29, R12, P0 ;  /* 0x0000000c1d187207 */ /* 0x000fe40000000000 */
[----:B------:R-:W-:Y:S02]  /*4c90*/  SEL R3, R8, R11, P0 ;  /* 0x0000000b08037207 */ /* 0x000fe40000000000 */
[----:B------:R-:W-:-:S02]  /*4ca0*/  SEL R26, R26, 0x1, !P4 ;  /* 0x000000011a1a7807 */ /* 0x000fc40006000000 */
[----:B------:R-:W-:Y:S02]  /*4cb0*/  @!P4 SEL R24, R29, R12, !P2 ;  /* 0x0000000c1d18c207 */ /* 0x000fe40005000000 */
[----:B------:R-:W-:-:S07]  /*4cc0*/  @!P4 SEL R3, R8, R11, !P2 ;  /* 0x0000000b0803c207 */ /* 0x000fce0005000000 */
.L_x_1664:
[----:B------:R-:W-:Y:S05]  /*4cd0*/  BSYNC.RECONVERGENT B2 ;  /* 0x0000000000027941 */ /* 0x000fea0003800200 */
.L_x_1663:
[----:B------:R-:W-:Y:S05]  /*4ce0*/  @!P1 BRA `(.L_x_1658) ;  /* 0x00000004000c9947 */ /* 0x000fea0003800000 */
[----:B------:R-:W-:Y:S01]  /*4cf0*/  ISETP.NE.AND P0, PT, R9, 0x1, PT ;  /* 0x000000010900780c */ /* 0x000fe20003f05270 */
[----:B------:R-:W-:Y:S01]  /*4d00*/  BSSY.RECONVERGENT B2, `(.L_x_1665) ;  /* 0x000002a000027945 */ /* 0x000fe20003800200 */
[----:B------:R-:W-:-:S11]  /*4d10*/  LOP3.LUT P1, RZ, R6, 0x100, RZ, 0xc0, !PT ;  /* 0x0000010006ff7812 */ /* 0x000fd6000782c0ff */
[----:B------:R-:W-:Y:S05]  /*4d20*/  @!P0 BRA `(.L_x_1666) ;  /* 0x00000000009c8947 */ /* 0x000fea0003800000 */
[----:B------:R-:W0:Y:S01]  /*4d30*/  LDC.64 R10, c[0x0][0x380] ;  /* 0x0000e000ff0a7b82 */ /* 0x000e220000000a00 */
[----:B------:R-:W-:-:S07]  /*4d40*/  IMAD.IADD R17, R2, 0x1, R7 ;  /* 0x0000000102117824 */ /* 0x000fce00078e0207 */
[----:B------:R-:W1:Y:S01]  /*4d50*/  LDC.64 R8, c[0x0][0x388] ;  /* 0x0000e200ff087b82 */ /* 0x000e620000000a00 */
[C---:B------:R-:W-:Y:S02]  /*4d60*/  VIADD R19, R17.reuse, 0x100 ;  /* 0x0000010011137836 */ /* 0x040fe40000000000 */
[----:B0-----:R-:W-:-:S06]  /*4d70*/  IMAD.WIDE.U32 R12, R17, 0x4, R10 ;  /* 0x00000004110c7825 */ /* 0x001fcc00078e000a */
[----:B------:R-:W2:Y:S01]  /*4d80*/  LDG.E R12, desc[UR12][R12.64] ;  /* 0x0000000c0c0c7981 */ /* 0x000ea2000c1e1900 */
[----:B-1----:R-:W-:-:S06]  /*4d90*/  IMAD.WIDE.U32 R14, R17, 0x4, R8 ;  /* 0x00000004110e7825 */ /* 0x002fcc00078e0008 */
[----:B------:R-:W2:Y:S01]  /*4da0*/  LDG.E R15, desc[UR12][R14.64] ;  /* 0x0000000c0e0f7981 */ /* 0x000ea2000c1e1900 */
[----:B------:R-:W-:-:S04]  /*4db0*/  IMAD.WIDE.U32 R10, R19, 0x4, R10 ;  /* 0x00000004130a7825 */ /* 0x000fc800078e000a */
[----:B------:R-:W-:Y:S02]  /*4dc0*/  IMAD.WIDE.U32 R8, R19, 0x4, R8 ;  /* 0x0000000413087825 */ /* 0x000fe400078e0008 */
[----:B------:R-:W3:Y:S04]  /*4dd0*/  LDG.E R10, desc[UR12][R10.64] ;  /* 0x0000000c0a0a7981 */ /* 0x000ee8000c1e1900 */
[----:B------:R0:W3:Y:S01]  /*4de0*/  LDG.E R21, desc[UR12][R8.64] ;  /* 0x0000000c08157981 */ /* 0x0000e2000c1e1900 */
[----:B------:R-:W-:Y:S02]  /*4df0*/  LOP3.LUT P2, RZ, R26, 0xff, RZ, 0xc0, !PT ;  /* 0x000000ff1aff7812 */ /* 0x000fe4000784c0ff */
[----:B------:R-:W-:-:S04]  /*4e00*/  IADD3 R17, P4, PT, R17, UR6, RZ ;  /* 0x0000000611117c10 */ /* 0x000fc8000ff9e0ff */
[----:B------:R-:W-:Y:S01]  /*4e10*/  ISETP.LT.U32.AND P0, PT, R17, R24, PT ;  /* 0x000000181100720c */ /* 0x000fe20003f01070 */
[----:B------:R-:W-:-:S05]  /*4e20*/  IMAD.X R6, RZ, RZ, R5, P4 ;  /* 0x000000ffff067224 */ /* 0x000fca00020e0605 */
[----:B------:R-:W-:-:S04]  /*4e30*/  ISETP.LT.AND.EX P0, PT, R6, R3, PT, P0 ;  /* 0x000000030600720c */ /* 0x000fc80003f01300 */
[----:B0-----:R-:W-:Y:S02]  /*4e40*/  SEL R8, R17, R24, P0 ;  /* 0x0000001811087207 */ /* 0x001fe40000000000 */
[----:B------:R-:W-:Y:S01]  /*4e50*/  SEL R9, R6, R3, P0 ;  /* 0x0000000306097207 */ /* 0x000fe20000000000 */
[----:B------:R-:W-:Y:S01]  /*4e60*/  VIADD R2, R2, 0x200 ;  /* 0x0000020002027836 */ /* 0x000fe20000000000 */
[CC--:B--2---:R-:W-:Y:S02]  /*4e70*/  FSETP.NEU.AND P5, PT, R12.reuse, R15.reuse, PT ;  /* 0x0000000f0c00720b */ /* 0x0c4fe40003fad000 */
[----:B------:R-:W-:Y:S02]  /*4e80*/  FSETP.NEU.AND P3, PT, R12, R15, P2 ;  /* 0x0000000f0c00720b */ /* 0x000fe4000176d000 */
[----:B------:R-:W-:-:S04]  /*4e90*/  @!P2 SEL R26, RZ, 0x1, !P5 ;  /* 0x00000001ff1aa807 */ /* 0x000fc80006800000 */
[----:B------:R-:W-:Y:S02]  /*4ea0*/  SEL R26, R26, 0x1, !P3 ;  /* 0x000000011a1a7807 */ /* 0x000fe40005800000 */
[----:B------:R-:W-:Y:S02]  /*4eb0*/  IADD3 R19, P5, PT, R19, UR6, RZ ;  /* 0x0000000613137c10 */ /* 0x000fe4000ffbe0ff */
[----:B------:R-:W-:-:S03]  /*4ec0*/  LOP3.LUT P4, RZ, R26, 0xff, RZ, 0xc0, !PT ;  /* 0x000000ff1aff7812 */ /* 0x000fc6000788c0ff */
[----:B------:R-:W-:Y:S02]  /*4ed0*/  @!P3 SEL R8, R17, R24, !P2 ;  /* 0x000000181108b207 */ /* 0x000fe40005000000 */
[----:B------:R-:W-:Y:S02]  /*4ee0*/  @!P3 SEL R9, R6, R3, !P2 ;  /* 0x000000030609b207 */ /* 0x000fe40005000000 */
[CC--:B---3--:R-:W-:Y:S01]  /*4ef0*/  FSETP.NEU.AND P3, PT, R10.reuse, R21.reuse, P4 ;  /* 0x000000150a00720b */ /* 0x0c8fe2000276d000 */
[----:B------:R-:W-:Y:S01]  /*4f00*/  IMAD.X R6, RZ, RZ, R5, P5 ;  /* 0x000000ffff067224 */ /* 0x000fe200028e0605 */
        /* <DEDUP_REMOVED lines=9> */
.L_x_1666:
[----:B------:R-:W-:Y:S05]  /*4fa0*/  BSYNC.RECONVERGENT B2 ;  /* 0x0000000000027941 */ /* 0x000fea0003800200 */
.L_x_1665:
[----:B------:R-:W-:Y:S05]  /*4fb0*/  @P1 BRA `(.L_x_1658) ;  /* 0x0000000000581947 */ /* 0x000fea0003800000 */
[----:B------:R-:W0:Y:S01]  /*4fc0*/  LDC.64 R8, c[0x0][0x380] ;  /* 0x0000e000ff087b82 */ /* 0x000e220000000a00 */
[----:B------:R-:W-:-:S07]  /*4fd0*/  IMAD.IADD R13, R2, 0x1, R7 ;  /* 0x00000001020d7824 */ /* 0x000fce00078e0207 */
[----:B------:R-:W1:Y:S01]  /*4fe0*/  LDC.64 R10, c[0x0][0x388] ;  /* 0x0000e200ff0a7b82 */ /* 0x000e620000000a00 */
[----:B0-----:R-:W-:-:S06]  /*4ff0*/  IMAD.WIDE.U32 R6, R13, 0x4, R8 ;  /* 0x000000040d067825 */ /* 0x001fcc00078e0008 */
[----:B------:R-:W2:Y:S01]  /*5000*/  LDG.E R6, desc[UR12][R6.64] ;  /* 0x0000000c06067981 */ /* 0x000ea2000c1e1900 */
[----:B-1----:R-:W-:-:S06]  /*5010*/  IMAD.WIDE.U32 R8, R13, 0x4, R10 ;  /* 0x000000040d087825 */ /* 0x002fcc00078e000a */
[----:B------:R-:W2:Y:S01]  /*5020*/  LDG.E R9, desc[UR12][R8.64] ;  /* 0x0000000c08097981 */ /* 0x000ea2000c1e1900 */
[----:B------:R-:W-:Y:S02]  /*5030*/  LOP3.LUT P3, RZ, R26, 0xff, RZ, 0xc0, !PT ;  /* 0x000000ff1aff7812 */ /* 0x000fe4000786c0ff */
[----:B------:R-:W-:-:S05]  /*5040*/  IADD3 R13, P0, PT, R13, UR6, RZ ;  /* 0x000000060d0d7c10 */ /* 0x000fca000ff1e0ff */
[----:B------:R-:W-:Y:S01]  /*5050*/  IMAD.X R10, RZ, RZ, R5, P0 ;  /* 0x000000ffff0a7224 */ /* 0x000fe200000e0605 */
[----:B------:R-:W-:-:S04]  /*5060*/  ISETP.LT.U32.AND P0, PT, R13, R24, PT ;  /* 0x000000180d00720c */ /* 0x000fc80003f01070 */
[----:B------:R-:W-:-:S04]  /*5070*/  ISETP.LT.AND.EX P0, PT, R10, R3, PT, P0 ;  /* 0x000000030a00720c */ /* 0x000fc80003f01300 */
[----:B------:R-:W-:Y:S02]  /*5080*/  SEL R2, R13, R24, P0 ;  /* 0x000000180d027207 */ /* 0x000fe40000000000 */
[----:B------:R-:W-:Y:S02]  /*5090*/  SEL R5, R10, R3, P0 ;  /* 0x000000030a057207 */ /* 0x000fe40000000000 */
[CC--:B--2---:R-:W-:Y:S02]  /*50a0*/  FSETP.NEU.AND P2, PT, R6.reuse, R9.reuse, P3 ;  /* 0x000000090600720b */ /* 0x0c4fe40001f4d000 */
[----:B------:R-:W-:-:S04]  /*50b0*/  FSETP.NEU.AND P1, PT, R6, R9, PT ;  /* 0x000000090600720b */ /* 0x000fc80003f2d000 */
[----:B------:R-:W-:-:S07]  /*50c0*/  @!P3 SEL R26, RZ, 0x1, !P1 ;  /* 0x00000001ff1ab807 */ /* 0x000fce0004800000 */
[----:B------:R-:W-:Y:S02]  /*50d0*/  @!P2 SEL R2, R13, R24, !P3 ;  /* 0x000000180d02a207 */ /* 0x000fe40005800000 */
[----:B------:R-:W-:Y:S02]  /*50e0*/  @!P2 SEL R5, R10, R3, !P3 ;  /* 0x000000030a05a207 */ /* 0x000fe40005800000 */
[----:B------:R-:W-:Y:S01]  /*50f0*/  SEL R26, R26, 0x1, !P2 ;  /* 0x000000011a1a7807 */ /* 0x000fe20005000000 */
[----:B------:R-:W-:Y:S02]  /*5100*/  IMAD.MOV.U32 R24, RZ, RZ, R2 ;  /* 0x000000ffff187224 */ /* 0x000fe400078e0002 */
[----:B------:R-:W-:-:S07]  /*5110*/  IMAD.MOV.U32 R3, RZ, RZ, R5 ;  /* 0x000000ffff037224 */ /* 0x000fce00078e0005 */
.L_x_1658:
[----:B01----:R-:W-:Y:S05]  /*5120*/  BSYNC.RECONVERGENT B1 ;  /* 0x0000000000017941 */ /* 0x003fea0003800200 */
.L_x_1652:
        /* <DEDUP_REMOVED lines=24> */
.L_x_1668:
[----:B------:R-:W-:Y:S05]  /*52b0*/  BSYNC.RECONVERGENT B1 ;  /* 0x0000000000017941 */ /* 0x000fea0003800200 */
.L_x_1667:
        /* <DEDUP_REMOVED lines=23> */
.L_x_1670:
[----:B------:R-:W-:Y:S05]  /*5430*/  BSYNC.RECONVERGENT B1 ;  /* 0x0000000000017941 */ /* 0x000fea0003800200 */
.L_x_1669:
        /* <DEDUP_REMOVED lines=20> */
.L_x_1672:
[----:B------:R-:W-:Y:S05]  /*5580*/  BSYNC.RECONVERGENT B1 ;  /* 0x0000000000017941 */ /* 0x000fea0003800200 */
.L_x_1671:
        /* <DEDUP_REMOVED lines=20> */
.L_x_1674:
[----:B------:R-:W-:Y:S05]  /*56d0*/  BSYNC.RECONVERGENT B1 ;  /* 0x0000000000017941 */ /* 0x000fea0003800200 */
.L_x_1673:
        /* <DEDUP_REMOVED lines=20> */
.L_x_1676:
[----:B------:R-:W-:Y:S05]  /*5820*/  BSYNC.RECONVERGENT B1 ;  /* 0x0000000000017941 */ /* 0x000fea0003800200 */
.L_x_1675:
        /* <DEDUP_REMOVED lines=11> */
.L_x_1678:
[----:B------:R-:W-:Y:S05]  /*58e0*/  BSYNC.RECONVERGENT B1 ;  /* 0x0000000000017941 */ /* 0x000fea0003800200 */
.L_x_1677:
        /* <DEDUP_REMOVED lines=82> */
[----:B------:R-:W-:-:S07]  /*5e10*/  SEL R3, R3, R7, !P2 ;  /* 0x0000000703037207 */ /* 0x000fce0005000000 */
.L_x_1633:
[----:B------:R-:W-:Y:S05]  /*5e20*/  BSYNC.RECONVERGENT B0 ;  /* 0x0000000000007941 */ /* 0x000fea0003800200 */
.L_x_1608:
[----:B------:R-:W-:Y:S05]  /*5e30*/  @P1 EXIT ;  /* 0x000000000000194d */ /* 0x000fea0003800000 */
[----:B012---:R-:W0:Y:S01]  /*5e40*/  LDC.64 R4, c[0x0][0x3a8] ;  /* 0x0000ea00ff047b82 */ /* 0x007e220000000a00 */
[----:B------:R-:W-:Y:S02]  /*5e50*/  IMAD.MOV.U32 R25, RZ, RZ, R3 ;  /* 0x000000ffff197224 */ /* 0x000fe400078e0003 */
[----:B0-----:R-:W-:-:S05]  /*5e60*/  IMAD.WIDE.U32 R4, R0, 0x10, R4 ;  /* 0x0000001000047825 */ /* 0x001fca00078e0004 */
[----:B------:R-:W-:Y:S04]  /*5e70*/  STG.E.64 desc[UR12][R4.64+0x8], R24 ;  /* 0x0000081804007986 */ /* 0x000fe8000c101b0c */
[----:B------:R-:W-:Y:S01]  /*5e80*/  STG.E.U8 desc[UR12][R4.64], R26 ;  /* 0x0000001a04007986 */ /* 0x000fe2000c10110c */
[----:B------:R-:W-:Y:S05]  /*5e90*/  EXIT ;  /* 0x000000000000794d */ /* 0x000fea0003800000 */
.L_x_1679:
        /* <DEDUP_REMOVED lines=14> */
.L_x_1781:


//--------------------- .text._ZN3cub18CUB_300001_SM_10006detail6reduce28DeviceReduceSingleTileKernelINS2_10policy_hubIN4cuda3std3__45tupleIJblEEEjN6thrust24THRUST_300001_SM_1000_NS8cuda_cub9__find_if7functorIS9_EEE10Policy1000ENSB_12zip_iteratorINS8_IJNSD_26transform_input_iterator_tIbNSC_6detail35transform_pair_of_input_iterators_tIbNSB_6detail15normal_iteratorINSB_10device_ptrIfEEEESQ_NS7_8equal_toIfEEEENS7_10__not_fn_tINS7_10__identityEEEEENSB_17counting_iteratorIlNSB_11use_defaultESZ_SZ_EEEEEEEPS9_jSF_S9_S9_SV_EEvT0_T1_T2_T3_T4_T6_ --------------------------
	.section	.text._ZN3cub18CUB_300001_SM_10006detail6reduce28DeviceReduceSingleTileKernelINS2_10policy_hubIN4cuda3std3__45tupleIJblEEEjN6thrust24THRUST_300001_SM_1000_NS8cuda_cub9__find_if7functorIS9_EEE10Policy1000ENSB_12zip_iteratorINS8_IJNSD_26transform_input_iterator_tIbNSC_6detail35transform_pair_of_input_iterators_tIbNSB_6detail15normal_iteratorINSB_10device_ptrIfEEEESQ_NS7_8equal_toIfEEEENS7_10__not_fn_tINS7_10__identityEEEEENSB_17counting_iteratorIlNSB_11use_defaultESZ_SZ_EEEEEEEPS9_jSF_S9_S9_SV_EEvT0_T1_T2_T3_T4_T6_,"ax",@progbits
	.align	128
        .global         _ZN3cub18CUB_300001_SM_10006detail6reduce28DeviceReduceSingleTileKernelINS2_10policy_hubIN4cuda3std3__45tupleIJblEEEjN6thrust24THRUST_300001_SM_1000_NS8cuda_cub9__find_if7functorIS9_EEE10Policy1000ENSB_12zip_iteratorINS8_IJNSD_26transform_input_iterator_tIbNSC_6detail35transform_pair_of_input_iterators_tIbNSB_6detail15normal_iteratorINSB_10device_ptrIfEEEESQ_NS7_8equal_toIfEEEENS7_10__not_fn_tINS7_10__identityEEEEENSB_17counting_iteratorIlNSB_11use_defaultESZ_SZ_EEEEEEEPS9_jSF_S9_S9_SV_EEvT0_T1_T2_T3_T4_T6_
        .type           _ZN3cub18CUB_300001_SM_10006detail6reduce28DeviceReduceSingleTileKernelINS2_10policy_hubIN4cuda3std3__45tupleIJblEEEjN6thrust24THRUST_300001_SM_1000_NS8cuda_cub9__find_if7functorIS9_EEE10Policy1000ENSB_12zip_iteratorINS8_IJNSD_26transform_input_iterator_tIbNSC_6detail35transform_pair_of_input_iterators_tIbNSB_6detail15normal_iteratorINSB_10device_ptrIfEEEESQ_NS7_8equal_toIfEEEENS7_10__not_fn_tINS7_10__identityEEEEENSB_17counting_iteratorIlNSB_11use_defaultESZ_SZ_EEEEEEEPS9_jSF_S9_S9_SV_EEvT0_T1_T2_T3_T4_T6_,@function
        .size           _ZN3cub18CUB_300001_SM_10006detail6reduce28DeviceReduceSingleTileKernelINS2_10policy_hubIN4cuda3std3__45tupleIJblEEEjN6thrust24THRUST_300001_SM_1000_NS8cuda_cub9__find_if7functorIS9_EEE10Policy1000ENSB_12zip_iteratorINS8_IJNSD_26transform_input_iterator_tIbNSC_6detail35transform_pair_of_input_iterators_tIbNSB_6detail15normal_iteratorINSB_10device_ptrIfEEEESQ_NS7_8equal_toIfEEEENS7_10__not_fn_tINS7_10__identityEEEEENSB_17counting_iteratorIlNSB_11use_defaultESZ_SZ_EEEEEEEPS9_jSF_S9_S9_SV_EEvT0_T1_T2_T3_T4_T6_,(.L_x_1782 - _ZN3cub18CUB_300001_SM_10006detail6reduce28DeviceReduceSingleTileKernelINS2_10policy_hubIN4cuda3std3__45tupleIJblEEEjN6thrust24THRUST_300001_SM_1000_NS8cuda_cub9__find_if7functorIS9_EEE10Policy1000ENSB_12zip_iteratorINS8_IJNSD_26transform_input_iterator_tIbNSC_6detail35transform_pair_of_input_iterators_tIbNSB_6detail15normal_iteratorINSB_10device_ptrIfEEEESQ_NS7_8equal_toIfEEEENS7_10__not_fn_tINS7_10__identityEEEEENSB_17counting_iteratorIlNSB_11use_defaultESZ_SZ_EEEEEEEPS9_jSF_S9_S9_SV_EEvT0_T1_T2_T3_T4_T6_)
        .other          _ZN3cub18CUB_300001_SM_10006detail6reduce28DeviceReduceSingleTileKernelINS2_10policy_hubIN4cuda3std3__45tupleIJblEEEjN6thrust24THRUST_300001_SM_1000_NS8cuda_cub9__find_if7functorIS9_EEE10Policy1000ENSB_12zip_iteratorINS8_IJNSD_26transform_input_iterator_tIbNSC_6detail35transform_pair_of_input_iterators_tIbNSB_6detail15normal_iteratorINSB_10device_ptrIfEEEESQ_NS7_8equal_toIfEEEENS7_10__not_fn_tINS7_10__identityEEEEENSB_17counting_iteratorIlNSB_11use_defaultESZ_SZ_EEEEEEEPS9_jSF_S9_S9_SV_EEvT0_T1_T2_T3_T4_T6_,@"STO_CUDA_ENTRY STV_DEFAULT"
_ZN3cub18CUB_300001_SM_10006detail6reduce28DeviceReduceSingleTileKernelINS2_10policy_hubIN4cuda3std3__45tupleIJblEEEjN6thrust24THRUST_300001_SM_1000_NS8cuda_cub9__find_if7functorIS9_EEE10Policy1000ENSB_12zip_iteratorINS8_IJNSD_26transform_input_iterator_tIbNSC_6detail35transform_pair_of_input_iterators_tIbNSB_6detail15normal_iteratorINSB_10device_ptrIfEEEESQ_NS7_8equal_toIfEEEENS7_10__not_fn_tINS7_10__identityEEEEENSB_17counting_iteratorIlNSB_11use_defaultESZ_SZ_EEEEEEEPS9_jSF_S9_S9_SV_EEvT0_T1_T2_T3_T4_T6_:
.text._ZN3cub18CUB_300001_SM_10006detail6reduce28DeviceReduceSingleTileKernelINS2_10policy_hubIN4cuda3std3__45tupleIJblEEEjN6thrust24THRUST_300001_SM_1000_NS8cuda_cub9__find_if7functorIS9_EEE10Policy1000ENSB_12zip_iteratorINS8_IJNSD_26transform_input_iterator_tIbNSC_6detail35transform_pair_of_input_iterators_tIbNSB_6detail15normal_iteratorINSB_10device_ptrIfEEEESQ_NS7_8equal_toIfEEEENS7_10__not_fn_tINS7_10__identityEEEEENSB_17counting_iteratorIlNSB_11use_defaultESZ_SZ_EEEEEEEPS9_jSF_S9_S9_SV_EEvT0_T1_T2_T3_T4_T6_:
        /* <DEDUP_REMOVED lines=14> */
.L_x_1680:
[----:B------:R-:W-:Y:S01]  /*00e0*/  UISETP.GT.U32.AND UP0, UPT, UR4, 0x3ff, UPT ;  /* 0x000003ff0400788c */ /* 0x000fe2000bf04070 */
[----:B------:R-:W-:Y:S08]  /*00f0*/  BSSY.RECONVERGENT B0, `(.L_x_1681) ;  /* 0x0000590000007945 */ /* 0x000ff00003800200 */
[----:B------:R-:W-:Y:S05]  /*0100*/  BRA.U UP0, `(.L_x_1682) ;  /* 0x00000031000c7547 */ /* 0x000fea000b800000 */
[----:B------:R-:W0:Y:S01]  /*0110*/  S2R R11, SR_TID.X ;  /* 0x00000000000b7919 */ /* 0x000e220000002100 */
[----:B------:R-:W2:Y:S08]  /*0120*/  LDC.64 R2, c[0x0][0x380] ;  /* 0x0000e000ff027b82 */ /* 0x000eb00000000a00 */
[----:B------:R-:W3:Y:S01]  /*0130*/  LDC.64 R4, c[0x0][0x388] ;  /* 0x0000e200ff047b82 */ /* 0x000ee20000000a00 */
[----:B------:R-:W-:Y:S01]  /*0140*/  IMAD.MOV.U32 R20, RZ, RZ, RZ ;  /* 0x000000ffff147224 */ /* 0x000fe200078e00ff */
        /* <DEDUP_REMOVED lines=10> */
[----:B------:R-:W-:Y:S01]  /*01f0*/  BSSY.RECONVERGENT B1, `(.L_x_1683) ;  /* 0x0000121000017945 */ /* 0x000fe20003800200 */
[----:B------:R-:W-:-:S03]  /*0200*/  IMAD.MOV.U32 R27, RZ, RZ, RZ ;  /* 0x000000ffff1b7224 */ /* 0x000fc600078e00ff */
[----:B------:R-:W-:Y:S02]  /*0210*/  ISETP.GE.U32.AND P2, PT, R13, UR4, PT ;  /* 0x000000040d007c0c */ /* 0x000fe4000bf46070 */
        /* <DEDUP_REMOVED lines=18> */
.L_x_1687:
        /* <DEDUP_REMOVED lines=18> */
[----:B------:R-:W-:Y:S01]  /*0460*/  LOP3.LUT P5, RZ, R28, 0xff, RZ, 0xc0, !PT ;  /* 0x000000ff1cff7812 */ /* 0x000fe200078ac0ff */
[----:B------:R-:W-:Y:S01]  /*0470*/  VIADD R14, R14, 0x8 ;  /* 0x000000080e0e7836 */ /* 0x000fe20000000000 */
[C---:B------:R-:W-:Y:S01]  /*0480*/  IADD3 R19, P3, PT, R13.reuse, UR6, RZ ;  /* 0x000000060d137c10 */ /* 0x040fe2000ff7e0ff */
[----:B------:R-:W-:Y:S01]  /*0490*/  VIADD R13, R13, 0x800 ;  /* 0x000008000d0d7836 */ /* 0x000fe20000000000 */
[----:B--2---:R-:W-:-:S02]  /*04a0*/  FSETP.NEU.AND P0, PT, R22, R31, PT ;  /* 0x0000001f1600720b */ /* 0x004fc40003f0d000 */
[----:B------:R-:W-:Y:S01]  /*04b0*/  FSETP.NEU.AND P2, PT, R22, R31, P5 ;  /* 0x0000001f1600720b */ /* 0x000fe20002f4d000 */
[----:B------:R-:W-:-:S06]  /*04c0*/  IMAD.X R22, RZ, RZ, UR7, P3 ;  /* 0x00000007ff167e24 */ /* 0x000fcc00098e06ff */
        /* <DEDUP_REMOVED lines=8> */
[----:B------:R-:W-:Y:S02]  /*0550*/  @!P2 SEL R9, R19, R20, !P5 ;  /* 0x000000141309a207 */ /* 0x000fe40006800000 */
[CC--:B------:R-:W-:Y:S02]  /*0560*/  SEL R20, R22.reuse, R27.reuse, P0 ;  /* 0x0000001b16147207 */ /* 0x0c0fe40000000000 */
        /* <DEDUP_REMOVED lines=11> */
[CC--:B------:R-:W-:Y:S02]  /*0620*/  SEL R8, R7.reuse, R20.reuse, P0 ;  /* 0x0000001407087207 */ /* 0x0c0fe40000000000 */
        /* <DEDUP_REMOVED lines=10> */
[CC--:B------:R-:W-:Y:S02]  /*06d0*/  ISETP.LT.AND.EX P0, PT, R7.reuse, R8.reuse, PT, P0 ;  /* 0x000000080700720c */ /* 0x0c0fe40003f01300 */
[----:B------:R-:W-:Y:S02]  /*06e0*/  @!P3 SEL R28, RZ, 0x1, !P6 ;  /* 0x00000001ff1cb807 */ /* 0x000fe40007000000 */
[-C--:B------:R-:W-:Y:S02]  /*06f0*/  SEL R9, R6, R27.reuse, P0 ;  /* 0x0000001b06097207 */ /* 0x080fe40000000000 */
        /* <DEDUP_REMOVED lines=27> */
[----:B------:R-:W-:Y:S02]  /*08b0*/  @!P3 SEL R28, RZ, 0x1, !P0 ;  /* 0x00000001ff1cb807 */ /* 0x000fe40004000000 */
[----:B------:R-:W-:-:S02]  /*08c0*/  IADD3 R6, P6, PT, R19, 0x500, RZ ;  /* 0x0000050013067810 */ /* 0x000fc40007fde0ff */
[----:B------:R-:W-:Y:S02]  /*08d0*/  SEL R28, R28, 0x1, !P4 ;  /* 0x000000011c1c7807 */ /* 0x000fe40006000000 */
[----:B------:R-:W-:Y:S01]  /*08e0*/  @!P5 SEL R26, R7, R8, !P2 ;  /* 0x00000008071ad207 */ /* 0x000fe20005000000 */
[----:B------:R-:W-:Y:S01]  /*08f0*/  IMAD.X R7, RZ, RZ, R22, P6 ;  /* 0x000000ffff077224 */ /* 0x000fe200030e0616 */
[----:B------:R-:W-:Y:S02]  /*0900*/  ISETP.LT.U32.AND P0, PT, R6, R9, PT ;  /* 0x000000090600720c */ /* 0x000fe40003f01070 */
[----:B------:R-:W-:Y:S02]  /*0910*/  LOP3.LUT P2, RZ, R28, 0xff, RZ, 0xc0, !PT ;  /* 0x000000ff1cff7812 */ /* 0x000fe4000784c0ff */
[----:B------:R-:W-:-:S04]  /*0920*/  ISETP.LT.AND.EX P0, PT, R7, R26, PT, P0 ;  /* 0x0000001a0700720c */ /* 0x000fc80003f01300 */
[CC--:B------:R-:W-:Y:S02]  /*0930*/  SEL R21, R6.reuse, R9.reuse, P0 ;  /* 0x0000000906157207 */ /* 0x0c0fe40000000000 */
[CC--:B------:R-:W-:Y:S02]  /*0940*/  SEL R20, R7.reuse, R26.reuse, P0 ;  /* 0x0000001a07147207 */ /* 0x0c0fe40000000000 */
[----:B------:R-:W-:Y:S02]  /*0950*/  @!P4 SEL R21, R6, R9, !P3 ;  /* 0x000000090615c207 */ /* 0x000fe40005800000 */
[----:B------:R-:W-:Y:S02]  /*0960*/  @!P4 SEL R20, R7, R26, !P3 ;  /* 0x0000001a0714c207 */ /* 0x000fe40005800000 */
[----:B------:R-:W-:Y:S02]  /*0970*/  IADD3 R8, P0, PT, R19, 0x600, RZ ;  /* 0x0000060013087810 */ /* 0x000fe40007f1e0ff */
[----:B------:R-:W-:-:S02]  /*0980*/  FSETP.NEU.AND P3, PT, R17, R18, PT ;  /* 0x000000121100720b */ /* 0x000fc40003f6d000 */
[----:B------:R-:W-:Y:S01]  /*0990*/  FSETP.NEU.AND P4, PT, R17, R18, P2 ;  /* 0x000000121100720b */ /* 0x000fe2000178d000 */
[----:B------:R-:W-:Y:S01]  /*09a0*/  IMAD.X R9, RZ, RZ, R22, P0 ;  /* 0x000000ffff097224 */ /* 0x000fe200000e0616 */
[----:B------:R-:W-:Y:S02]  /*09b0*/  @!P2 SEL R28, RZ, 0x1, !P3 ;  /* 0x00000001ff1ca807 */ /* 0x000fe40005800000 */
[----:B------:R-:W-:Y:S02]  /*09c0*/  ISETP.LT.U32.AND P0, PT, R8, R21, PT ;  /* 0x000000150800720c */ /* 0x000fe40003f01070 */
[----:B------:R-:W-:Y:S02]  /*09d0*/  SEL R28, R28, 0x1, !P4 ;  /* 0x000000011c1c7807 */ /* 0x000fe40006000000 */
[----:B------:R-:W-:Y:S02]  /*09e0*/  IADD3 R19, P5, PT, R19, 0x700, RZ ;  /* 0x0000070013137810 */ /* 0x000fe40007fbe0ff */
[----:B------:R-:W-:-:S02]  /*09f0*/  ISETP.LT.AND.EX P0, PT, R9, R20, PT, P0 ;  /* 0x000000140900720c */ /* 0x000fc40003f01300 */
[----:B------:R-:W-:Y:S01]  /*0a00*/  LOP3.LUT P3, RZ, R28, 0xff, RZ, 0xc0, !PT ;  /* 0x000000ff1cff7812 */ /* 0x000fe2000786c0ff */
[----:B------:R-:W-:Y:S01]  /*0a10*/  IMAD.X R22, RZ, RZ, R22, P5 ;  /* 0x000000ffff167224 */ /* 0x000fe200028e0616 */
[-C--:B------:R-:W-:Y:S02]  /*0a20*/  SEL R6, R8, R21.reuse, P0 ;  /* 0x0000001508067207 */ /* 0x080fe40000000000 */
[CC--:B------:R-:W-:Y:S02]  /*0a30*/  SEL R7, R9.reuse, R20.reuse, P0 ;  /* 0x0000001409077207 */ /* 0x0c0fe40000000000 */
[----:B------:R-:W-:Y:S02]  /*0a40*/  ISETP.NE.AND P5, PT, R14, RZ, PT ;  /* 0x000000ff0e00720c */ /* 0x000fe40003fa5270 */
[----:B------:R-:W-:Y:S02]  /*0a50*/  @!P4 SEL R6, R8, R21, !P2 ;  /* 0x000000150806c207 */ /* 0x000fe40005000000 */
[----:B------:R-:W-:-:S02]  /*0a60*/  @!P4 SEL R7, R9, R20, !P2 ;  /* 0x000000140907c207 */ /* 0x000fc40005000000 */
[----:B------:R-:W-:Y:S02]  /*0a70*/  FSETP.NEU.AND P4, PT, R15, R16, P3 ;  /* 0x000000100f00720b */ /* 0x000fe40001f8d000 */
        /* <DEDUP_REMOVED lines=8> */
[----:B------:R-:W-:Y:S01]  /*0b00*/  @!P4 SEL R27, R22, R7, !P3 ;  /* 0x00000007161bc207 */ /* 0x000fe20005800000 */
[----:B------:R-:W-:Y:S06]  /*0b10*/  @P5 BRA `(.L_x_1687) ;  /* 0xfffffff800085947 */ /* 0x000fec000383ffff */
.L_x_1686:
[----:B------:R-:W-:Y:S05]  /*0b20*/  BSYNC.RECONVERGENT B2 ;  /* 0x0000000000027941 */ /* 0x000fea0003800200 */
.L_x_1685:
        /* <DEDUP_REMOVED lines=16> */
[----:B------:R0:W5:Y:S04]  /*0c30*/  LDG.E R14, desc[UR8][R2.64+0xc00] ;  /* 0x000c0008020e7981 */ /* 0x000168000c1e1900 */
[----:B------:R1:W5:Y:S01]  /*0c40*/  LDG.E R17, desc[UR8][R4.64+0xc00] ;  /* 0x000c000804117981 */ /* 0x000362000c1e1900 */
[----:B------:R-:W-:-:S02]  /*0c50*/  LOP3.LUT P3, RZ, R28, 0xff, RZ, 0xc0, !PT ;  /* 0x000000ff1cff7812 */ /* 0x000fc4000786c0ff */
[----:B--2---:R-:W-:-:S05]  /*0c60*/  IADD3 R19, P2, PT, R13, UR10, RZ ;  /* 0x0000000a0d137c10 */ /* 0x004fca000ff5e0ff */
[----:B------:R-:W-:Y:S02]  /*0c70*/  IMAD.X R16, RZ, RZ, UR11, P2 ;  /* 0x0000000bff107e24 */ /* 0x000fe400090e06ff */
[----:B0-----:R-:W-:-:S05]  /*0c80*/  VIADD R2, R13, 0x100 ;  /* 0x000001000d027836 */ /* 0x001fca0000000000 */
[----:B------:R-:W-:-:S05]  /*0c90*/  IADD3 R3, P5, PT, R2, UR10, RZ ;  /* 0x0000000a02037c10 */ /* 0x000fca000ffbe0ff */
[----:B-1----:R-:W-:Y:S02]  /*0ca0*/  IMAD.X R4, RZ, RZ, UR11, P5 ;  /* 0x0000000bff047e24 */ /* 0x002fe4000a8e06ff */
[----:B------:R-:W-:Y:S01]  /*0cb0*/  VIADD R2, R13, 0x200 ;  /* 0x000002000d027836 */ /* 0x000fe20000000000 */
[CC--:B----4-:R-:W-:Y:S02]  /*0cc0*/  FSETP.NEU.AND P0, PT, R6.reuse, R7.reuse, PT ;  /* 0x000000070600720b */ /* 0x0d0fe40003f0d000 */
[----:B------:R-:W-:Y:S02]  /*0cd0*/  FSETP.NEU.AND P4, PT, R6, R7, P3 ;  /* 0x000000070600720b */ /* 0x000fe40001f8d000 */
[----:B------:R-:W-:-:S04]  /*0ce0*/  @!P3 SEL R28, RZ, 0x1, !P0 ;  /* 0x00000001ff1cb807 */ /* 0x000fc80004000000 */
[----:B------:R-:W-:Y:S02]  /*0cf0*/  SEL R28, R28, 0x1, !P4 ;  /* 0x000000011c1c7807 */ /* 0x000fe40006000000 */
[----:B------:R-:W-:Y:S02]  /*0d00*/  ISETP.LT.U32.AND P0, PT, R19, R20, PT ;  /* 0x000000141300720c */ /* 0x000fe40003f01070 */
[----:B------:R-:W-:Y:S02]  /*0d10*/  LOP3.LUT P2, RZ, R28, 0xff, RZ, 0xc0, !PT ;  /* 0x000000ff1cff7812 */ /* 0x000fe4000784c0ff */
[----:B------:R-:W-:-:S04]  /*0d20*/  ISETP.LT.AND.EX P0, PT, R16, R27, PT, P0 ;  /* 0x0000001b1000720c */ /* 0x000fc80003f01300 */
[CC--:B------:R-:W-:Y:S02]  /*0d30*/  SEL R6, R19.reuse, R20.reuse, P0 ;  /* 0x0000001413067207 */ /* 0x0c0fe40000000000 */
[----:B------:R-:W-:Y:S02]  /*0d40*/  SEL R5, R16, R27, P0 ;  /* 0x0000001b10057207 */ /* 0x000fe40000000000 */
[----:B---3--:R-:W-:Y:S02]  /*0d50*/  FSETP.NEU.AND P0, PT, R8, R9, PT ;  /* 0x000000090800720b */ /* 0x008fe40003f0d000 */
[----:B------:R-:W-:Y:S02]  /*0d60*/  @!P4 SEL R6, R19, R20, !P3 ;  /* 0x000000141306c207 */ /* 0x000fe40005800000 */
[----:B------:R-:W-:Y:S02]  /*0d70*/  @!P4 SEL R5, R16, R27, !P3 ;  /* 0x0000001b1005c207 */ /* 0x000fe40005800000 */
[----:B------:R-:W-:-:S02]  /*0d80*/  FSETP.NEU.AND P4, PT, R8, R9, P2 ;  /* 0x000000090800720b */ /* 0x000fc4000178d000 */
[----:B------:R-:W-:-:S04]  /*0d90*/  @!P2 SEL R28, RZ, 0x1, !P0 ;  /* 0x00000001ff1ca807 */ /* 0x000fc80004000000 */
        /* <DEDUP_REMOVED lines=27> */
[-C--:B------:R-:W-:Y:S02]  /*0f50*/  ISETP.LT.AND.EX P0, PT, R3, R4.reuse, PT, P0 ;  /* 0x000000040300720c */ /* 0x080fe40003f01300 */
[----:B------:R-:W-:Y:S01]  /*0f60*/  @!P2 SEL R28, RZ, 0x1, !P3 ;  /* 0x00000001ff1ca807 */ /* 0x000fe20005800000 */
[----:B------:R-:W-:Y:S01]  /*0f70*/  VIADD R13, R13, 0x400 ;  /* 0x000004000d0d7836 */ /* 0x000fe20000000000 */
[----:B------:R-:W-:Y:S02]  /*0f80*/  SEL R20, R2, R5, P0 ;  /* 0x0000000502147207 */ /* 0x000fe40000000000 */
[----:B------:R-:W-:Y:S02]  /*0f90*/  SEL R27, R3, R4, P0 ;  /* 0x00000004031b7207 */ /* 0x000fe40000000000 */
[----:B------:R-:W-:-:S02]  /*0fa0*/  SEL R28, R28, 0x1, !P4 ;  /* 0x000000011c1c7807 */ /* 0x000fc40006000000 */
[----:B------:R-:W-:Y:S02]  /*0fb0*/  @!P4 SEL R20, R2, R5, !P2 ;  /* 0x000000050214c207 */ /* 0x000fe40005000000 */
[----:B------:R-:W-:-:S07]  /*0fc0*/  @!P4 SEL R27, R3, R4, !P2 ;  /* 0x00000004031bc207 */ /* 0x000fce0005000000 */
.L_x_1689:
[----:B------:R-:W-:Y:S05]  /*0fd0*/  BSYNC.RECONVERGENT B2 ;  /* 0x0000000000027941 */ /* 0x000fea0003800200 */
.L_x_1688:
        /* <DEDUP_REMOVED lines=42> */
.L_x_1691:
[----:B------:R-:W-:Y:S05]  /*1280*/  BSYNC.RECONVERGENT B2 ;  /* 0x0000000000027941 */ /* 0x000fea0003800200 */
.L_x_1690:
        /* <DEDUP_REMOVED lines=23> */
.L_x_1684:
[----:B------:R-:W-:Y:S05]  /*1400*/  BSYNC.RECONVERGENT B1 ;  /* 0x0000000000017941 */ /* 0x000fea0003800200 */
.L_x_1683:
[----:B------:R-:W-:-:S09]  /*1410*/  UISETP.GE.U32.AND UP0, UPT, UR4, 0x100, UPT ;  /* 0x000001000400788c */ /* 0x000fd2000bf06070 */
        /* <DEDUP_REMOVED lines=25> */
.L_x_1694:
[----:B------:R-:W-:Y:S05]  /*15b0*/  BSYNC.RECONVERGENT B1 ;  /* 0x0000000000017941 */ /* 0x000fea0003800200 */
.L_x_1693:
        /* <DEDUP_REMOVED lines=23> */
.L_x_1696:
[----:B------:R-:W-:Y:S05]  /*1730*/  BSYNC.RECONVERGENT B1 ;  /* 0x0000000000017941 */ /* 0x000fea0003800200 */
.L_x_1695:
        /* <DEDUP_REMOVED lines=20> */
.L_x_1698:
[----:B------:R-:W-:Y:S05]  /*1880*/  BSYNC.RECONVERGENT B1 ;  /* 0x0000000000017941 */ /* 0x000fea0003800200 */
.L_x_1697:
        /* <DEDUP_REMOVED lines=20> */
.L_x_1700:
[----:B------:R-:W-:Y:S05]  /*19d0*/  BSYNC.RECONVERGENT B1 ;  /* 0x0000000000017941 */ /* 0x000fea0003800200 */
.L_x_1699:
        /* <DEDUP_REMOVED lines=20> */
.L_x_1702:
[----:B------:R-:W-:Y:S05]  /*1b20*/  BSYNC.RECONVERGENT B1 ;  /* 0x0000000000017941 */ /* 0x000fea0003800200 */
.L_x_1701:
[----:B------:R-:W-:Y:S04]  /*1b30*/  BSSY.RECONVERGENT B1, `(.L_x_1703) ;  /* 0x000000b000017945 */ /* 0x000fe80003800200 */
[----:B------:R-:W-:Y:S05]  /*1b40*/  @P1 BRA `(.L_x_1704) ;  /* 0x0000000000241947 */ /* 0x000fea0003800000 */
[----:B--2---:R-:W2:Y:S01]  /*1b50*/  S2R R4, SR_CgaCtaId ;  /* 0x0000000000047919 */ /* 0x004ea20000008800 */
[----:B0-----:R-:W-:Y:S01]  /*1b60*/  MOV R3, 0x400 ;  /* 0x0000040000037802 */ /* 0x001fe20000000f00 */
[----:B------:R-:W-:Y:S01]  /*1b70*/  IMAD.MOV.U32 R21, RZ, RZ, R27 ;  /* 0x000000ffff157224 */ /* 0x000fe200078e001b */
[----:B------:R-:W-:-:S04]  /*1b80*/  SHF.R.U32.HI R2, RZ, 0x1, R11 ;  /* 0x00000001ff027819 */ /* 0x000fc8000001160b */
[----:B------:R-:W-:Y:S02]  /*1b90*/  LOP3.LUT R2, R2, 0x1f0, RZ, 0xc0, !PT ;  /* 0x000001f002027812 */ /* 0x000fe400078ec0ff */
[----:B--2---:R-:W-:-:S05]  /*1ba0*/  LEA R3, R4, R3, 0x18 ;  /* 0x0000000304037211 */ /* 0x004fca00078ec0ff */
[----:B------:R-:W-:-:S05]  /*1bb0*/  IMAD.IADD R3, R2, 0x1, R3 ;  /* 0x0000000102037824 */ /* 0x000fca00078e0203 */
[----:B------:R0:W-:Y:S04]  /*1bc0*/  STS.64 [R3+0x10], R20 ;  /* 0x0000101403007388 */ /* 0x0001e80000000a00 */
[----:B------:R0:W-:Y:S02]  /*1bd0*/  STS.U8 [R3+0x8], R28 ;  /* 0x0000081c03007388 */ /* 0x0001e40000000000 */
.L_x_1704:
[----:B------:R-:W-:Y:S05]  /*1be0*/  BSYNC.RECONVERGENT B1 ;  /* 0x0000000000017941 */ /* 0x000fea0003800200 */
.L_x_1703:
        /* <DEDUP_REMOVED lines=15> */
[----:B-----5:R-:W-:-:S04]  /*1ce0*/  ISETP.NE.AND P2, PT, R10, RZ, PT ;  /* 0x000000ff0a00720c */ /* 0x020fc80003f45270 */
[----:B------:R-:W-:Y:S02]  /*1cf0*/  @P4 SEL R10, R28, 0x1, !P2 ;  /* 0x000000011c0a4807 */ /* 0x000fe40005000000 */
[-C--:B--2---:R-:W-:Y:S01]  /*1d00*/  ISETP.LT.U32.AND P0, PT, R4, R20.reuse, PT ;  /* 0x000000140400720c */ /* 0x084fe20003f01070 */
[----:B------:R-:W-:Y:S01]  /*1d10*/  LDS.U8 R28, [UR5+0x78] ;  /* 0x00007805ff1c7984 */ /* 0x000fe20008000000 */
[----:B------:R-:W-:Y:S02]  /*1d20*/  LOP3.LUT P3, RZ, R10, 0xff, RZ, 0xc0, !PT ;  /* 0x000000ff0aff7812 */ /* 0x000fe4000786c0ff */
[----:B------:R-:W-:Y:S02]  /*1d30*/  ISETP.LT.AND.EX P0, PT, R5, R27, PT, P0 ;  /* 0x0000001b0500720c */ /* 0x000fe40003f01300 */
[----:B----4-:R-:W-:Y:S02]  /*1d40*/  ISETP.NE.AND P5, PT, R12, RZ, PT ;  /* 0x000000ff0c00720c */ /* 0x010fe40003fa5270 */
[----:B-1-3--:R-:W-:-:S02]  /*1d50*/  @P2 SEL R20, R4, R20, P0 ;  /* 0x0000001404142207 */ /* 0x00afc40000000000 */
[C---:B------:R-:W-:Y:S02]  /*1d60*/  @P2 SEL R27, R5.reuse, R27, P0 ;  /* 0x0000001b051b2207 */ /* 0x040fe40000000000 */
[----:B------:R-:W-:Y:S02]  /*1d70*/  SEL R11, R4, R20, !P4 ;  /* 0x00000014040b7207 */ /* 0x000fe40006000000 */
[----:B------:R-:W-:Y:S02]  /*1d80*/  SEL R13, R5, R27, !P4 ;  /* 0x0000001b050d7207 */ /* 0x000fe40006000000 */
[----:B------:R-:W-:Y:S01]  /*1d90*/  ISETP.LT.U32.AND P0, PT, R6, R11, PT ;  /* 0x0000000b0600720c */ /* 0x000fe20003f01070 */
[----:B------:R-:W-:Y:S01]  /*1da0*/  LDS.64 R4, [UR5+0x60] ;  /* 0x00006005ff047984 */ /* 0x000fe20008000a00 */
[----:B------:R-:W-:Y:S02]  /*1db0*/  @P3 SEL R12, R10, 0x1, !P5 ;  /* 0x000000010a0c3807 */ /* 0x000fe40006800000 */
[----:B------:R-:W-:Y:S01]  /*1dc0*/  ISETP.LT.AND.EX P0, PT, R7, R13, PT, P0 ;  /* 0x0000000d0700720c */ /* 0x000fe20003f01300 */
[----:B------:R-:W1:Y:S01]  /*1dd0*/  LDS.U8 R10, [UR5+0x58] ;  /* 0x00005805ff0a7984 */ /* 0x000e620008000000 */
[----:B------:R-:W-:-:S02]  /*1de0*/  LOP3.LUT P2, RZ, R12, 0xff, RZ, 0xc0, !PT ;  /* 0x000000ff0cff7812 */ /* 0x000fc4000784c0ff */
[----:B------:R-:W-:Y:S02]  /*1df0*/  @P5 SEL R11, R6, R11, P0 ;  /* 0x0000000b060b5207 */ /* 0x000fe40000000000 */
[----:B------:R-:W-:Y:S02]  /*1e00*/  ISETP.NE.AND P4, PT, R14, RZ, PT ;  /* 0x000000ff0e00720c */ /* 0x000fe40003f85270 */
[C---:B------:R-:W-:Y:S02]  /*1e10*/  @P5 SEL R13, R7.reuse, R13, P0 ;  /* 0x0000000d070d5207 */ /* 0x040fe40000000000 */
[----:B------:R-:W-:Y:S02]  /*1e20*/  SEL R11, R6, R11, !P3 ;  /* 0x0000000b060b7207 */ /* 0x000fe40005800000 */
[----:B------:R-:W-:Y:S02]  /*1e30*/  SEL R13, R7, R13, !P3 ;  /* 0x0000000d070d7207 */ /* 0x000fe40005800000 */
[----:B------:R-:W-:Y:S01]  /*1e40*/  ISETP.LT.U32.AND P0, PT, R8, R11, PT ;  /* 0x0000000b0800720c */ /* 0x000fe20003f01070 */
[----:B------:R-:W-:Y:S01]  /*1e50*/  LDS.64 R6, [UR5+0x70] ;  /* 0x00007005ff067984 */ /* 0x000fe20008000a00 */
[----:B------:R-:W-:-:S02]  /*1e60*/  @P2 SEL R14, R12, 0x1, !P4 ;  /* 0x000000010c0e2807 */ /* 0x000fc40006000000 */
[----:B------:R-:W-:Y:S01]  /*1e70*/  ISETP.LT.AND.EX P0, PT, R9, R13, PT, P0 ;  /* 0x0000000d0900720c */ /* 0x000fe20003f01300 */
[----:B------:R-:W2:Y:S01]  /*1e80*/  LDS.U8 R12, [UR5+0x68] ;  /* 0x00006805ff0c7984 */ /* 0x000ea20008000000 */
[----:B------:R-:W-:Y:S02]  /*1e90*/  ISETP.NE.AND P3, PT, R15, RZ, PT ;  /* 0x000000ff0f00720c */ /* 0x000fe40003f65270 */
[----:B------:R-:W-:Y:S02]  /*1ea0*/  @P4 SEL R11, R8, R11, P0 ;  /* 0x0000000b080b4207 */ /* 0x000fe40000000000 */
[----:B------:R-:W-:Y:S02]  /*1eb0*/  LOP3.LUT P5, RZ, R14, 0xff, RZ, 0xc0, !PT ;  /* 0x000000ff0eff7812 */ /* 0x000fe400078ac0ff */
[----:B------:R-:W-:Y:S02]  /*1ec0*/  @P4 SEL R13, R9, R13, P0 ;  /* 0x0000000d090d4207 */ /* 0x000fe40000000000 */
[----:B------:R-:W-:-:S02]  /*1ed0*/  SEL R11, R8, R11, !P2 ;  /* 0x0000000b080b7207 */ /* 0x000fc40005000000 */
[----:B------:R-:W-:Y:S02]  /*1ee0*/  SEL R13, R9, R13, !P2 ;  /* 0x0000000d090d7207 */ /* 0x000fe40005000000 */
[----:B0-----:R-:W-:Y:S01]  /*1ef0*/  ISETP.LT.U32.AND P0, PT, R2, R11, PT ;  /* 0x0000000b0200720c */ /* 0x001fe20003f01070 */
[----:B------:R-:W0:Y:S03]  /*1f00*/  LDS.64 R8, [UR5+0x80] ;  /* 0x00008005ff087984 */ /* 0x000e260008000a00 */
[----:B------:R-:W-:Y:S02]  /*1f10*/  ISETP.LT.AND.EX P0, PT, R3, R13, PT, P0 ;  /* 0x0000000d0300720c */ /* 0x000fe40003f01300 */
[----:B------:R-:W-:Y:S02]  /*1f20*/  @P5 SEL R15, R14, 0x1, !P3 ;  /* 0x000000010e0f5807 */ /* 0x000fe40005800000 */
[----:B------:R-:W-:-:S02]  /*1f30*/  @P3 SEL R11, R2, R11, P0 ;  /* 0x0000000b020b3207 */ /* 0x000fc40000000000 */
[----:B-1----:R-:W-:Y:S02]  /*1f40*/  ISETP.NE.AND P2, PT, R10, RZ, PT ;  /* 0x000000ff0a00720c */ /* 0x002fe40003f45270 */
[----:B------:R-:W-:Y:S02]  /*1f50*/  @P3 SEL R13, R3, R13, P0 ;  /* 0x0000000d030d3207 */ /* 0x000fe40000000000 */
[----:B------:R-:W-:Y:S02]  /*1f60*/  SEL R11, R2, R11, !P5 ;  /* 0x0000000b020b7207 */ /* 0x000fe40006800000 */
[----:B------:R-:W-:Y:S02]  /*1f70*/  LOP3.LUT P4, RZ, R15, 0xff, RZ, 0xc0, !PT ;  /* 0x000000ff0fff7812 */ /* 0x000fe4000788c0ff */
[----:B------:R-:W-:Y:S02]  /*1f80*/  SEL R13, R3, R13, !P5 ;  /* 0x0000000d030d7207 */ /* 0x000fe40006800000 */
[----:B------:R-:W-:-:S04]  /*1f90*/  ISETP.LT.U32.AND P0, PT, R4, R11, PT ;  /* 0x0000000b0400720c */ /* 0x000fc80003f01070 */
[----:B------:R-:W-:Y:S02]  /*1fa0*/  ISETP.LT.AND.EX P0, PT, R5, R13, PT, P0 ;  /* 0x0000000d0500720c */ /* 0x000fe40003f01300 */
[----:B--2---:R-:W-:Y:S02]  /*1fb0*/  ISETP.NE.AND P3, PT, R12, RZ, PT ;  /* 0x000000ff0c00720c */ /* 0x004fe40003f65270 */
[C---:B------:R-:W-:Y:S02]  /*1fc0*/  @P2 SEL R11, R4.reuse, R11, P0 ;  /* 0x0000000b040b2207 */ /* 0x040fe40000000000 */
[----:B------:R-:W-:Y:S02]  /*1fd0*/  @P4 SEL R10, R15, 0x1, !P2 ;  /* 0x000000010f0a4807 */ /* 0x000fe40005000000 */
[----:B------:R-:W-:Y:S02]  /*1fe0*/  @P2 SEL R13, R5, R13, P0 ;  /* 0x0000000d050d2207 */ /* 0x000fe40000000000 */
[----:B------:R-:W-:-:S02]  /*1ff0*/  SEL R3, R4, R11, !P4 ;  /* 0x0000000b04037207 */ /* 0x000fc40006000000 */
[----:B------:R-:W-:Y:S02]  /*2000*/  LOP3.LUT P5, RZ, R10, 0xff, RZ, 0xc0, !PT ;  /* 0x000000ff0aff7812 */ /* 0x000fe400078ac0ff */
[----:B------:R-:W-:Y:S02]  /*2010*/  SEL R5, R5, R13, !P4 ;  /* 0x0000000d05057207 */ /* 0x000fe40006000000 */
[----:B------:R-:W-:Y:S02]  /*2020*/  ISETP.LT.U32.AND P0, PT, R6, R3, PT ;  /* 0x000000030600720c */ /* 0x000fe40003f01070 */
        /* <DEDUP_REMOVED lines=16> */
.L_x_1692:
        /* <DEDUP_REMOVED lines=36> */
.L_x_1707:
[----:B------:R-:W-:Y:S05]  /*2370*/  BSYNC.RECONVERGENT B1 ;  /* 0x0000000000017941 */ /* 0x000fea0003800200 */
.L_x_1706:
        /* <DEDUP_REMOVED lines=21> */
.L_x_1709:
[----:B------:R-:W-:Y:S05]  /*24d0*/  BSYNC.RECONVERGENT B1 ;  /* 0x0000000000017941 */ /* 0x000fea0003800200 */
.L_x_1708:
        /* <DEDUP_REMOVED lines=20> */
.L_x_1711:
[----:B------:R-:W-:Y:S05]  /*2620*/  BSYNC.RECONVERGENT B1 ;  /* 0x0000000000017941 */ /* 0x000fea0003800200 */
.L_x_1710:
        /* <DEDUP_REMOVED lines=20> */
.L_x_1713:
[----:B------:R-:W-:Y:S05]  /*2770*/  BSYNC.RECONVERGENT B1 ;  /* 0x0000000000017941 */ /* 0x000fea0003800200 */
.L_x_1712:
        /* <DEDUP_REMOVED lines=20> */
.L_x_1715:
[----:B------:R-:W-:Y:S05]  /*28c0*/  BSYNC.RECONVERGENT B1 ;  /* 0x0000000000017941 */ /* 0x000fea0003800200 */
.L_x_1714:
[----:B------:R-:W-:Y:S04]  /*28d0*/  BSSY.RECONVERGENT B1, `(.L_x_1716) ;  /* 0x000000b000017945 */ /* 0x000fe80003800200 */
[----:B------:R-:W-:Y:S05]  /*28e0*/  @P1 BRA `(.L_x_1717) ;  /* 0x0000000000241947 */ /* 0x000fea0003800000 */
[----:B0-----:R-:W0:Y:S01]  /*28f0*/  S2R R4, SR_CgaCtaId ;  /* 0x0000000000047919 */ /* 0x001e220000008800 */
[----:B------:R-:W-:Y:S01]  /*2900*/  MOV R3, 0x400 ;  /* 0x0000040000037802 */ /* 0x000fe20000000f00 */
[----:B------:R-:W-:Y:S01]  /*2910*/  IMAD.MOV.U32 R21, RZ, RZ, R27 ;  /* 0x000000ffff157224 */ /* 0x000fe200078e001b */
[----:B--234-:R-:W-:-:S04]  /*2920*/  SHF.R.U32.HI R2, RZ, 0x1, R11 ;  /* 0x00000001ff027819 */ /* 0x01cfc8000001160b */
[----:B------:R-:W-:Y:S02]  /*2930*/  LOP3.LUT R2, R2, 0x1f0, RZ, 0xc0, !PT ;  /* 0x000001f002027812 */ /* 0x000fe400078ec0ff */
[----:B0-----:R-:W-:-:S05]  /*2940*/  LEA R3, R4, R3, 0x18 ;  /* 0x0000000304037211 */ /* 0x001fca00078ec0ff */
[----:B------:R-:W-:-:S05]  /*2950*/  IMAD.IADD R3, R2, 0x1, R3 ;  /* 0x0000000102037824 */ /* 0x000fca00078e0203 */
[----:B------:R0:W-:Y:S04]  /*2960*/  STS.64 [R3+0x10], R20 ;  /* 0x0000101403007388 */ /* 0x0001e80000000a00 */
[----:B------:R0:W-:Y:S02]  /*2970*/  STS.U8 [R3+0x8], R28 ;  /* 0x0000081c03007388 */ /* 0x0001e40000000000 */
.L_x_1717:
[----:B------:R-:W-:Y:S05]  /*2980*/  BSYNC.RECONVERGENT B1 ;  /* 0x0000000000017941 */ /* 0x000fea0003800200 */
.L_x_1716:
[----:B------:R-:W-:Y:S01]  /*2990*/  BAR.SYNC.DEFER_BLOCKING 0x0 ;  /* 0x0000000000007b1d */ /* 0x000fe20000010000 */
[----:B------:R-:W-:-:S13]  /*29a0*/  ISETP.NE.AND P1, PT, R11, RZ, PT ;  /* 0x000000ff0b00720c */ /* 0x000fda0003f25270 */
[----:B------:R-:W-:Y:S05]  /*29b0*/  @P1 BRA `(.L_x_1705) ;  /* 0x00000030000c1947 */ /* 0x000fea0003800000 */
[----:B------:R-:W-:Y:S02]  /*29c0*/  UISETP.GE.U32.AND UP0, UPT, UR4, 0x21, UPT ;  /* 0x000000210400788c */ /* 0x000fe4000bf06070 */
[----:B------:R-:W-:Y:S02]  /*29d0*/  UISETP.GE.U32.AND UP1, UPT, UR4, 0x41, UPT ;  /* 0x000000410400788c */ /* 0x000fe4000bf26070 */
[----:B------:R-:W-:Y:S02]  /*29e0*/  UISETP.GE.U32.AND UP2, UPT, UR4, 0x61, UPT ;  /* 0x000000610400788c */ /* 0x000fe4000bf46070 */
[----:B------:R-:W-:Y:S02]  /*29f0*/  UISETP.GE.U32.AND UP3, UPT, UR4, 0x81, UPT ;  /* 0x000000810400788c */ /* 0x000fe4000bf66070 */
[----:B------:R-:W-:Y:S02]  /*2a00*/  UISETP.GE.U32.AND UP4, UPT, UR4, 0xa1, UPT ;  /* 0x000000a10400788c */ /* 0x000fe4000bf86070 */
[----:B------:R-:W-:-:S02]  /*2a10*/  UISETP.GE.U32.AND UP5, UPT, UR4, 0xc1, UPT ;  /* 0x000000c10400788c */ /* 0x000fc4000bfa6070 */
[----:B------:R-:W-:Y:S01]  /*2a20*/  UISETP.GE.U32.AND UP6, UPT, UR4, 0xe1, UPT ;  /* 0x000000e10400788c */ /* 0x000fe2000bfc6070 */
        /* <DEDUP_REMOVED lines=16> */
.L_x_1718:
        /* <DEDUP_REMOVED lines=16> */
.L_x_1719:
        /* <DEDUP_REMOVED lines=16> */
.L_x_1720:
        /* <DEDUP_REMOVED lines=16> */
.L_x_1721:
        /* <DEDUP_REMOVED lines=16> */
.L_x_1722:
        /* <DEDUP_REMOVED lines=16> */
.L_x_1723:
        /* <DEDUP_REMOVED lines=17> */
.L_x_1682:
        /* <DEDUP_REMOVED lines=15> */
[----:B------:R-:W-:Y:S01]  /*3230*/  UIADD3 UR5, UPT, UPT, UR4, -0x400, URZ ;  /* 0xfffffc0004057890 */ /* 0x000fe2000fffe0ff */
[----:B------:R-:W-:-:S03]  /*3240*/  IMAD.MOV.U32 R22, RZ, RZ, 0x400 ;  /* 0x00000400ff167424 */ /* 0x000fc600078e00ff */
[----:B------:R-:W-:Y:S01]  /*3250*/  UISETP.GE.U32.AND UP0, UPT, UR5, 0x400, UPT ;  /* 0x000004000500788c */ /* 0x000fe2000bf06070 */
[----:B---3--:R-:W-:Y:S01]  /*3260*/  FSETP.NEU.AND P0, PT, R6, R7, PT ;  /* 0x000000070600720b */ /* 0x008fe20003f0d000 */
[----:B------:R-:W-:-:S03]  /*3270*/  VIADD R6, R21, 0x200 ;  /* 0x0000020015067836 */ /* 0x000fc60000000000 */
[----:B------:R-:W-:Y:S02]  /*3280*/  SEL R20, R20, R21, !P0 ;  /* 0x0000001514147207 */ /* 0x000fe40004000000 */
[----:B--2---:R-:W-:Y:S02]  /*3290*/  IADD3 R15, P1, PT, R6, UR6, RZ ;  /* 0x00000006060f7c10 */ /* 0x004fe4000ff3e0ff */
[----:B------:R-:W-:Y:S02]  /*32a0*/  IADD3 R20, P3, PT, R20, UR6, RZ ;  /* 0x0000000614147c10 */ /* 0x000fe4000ff7e0ff */
[----:B----4-:R-:W-:Y:S01]  /*32b0*/  FSETP.NEU.AND P2, PT, R10, R11, PT ;  /* 0x0000000b0a00720b */ /* 0x010fe20003f4d000 */
[----:B------:R-:W-:Y:S01]  /*32c0*/  IMAD.X R6, RZ, RZ, UR7, P1 ;  /* 0x00000007ff067e24 */ /* 0x000fe200088e06ff */
[C---:B------:R-:W-:Y:S01]  /*32d0*/  ISETP.LT.U32.AND P1, PT, R15.reuse, R20, PT ;  /* 0x000000140f00720c */ /* 0x040fe20003f21070 */
[----:B------:R-:W-:Y:S01]  /*32e0*/  IMAD.X R27, RZ, RZ, UR7, P3 ;  /* 0x00000007ff1b7e24 */ /* 0x000fe200098e06ff */
[----:B------:R-:W-:-:S02]  /*32f0*/  IADD3 R7, P3, PT, R15, 0x100, RZ ;  /* 0x000001000f077810 */ /* 0x000fc40007f7e0ff */
[----:B-----5:R-:W-:Y:S02]  /*3300*/  FSETP.EQ.AND P0, PT, R8, R9, !P0 ;  /* 0x000000090800720b */ /* 0x020fe40004702000 */
[----:B------:R-:W-:-:S05]  /*3310*/  ISETP.LT.AND.EX P1, PT, R6, R27, PT, P1 ;  /* 0x0000001b0600720c */ /* 0x000fca0003f21310 */
        /* <DEDUP_REMOVED lines=8> */
[----:B------:R-:W-:Y:S02]  /*33a0*/  ISETP.LT.AND.EX P1, PT, R6, R27, PT, P1 ;  /* 0x0000001b0600720c */ /* 0x000fe40003f21310 */
[----:B------:R-:W-:Y:S02]  /*33b0*/  FSETP.NEU.OR P3, PT, R12, R13, !P0 ;  /* 0x0000000d0c00720b */ /* 0x000fe4000476d400 */
[----:B------:R-:W-:Y:S02]  /*33c0*/  @P2 SEL R20, R7, R20, P1 ;  /* 0x0000001407142207 */ /* 0x000fe40000800000 */
[----:B------:R-:W-:Y:S02]  /*33d0*/  @P2 SEL R27, R6, R27, P1 ;  /* 0x0000001b061b2207 */ /* 0x000fe40000800000 */
[----:B------:R-:W-:-:S02]  /*33e0*/  SEL R28, RZ, 0x1, !P3 ;  /* 0x00000001ff1c7807 */ /* 0x000fc40005800000 */
[----:B------:R-:W-:Y:S02]  /*33f0*/  SEL R20, R7, R20, P0 ;  /* 0x0000001407147207 */ /* 0x000fe40000000000 */
[----:B------:R-:W-:Y:S01]  /*3400*/  SEL R27, R6, R27, P0 ;  /* 0x0000001b061b7207 */ /* 0x000fe20000000000 */
[----:B------:R-:W-:Y:S06]  /*3410*/  BRA.U !UP0, `(.L_x_1724) ;  /* 0x00000005082c7547 */ /* 0x000fec000b800000 */
[----:B------:R-:W-:Y:S01]  /*3420*/  IMAD.MOV.U32 R22, RZ, RZ, 0x400 ;  /* 0x00000400ff167424 */ /* 0x000fe200078e00ff */
[----:B------:R-:W0:Y:S01]  /*3430*/  LDCU UR4, c[0x0][0x3b0] ;  /* 0x00007600ff0477ac */ /* 0x000e220008000800 */
[----:B------:R-:W2:Y:S05]  /*3440*/  LDCU.64 UR6, c[0x0][0x3a0] ;  /* 0x00007400ff0677ac */ /* 0x000eaa0008000a00 */
.L_x_1729:
[----:B------:R-:W-:-:S04]  /*3450*/  IMAD.WIDE.U32 R6, R22, 0x4, R2 ;  /* 0x0000000416067825 */ /* 0x000fc800078e0002 */
[----:B------:R-:W-:Y:S01]  /*3460*/  IMAD.WIDE.U32 R8, R22, 0x4, R4 ;  /* 0x0000000416087825 */ /* 0x000fe200078e0004 */
        /* <DEDUP_REMOVED lines=10> */
[----:B--2---:R-:W-:-:S04]  /*3510*/  IADD3 R11, P0, P1, R21, UR6, R22 ;  /* 0x00000006150b7c10 */ /* 0x004fc8000f91e016 */
[----:B------:R-:W-:-:S07]  /*3520*/  IADD3.X R10, PT, PT, RZ, UR7, RZ, P0, P1 ;  /* 0x00000007ff0a7c10 */ /* 0x000fce00087e24ff */
        /* <DEDUP_REMOVED lines=9> */
.L_x_1726:
[----:B-----5:R-:W-:Y:S01]  /*35c0*/  FSETP.NEU.AND P0, PT, R12, R13, PT ;  /* 0x0000000d0c00720b */ /* 0x020fe20003f0d000 */
[----:B------:R-:W-:Y:S02]  /*35d0*/  IMAD.MOV.U32 R20, RZ, RZ, R11 ;  /* 0x000000ffff147224 */ /* 0x000fe400078e000b */
[----:B------:R-:W-:Y:S01]  /*35e0*/  IMAD.MOV.U32 R27, RZ, RZ, R10 ;  /* 0x000000ffff1b7224 */ /* 0x000fe200078e000a */
[----:B------:R-:W-:-:S09]  /*35f0*/  SEL R28, RZ, 0x1, !P0 ;  /* 0x00000001ff1c7807 */ /* 0x000fd20004000000 */
.L_x_1727:
[----:B0-----:R-:W-:Y:S05]  /*3600*/  BSYNC.RECONVERGENT B1 ;  /* 0x0000000000017941 */ /* 0x001fea0003800200 */
.L_x_1725:
[----:B------:R-:W-:Y:S01]  /*3610*/  IMAD.MOV.U32 R7, RZ, RZ, R20 ;  /* 0x000000ffff077224 */ /* 0x000fe200078e0014 */
[----:B------:R-:W-:Y:S01]  /*3620*/  IADD3 R20, P1, PT, R11, 0x100, RZ ;  /* 0x000001000b147810 */ /* 0x000fe20007f3e0ff */
[----:B------:R-:W-:Y:S01]  /*3630*/  IMAD.MOV.U32 R6, RZ, RZ, R27 ;  /* 0x000000ffff067224 */ /* 0x000fe200078e001b */
[----:B------:R-:W-:Y:S02]  /*3640*/  FSETP.NEU.AND P3, PT, R14, R15, PT ;  /* 0x0000000f0e00720b */ /* 0x000fe40003f6d000 */
[----:B------:R-:W-:Y:S01]  /*3650*/  LOP3.LUT P2, RZ, R28, 0xff, RZ, 0xc0, !PT ;  /* 0x000000ff1cff7812 */ /* 0x000fe2000784c0ff */
[----:B------:R-:W-:Y:S01]  /*3660*/  IMAD.X R27, RZ, RZ, R10, P1 ;  /* 0x000000ffff1b7224 */ /* 0x000fe200008e060a */
[----:B------:R-:W-:Y:S02]  /*3670*/  ISETP.LT.U32.AND P0, PT, R20, R7, PT ;  /* 0x000000071400720c */ /* 0x000fe40003f01070 */
[----:B------:R-:W-:Y:S02]  /*3680*/  SEL R28, R28, 0x1, !P3 ;  /* 0x000000011c1c7807 */ /* 0x000fe40005800000 */
[----:B------:R-:W-:-:S02]  /*3690*/  ISETP.LT.AND.EX P0, PT, R27, R6, PT, P0 ;  /* 0x000000061b00720c */ /* 0x000fc40003f01300 */
[----:B------:R-:W-:Y:S02]  /*36a0*/  FSETP.NEU.AND P1, PT, R16, R17, PT ;  /* 0x000000111000720b */ /* 0x000fe40003f2d000 */
[----:B------:R-:W-:Y:S02]  /*36b0*/  IADD3 R8, PT, PT, -R22, UR4, RZ ;  /* 0x0000000416087c10 */ /* 0x000fe4000fffe1ff */
[----:B------:R-:W-:Y:S02]  /*36c0*/  @P3 SEL R7, R20, R7, P0 ;  /* 0x0000000714073207 */ /* 0x000fe40000000000 */
[----:B------:R-:W-:Y:S02]  /*36d0*/  @P3 SEL R6, R27, R6, P0 ;  /* 0x000000061b063207 */ /* 0x000fe40000000000 */
[----:B------:R-:W-:Y:S02]  /*36e0*/  @!P2 SEL R28, RZ, 0x1, !P3 ;  /* 0x00000001ff1ca807 */ /* 0x000fe40005800000 */
[----:B------:R-:W-:-:S02]  /*36f0*/  IADD3 R9, P0, PT, R11, 0x200, RZ ;  /* 0x000002000b097810 */ /* 0x000fc40007f1e0ff */
[----:B------:R-:W-:Y:S02]  /*3700*/  SEL R20, R20, R7, !P2 ;  /* 0x0000000714147207 */ /* 0x000fe40005000000 */
[C---:B------:R-:W-:Y:S02]  /*3710*/  LOP3.LUT P3, RZ, R28.reuse, 0xff, RZ, 0xc0, !PT ;  /* 0x000000ff1cff7812 */ /* 0x040fe4000786c0ff */
[----:B------:R-:W-:Y:S01]  /*3720*/  SEL R27, R27, R6, !P2 ;  /* 0x000000061b1b7207 */ /* 0x000fe20005000000 */
[----:B------:R-:W-:Y:S01]  /*3730*/  IMAD.X R6, RZ, RZ, R10, P0 ;  /* 0x000000ffff067224 */ /* 0x000fe200000e060a */
[----:B------:R-:W-:Y:S02]  /*3740*/  ISETP.LT.U32.AND P0, PT, R9, R20, PT ;  /* 0x000000140900720c */ /* 0x000fe40003f01070 */
[----:B------:R-:W-:Y:S02]  /*3750*/  SEL R28, R28, 0x1, !P1 ;  /* 0x000000011c1c7807 */ /* 0x000fe40004800000 */
[----:B------:R-:W-:-:S02]  /*3760*/  ISETP.LT.AND.EX P0, PT, R6, R27, PT, P0 ;  /* 0x0000001b0600720c */ /* 0x000fc40003f01300 */
[----:B------:R-:W-:Y:S02]  /*3770*/  FSETP.NEU.AND P2, PT, R18, R19, PT ;  /* 0x000000131200720b */ /* 0x000fe40003f4d000 */
[----:B------:R-:W-:Y:S02]  /*3780*/  @P1 SEL R20, R9, R20, P0 ;  /* 0x0000001409141207 */ /* 0x000fe40000000000 */
[----:B------:R-:W-:Y:S02]  /*3790*/  @P1 SEL R27, R6, R27, P0 ;  /* 0x0000001b061b1207 */ /* 0x000fe40000000000 */
[----:B------:R-:W-:Y:S02]  /*37a0*/  IADD3 R7, P0, PT, R11, 0x300, RZ ;  /* 0x000003000b077810 */ /* 0x000fe40007f1e0ff */
[----:B------:R-:W-:Y:S02]  /*37b0*/  @!P3 SEL R28, RZ, 0x1, !P1 ;  /* 0x00000001ff1cb807 */ /* 0x000fe40004800000 */
[----:B------:R-:W-:-:S02]  /*37c0*/  SEL R20, R9, R20, !P3 ;  /* 0x0000001409147207 */ /* 0x000fc40005800000 */
[----:B------:R-:W-:Y:S01]  /*37d0*/  SEL R27, R6, R27, !P3 ;  /* 0x0000001b061b7207 */ /* 0x000fe20005800000 */
[----:B------:R-:W-:Y:S01]  /*37e0*/  IMAD.X R6, RZ, RZ, R10, P0 ;  /* 0x000000ffff067224 */ /* 0x000fe200000e060a */
[----:B------:R-:W-:Y:S02]  /*37f0*/  ISETP.GE.U32.AND P3, PT, R8, 0x400, PT ;  /* 0x000004000800780c */ /* 0x000fe40003f66070 */
        /* <DEDUP_REMOVED lines=10> */
[----:B------:R-:W-:-:S05]  /*38a0*/  VIADD R22, R22, 0x400 ;  /* 0x0000040016167836 */ /* 0x000fca0000000000 */
[----:B------:R-:W-:-:S13]  /*38b0*/  ISETP.GT.U32.AND P0, PT, R22, UR5, PT ;  /* 0x0000000516007c0c */ /* 0x000fda000bf04070 */
[----:B------:R-:W-:Y:S05]  /*38c0*/  @!P0 BRA `(.L_x_1729) ;  /* 0xfffffff800e08947 */ /* 0x000fea000383ffff */
.L_x_1724:
[----:B------:R-:W-:Y:S01]  /*38d0*/  IADD3 R2, PT, PT, -R22, UR4, RZ ;  /* 0x0000000416027c10 */ /* 0x000fe2000fffe1ff */
[----:B------:R-:W-:Y:S03]  /*38e0*/  BSSY.RECONVERGENT B1, `(.L_x_1728) ;  /* 0x0000141000017945 */ /* 0x000fe60003800200 */
[----:B------:R-:W-:-:S04]  /*38f0*/  ISETP.GE.AND P0, PT, R21, R2, PT ;  /* 0x000000021500720c */ /* 0x000fc80003f06270 */
[----:B------:R-:W-:-:S13]  /*3900*/  ISETP.GE.U32.OR P0, PT, R22, UR4, P0 ;  /* 0x0000000416007c0c */ /* 0x000fda0008706470 */
[----:B------:R-:W-:Y:S05]  /*3910*/  @P0 BRA `(.L_x_1730) ;  /* 0x0000001000f40947 */ /* 0x000fea0003800000 */
[----:B------:R-:W-:Y:S01]  /*3920*/  LOP3.LUT R23, RZ, R21, RZ, 0x33, !PT ;  /* 0x00000015ff177212 */ /* 0x000fe200078e33ff */
[----:B------:R-:W-:Y:S01]  /*3930*/  BSSY.RECONVERGENT B2, `(.L_x_1731) ;  /* 0x00000a5000027945 */ /* 0x000fe20003800200 */
[----:B------:R-:W-:Y:S02]  /*3940*/  IMAD.MOV.U32 R3, RZ, RZ, R21 ;  /* 0x000000ffff037224 */ /* 0x000fe400078e0015 */
[----:B------:R-:W-:-:S04]  /*3950*/  IADD3 R23, PT, PT, -R22, UR4, R23 ;  /* 0x0000000416177c10 */ /* 0x000fc8000fffe117 */
[C---:B------:R-:W-:Y:S02]  /*3960*/  ISETP.GE.U32.AND P0, PT, R23.reuse, 0x700, PT ;  /* 0x000007001700780c */ /* 0x040fe40003f06070 */
[----:B------:R-:W-:-:S04]  /*3970*/  LEA.HI R24, R23, 0x1, RZ, 0x18 ;  /* 0x0000000117187811 */ /* 0x000fc800078fc0ff */
[----:B------:R-:W-:-:S07]  /*3980*/  LOP3.LUT R34, R24, 0x7, RZ, 0xc0, !PT ;  /* 0x0000000718227812 */ /* 0x000fce00078ec0ff */
[----:B------:R-:W-:Y:S05]  /*3990*/  @!P0 BRA `(.L_x_1732) ;  /* 0x0000000800788947 */ /* 0x000fea0003800000 */
[----:B------:R-:W0:Y:S01]  /*39a0*/  LDC.64 R4, c[0x0][0x380] ;  /* 0x0000e000ff047b82 */ /* 0x000e220000000a00 */
[----:B------:R-:W-:Y:S01]  /*39b0*/  LOP3.LUT R29, R24, 0x1fffff8, RZ, 0xc0, !PT ;  /* 0x01fffff8181d7812 */ /* 0x000fe200078ec0ff */
[----:B------:R-:W-:Y:S01]  /*39c0*/  BSSY.RECONVERGENT B3, `(.L_x_1733) ;  /* 0x000009a000037945 */ /* 0x000fe20003800200 */
[C---:B------:R-:W-:Y:S01]  /*39d0*/  LOP3.LUT R26, R21.reuse, 0x400, RZ, 0xfc, !PT ;  /* 0x00000400151a7812 */ /* 0x040fe200078efcff */
[----:B------:R-:W-:Y:S02]  /*39e0*/  IMAD.IADD R25, R21, 0x1, R22 ;  /* 0x0000000115197824 */ /* 0x000fe400078e0216 */
[----:B------:R-:W-:Y:S02]  /*39f0*/  IMAD.MOV R29, RZ, RZ, -R29 ;  /* 0x000000ffff1d7224 */ /* 0x000fe400078e0a1d */
[----:B------:R-:W2:Y:S05]  /*3a00*/  LDC.64 R2, c[0x0][0x388] ;  /* 0x0000e200ff027b82 */ /* 0x000eaa0000000a00 */
.L_x_1734:
[----:B0-----:R-:W-:-:S04]  /*3a10*/  IMAD.WIDE.U32 R6, R25, 0x4, R4 ;  /* 0x0000000419067825 */ /* 0x001fc800078e0004 */
[C---:B--2---:R-:W-:Y:S01]  /*3a20*/  IMAD.WIDE.U32 R8, R25.reuse, 0x4, R2 ;  /* 0x0000000419087825 */ /* 0x044fe200078e0002 */
[----:B------:R0:W2:Y:S04]  /*3a30*/  LDG.E R32, desc[UR8][R6.64] ;  /* 0x0000000806207981 */ /* 0x0000a8000c1e1900 */
[----:B------:R3:W2:Y:S01]  /*3a40*/  LDG.E R37, desc[UR8][R8.64] ;  /* 0x0000000808257981 */ /* 0x0006a2000c1e1900 */
[----:B------:R-:W-:-:S04]  /*3a50*/  VIADD R33, R25, 0x100 ;  /* 0x0000010019217836 */ /* 0x000fc80000000000 */
[----:B------:R-:W-:-:S04]  /*3a60*/  IMAD.WIDE.U32 R10, R33, 0x4, R4 ;  /* 0x00000004210a7825 */ /* 0x000fc800078e0004 */
[----:B------:R-:W-:Y:S01]  /*3a70*/  IMAD.WIDE.U32 R12, R33, 0x4, R2 ;  /* 0x00000004210c7825 */ /* 0x000fe200078e0002 */
[----:B------:R4:W5:Y:S04]  /*3a80*/  LDG.E R31, desc[UR8][R10.64] ;  /* 0x000000080a1f7981 */ /* 0x000968000c1e1900 */
[----:B------:R1:W5:Y:S01]  /*3a90*/  LDG.E R18, desc[UR8][R12.64] ;  /* 0x000000080c127981 */ /* 0x000362000c1e1900 */
[----:B------:R-:W-:-:S04]  /*3aa0*/  VIADD R35, R25, 0x200 ;  /* 0x0000020019237836 */ /* 0x000fc80000000000 */
[----:B------:R-:W-:-:S04]  /*3ab0*/  IMAD.WIDE.U32 R16, R35, 0x4, R4 ;  /* 0x0000000423107825 */ /* 0x000fc800078e0004 */
[----:B------:R-:W-:Y:S01]  /*3ac0*/  IMAD.WIDE.U32 R14, R35, 0x4, R2 ;  /* 0x00000004230e7825 */ /* 0x000fe200078e0002 */
[----:B------:R-:W5:Y:S04]  /*3ad0*/  LDG.E R30, desc[UR8][R16.64] ;  /* 0x00000008101e7981 */ /* 0x000f68000c1e1900 */
[----:B------:R1:W5:Y:S01]  /*3ae0*/  LDG.E R39, desc[UR8][R14.64] ;  /* 0x000000080e277981 */ /* 0x000362000c1e1900 */
[----:B------:R-:W-:-:S04]  /*3af0*/  VIADD R19, R25, 0x300 ;  /* 0x0000030019137836 */ /* 0x000fc80000000000 */
[----:B0-----:R-:W-:-:S04]  /*3b00*/  IMAD.WIDE.U32 R6, R19, 0x4, R4 ;  /* 0x0000000413067825 */ /* 0x001fc800078e0004 */
[----:B---3--:R-:W-:Y:S01]  /*3b10*/  IMAD.WIDE.U32 R8, R19, 0x4, R2 ;  /* 0x0000000413087825 */ /* 0x008fe200078e0002 */
[----:B------:R0:W3:Y:S04]  /*3b20*/  LDG.E R36, desc[UR8][R6.64] ;  /* 0x0000000806247981 */ /* 0x0000e8000c1e1900 */
[----:B------:R0:W3:Y:S01]  /*3b30*/  LDG.E R43, desc[UR8][R8.64] ;  /* 0x00000008082b7981 */ /* 0x0000e2000c1e1900 */
[----:B------:R-:W-:-:S04]  /*3b40*/  VIADD R41, R25, 0x400 ;  /* 0x0000040019297836 */ /* 0x000fc80000000000 */
[----:B----4-:R-:W-:-:S04]  /*3b50*/  IMAD.WIDE.U32 R10, R41, 0x4, R4 ;  /* 0x00000004290a7825 */ /* 0x010fc800078e0004 */
[----:B-1----:R-:W-:Y:S01]  /*3b60*/  IMAD.WIDE.U32 R12, R41, 0x4, R2 ;  /* 0x00000004290c7825 */ /* 0x002fe200078e0002 */
[----:B------:R1:W4:Y:S04]  /*3b70*/  LDG.E R38, desc[UR8][R10.64] ;  /* 0x000000080a267981 */ /* 0x000328000c1e1900 */
[----:B------:R1:W4:Y:S01]  /*3b80*/  LDG.E R45, desc[UR8][R12.64] ;  /* 0x000000080c2d7981 */ /* 0x000322000c1e1900 */
[----:B------:R-:W-:-:S04]  /*3b90*/  VIADD R40, R25, 0x500 ;  /* 0x0000050019287836 */ /* 0x000fc80000000000 */
[----:B------:R-:W-:-:S04]  /*3ba0*/  IMAD.WIDE.U32 R14, R40, 0x4, R4 ;  /* 0x00000004280e7825 */ /* 0x000fc800078e0004 */
[----:B------:R-:W-:Y:S02]  /*3bb0*/  IMAD.WIDE.U32 R16, R40, 0x4, R2 ;  /* 0x0000000428107825 */ /* 0x000fe400078e0002 */
[----:B------:R1:W4:Y:S04]  /*3bc0*/  LDG.E R14, desc[UR8][R14.64] ;  /* 0x000000080e0e7981 */ /* 0x000328000c1e1900 */
[----:B------:R-:W4:Y:S01]  /*3bd0*/  LDG.E R17, desc[UR8][R16.64] ;  /* 0x0000000810117981 */ /* 0x000f22000c1e1900 */
[----:B------:R-:W-:-:S04]  /*3be0*/  VIADD R42, R25, 0x600 ;  /* 0x00000600192a7836 */ /* 0x000fc80000000000 */
[----:B0-----:R-:W-:-:S04]  /*3bf0*/  IMAD.WIDE.U32 R6, R42, 0x4, R4 ;  /* 0x000000042a067825 */ /* 0x001fc800078e0004 */
[----:B------:R-:W-:Y:S02]  /*3c00*/  IMAD.WIDE.U32 R8, R42, 0x4, R2 ;  /* 0x000000042a087825 */ /* 0x000fe400078e0002 */
[----:B------:R-:W4:Y:S04]  /*3c10*/  LDG.E R6, desc[UR8][R6.64] ;  /* 0x0000000806067981 */ /* 0x000f28000c1e1900 */
[----:B------:R0:W4:Y:S01]  /*3c20*/  LDG.E R9, desc[UR8][R8.64] ;  /* 0x0000000808097981 */ /* 0x000122000c1e1900 */
[----:B------:R-:W-:-:S04]  /*3c30*/  VIADD R44, R25, 0x700 ;  /* 0x00000700192c7836 */ /* 0x000fc80000000000 */
[----:B-1----:R-:W-:-:S04]  /*3c40*/  IMAD.WIDE.U32 R10, R44, 0x4, R4 ;  /* 0x000000042c0a7825 */ /* 0x002fc800078e0004 */
[----:B------:R-:W-:Y:S02]  /*3c50*/  IMAD.WIDE.U32 R12, R44, 0x4, R2 ;  /* 0x000000042c0c7825 */ /* 0x000fe400078e0002 */
[----:B------:R1:W4:Y:S04]  /*3c60*/  LDG.E R10, desc[UR8][R10.64] ;  /* 0x000000080a0a7981 */ /* 0x000328000c1e1900 */
[----:B------:R1:W4:Y:S01]  /*3c70*/  LDG.E R13, desc[UR8][R12.64] ;  /* 0x000000080c0d7981 */ /* 0x000322000c1e1900 */
[----:B------:R-:W-:Y:S01]  /*3c80*/  LOP3.LUT P3, RZ, R28, 0xff, RZ, 0xc0, !PT ;  /* 0x000000ff1cff7812 */ /* 0x000fe2000786c0ff */
[----:B------:R-:W-:Y:S01]  /*3c90*/  VIADD R29, R29, 0x8 ;  /* 0x000000081d1d7836 */ /* 0x000fe20000000000 */
[----:B------:R-:W-:Y:S01]  /*3ca0*/  IADD3 R15, P2, PT, R25, UR6, RZ ;  /* 0x00000006190f7c10 */ /* 0x000fe2000ff5e0ff */
[----:B------:R-:W-:-:S02]  /*3cb0*/  VIADD R26, R26, 0x800 ;  /* 0x000008001a1a7836 */ /* 0x000fc40000000000 */
[----:B------:R-:W-:Y:S02]  /*3cc0*/  VIADD R25, R25, 0x800 ;  /* 0x0000080019197836 */ /* 0x000fe40000000000 */
[----:B0-----:R-:W-:Y:S01]  /*3cd0*/  IMAD.X R8, RZ, RZ, UR7, P2 ;  /* 0x00000007ff087e24 */ /* 0x001fe200090e06ff */
[CC--:B--2---:R-:W-:Y:S02]  /*3ce0*/  FSETP.NEU.AND P0, PT, R32.reuse, R37.reuse, PT ;  /* 0x000000252000720b */ /* 0x0c4fe40003f0d000 */
[----:B------:R-:W-:-:S03]  /*3cf0*/  FSETP.NEU.AND P1, PT, R32, R37, P3 ;  /* 0x000000252000720b */ /* 0x000fc60001f2d000 */
[----:B------:R-:W-:Y:S02]  /*3d00*/  @!P3 SEL R28, RZ, 0x1, !P0 ;  /* 0x00000001ff1cb807 */ /* 0x000fe40004000000 */
[----:B------:R-:W-:Y:S02]  /*3d10*/  ISETP.LT.U32.AND P0, PT, R15, R20, PT ;  /* 0x000000140f00720c */ /* 0x000fe40003f01070 */
[----:B------:R-:W-:Y:S02]  /*3d20*/  SEL R7, R28, 0x1, !P1 ;  /* 0x000000011c077807 */ /* 0x000fe40004800000 */
[----:B------:R-:W-:Y:S02]  /*3d30*/  ISETP.LT.AND.EX P0, PT, R8, R27, PT, P0 ;  /* 0x0000001b0800720c */ /* 0x000fe40003f01300 */
[----:B------:R-:W-:Y:S02]  /*3d40*/  LOP3.LUT P2, RZ, R7, 0xff, RZ, 0xc0, !PT ;  /* 0x000000ff07ff7812 */ /* 0x000fe4000784c0ff */
[----:B-----5:R-:W-:-:S02]  /*3d50*/  FSETP.NEU.AND P5, PT, R31, R18, PT ;  /* 0x000000121f00720b */ /* 0x020fc40003fad000 */
[----:B------:R-:W-:Y:S02]  /*3d60*/  FSETP.NEU.AND P4, PT, R31, R18, P2 ;  /* 0x000000121f00720b */ /* 0x000fe4000178d000 */
[CC--:B------:R-:W-:Y:S02]  /*3d70*/  SEL R16, R15.reuse, R20.reuse, P0 ;  /* 0x000000140f107207 */ /* 0x0c0fe40000000000 */
[CC--:B-1----:R-:W-:Y:S02]  /*3d80*/  SEL R11, R8.reuse, R27.reuse, P0 ;  /* 0x0000001b080b7207 */ /* 0x0c2fe40000000000 */
[----:B------:R-:W-:Y:S02]  /*3d90*/  @!P1 SEL R16, R15, R20, !P3 ;  /* 0x000000140f109207 */ /* 0x000fe40005800000 */
[----:B------:R-:W-:Y:S02]  /*3da0*/  @!P1 SEL R11, R8, R27, !P3 ;  /* 0x0000001b080b9207 */ /* 0x000fe40005800000 */
[----:B------:R-:W-:-:S02]  /*3db0*/  @!P2 SEL R7, RZ, 0x1, !P5 ;  /* 0x00000001ff07a807 */ /* 0x000fc40006800000 */
[----:B------:R-:W-:Y:S02]  /*3dc0*/  IADD3 R33, P0, PT, R33, UR6, RZ ;  /* 0x0000000621217c10 */ /* 0x000fe4000ff1e0ff */
[----:B------:R-:W-:Y:S02]  /*3dd0*/  SEL R7, R7, 0x1, !P4 ;  /* 0x0000000107077807 */ /* 0x000fe40006000000 */
[CC--:B------:R-:W-:Y:S01]  /*3de0*/  FSETP.NEU.AND P5, PT, R30.reuse, R39.reuse, PT ;  /* 0x000000271e00720b */ /* 0x0c0fe20003fad000 */
[----:B------:R-:W-:Y:S01]  /*3df0*/  IMAD.X R8, RZ, RZ, UR7, P0 ;  /* 0x00000007ff087e24 */ /* 0x000fe200080e06ff */
        /* <DEDUP_REMOVED lines=11> */
[----:B------:R-:W-:Y:S02]  /*3eb0*/  IADD3 R35, P0, PT, R35, UR6, RZ ;  /* 0x0000000623237c10 */ /* 0x000fe4000ff1e0ff */
[CC--:B---3--:R-:W-:Y:S02]  /*3ec0*/  FSETP.NEU.AND P5, PT, R36.reuse, R43.reuse, PT ;  /* 0x0000002b2400720b */ /* 0x0c8fe40003fad000 */
[----:B------:R-:W-:Y:S01]  /*3ed0*/  FSETP.NEU.AND P4, PT, R36, R43, P2 ;  /* 0x0000002b2400720b */ /* 0x000fe2000178d000 */
[----:B------:R-:W-:Y:S01]  /*3ee0*/  IMAD.X R8, RZ, RZ, UR7, P0 ;  /* 0x00000007ff087e24 */ /* 0x000fe200080e06ff */
[----:B------:R-:W-:-:S04]  /*3ef0*/  ISETP.LT.U32.AND P0, PT, R35, R12, PT ;  /* 0x0000000c2300720c */ /* 0x000fc80003f01070 */
[CC--:B------:R-:W-:Y:S02]  /*3f00*/  ISETP.LT.AND.EX P0, PT, R8.reuse, R15.reuse, PT, P0 ;  /* 0x0000000f0800720c */ /* 0x0c0fe40003f01300 */
[----:B------:R-:W-:Y:S02]  /*3f10*/  @!P2 SEL R7, RZ, 0x1, !P5 ;  /* 0x00000001ff07a807 */ /* 0x000fe40006800000 */
[-C--:B------:R-:W-:Y:S02]  /*3f20*/  SEL R16, R35, R12.reuse, P0 ;  /* 0x0000000c23107207 */ /* 0x080fe40000000000 */
[----:B------:R-:W-:Y:S02]  /*3f30*/  SEL R7, R7, 0x1, !P4 ;  /* 0x0000000107077807 */ /* 0x000fe40006000000 */
[----:B------:R-:W-:Y:S02]  /*3f40*/  SEL R11, R8, R15, P0 ;  /* 0x0000000f080b7207 */ /* 0x000fe40000000000 */
[----:B------:R-:W-:-:S02]  /*3f50*/  @!P3 SEL R16, R35, R12, !P1 ;  /* 0x0000000c2310b207 */ /* 0x000fc40004800000 */
[----:B------:R-:W-:Y:S02]  /*3f60*/  @!P3 SEL R11, R8, R15, !P1 ;  /* 0x0000000f080bb207 */ /* 0x000fe40004800000 */
[----:B------:R-:W-:Y:S02]  /*3f70*/  IADD3 R19, P0, PT, R19, UR6, RZ ;  /* 0x0000000613137c10 */ /* 0x000fe4000ff1e0ff */
[----:B------:R-:W-:Y:S02]  /*3f80*/  LOP3.LUT P1, RZ, R7, 0xff, RZ, 0xc0, !PT ;  /* 0x000000ff07ff7812 */ /* 0x000fe4000782c0ff */
[CC--:B----4-:R-:W-:Y:S01]  /*3f90*/  FSETP.NEU.AND P5, PT, R38.reuse, R45.reuse, PT ;  /* 0x0000002d2600720b */ /* 0x0d0fe20003fad000 */
[----:B------:R-:W-:Y:S01]  /*3fa0*/  IMAD.X R8, RZ, RZ, UR7, P0 ;  /* 0x00000007ff087e24 */ /* 0x000fe200080e06ff */
[----:B------:R-:W-:Y:S02]  /*3fb0*/  ISETP.LT.U32.AND P0, PT, R19, R16, PT ;  /* 0x000000101300720c */ /* 0x000fe40003f01070 */
[----:B------:R-:W-:-:S02]  /*3fc0*/  FSETP.NEU.AND P3, PT, R38, R45, P1 ;  /* 0x0000002d2600720b */ /* 0x000fc40000f6d000 */
[----:B------:R-:W-:-:S04]  /*3fd0*/  ISETP.LT.AND.EX P0, PT, R8, R11, PT, P0 ;  /* 0x0000000b0800720c */ /* 0x000fc80003f01300 */
[-C--:B------:R-:W-:Y:S02]  /*3fe0*/  SEL R12, R19, R16.reuse, P0 ;  /* 0x00000010130c7207 */ /* 0x080fe40000000000 */
[----:B------:R-:W-:Y:S02]  /*3ff0*/  @!P1 SEL R7, RZ, 0x1, !P5 ;  /* 0x00000001ff079807 */ /* 0x000fe40006800000 */
[----:B------:R-:W-:Y:S02]  /*4000*/  SEL R15, R8, R11, P0 ;  /* 0x0000000b080f7207 */ /* 0x000fe40000000000 */
[----:B------:R-:W-:Y:S02]  /*4010*/  IADD3 R41, P0, PT, R41, UR6, RZ ;  /* 0x0000000629297c10 */ /* 0x000fe4000ff1e0ff */
[----:B------:R-:W-:Y:S02]  /*4020*/  @!P4 SEL R12, R19, R16, !P2 ;  /* 0x00000010130cc207 */ /* 0x000fe40005000000 */
[----:B------:R-:W-:-:S02]  /*4030*/  SEL R7, R7, 0x1, !P3 ;  /* 0x0000000107077807 */ /* 0x000fc40005800000 */
[----:B------:R-:W-:Y:S01]  /*4040*/  @!P4 SEL R15, R8, R11, !P2 ;  /* 0x0000000b080fc207 */ /* 0x000fe20005000000 */
[----:B------:R-:W-:Y:S01]  /*4050*/  IMAD.X R8, RZ, RZ, UR7, P0 ;  /* 0x00000007ff087e24 */ /* 0x000fe200080e06ff */
[-C--:B------:R-:W-:Y:S02]  /*4060*/  ISETP.LT.U32.AND P0, PT, R41, R12.reuse, PT ;  /* 0x0000000c2900720c */ /* 0x080fe40003f01070 */
[----:B------:R-:W-:Y:S02]  /*4070*/  LOP3.LUT P2, RZ, R7, 0xff, RZ, 0xc0, !PT ;  /* 0x000000ff07ff7812 */ /* 0x000fe4000784c0ff */
[----:B------:R-:W-:Y:S02]  /*4080*/  ISETP.LT.AND.EX P0, PT, R8, R15, PT, P0 ;  /* 0x0000000f0800720c */ /* 0x000fe40003f01300 */
[----:B------:R-:W-:Y:S02]  /*4090*/  IADD3 R40, P4, PT, R40, UR6, RZ ;  /* 0x0000000628287c10 */ /* 0x000fe4000ff9e0ff */
[----:B------:R-:W-:-:S02]  /*40a0*/  SEL R11, R41, R12, P0 ;  /* 0x0000000c290b7207 */ /* 0x000fc40000000000 */
[----:B------:R-:W-:Y:S02]  /*40b0*/  SEL R19, R8, R15, P0 ;  /* 0x0000000f08137207 */ /* 0x000fe40000000000 */
[----:B------:R-:W-:Y:S02]  /*40c0*/  FSETP.NEU.AND P0, PT, R14, R17, PT ;  /* 0x000000110e00720b */ /* 0x000fe40003f0d000 */
[----:B------:R-:W-:Y:S02]  /*40d0*/  @!P3 SEL R11, R41, R12, !P1 ;  /* 0x0000000c290bb207 */ /* 0x000fe40004800000 */
[----:B------:R-:W-:Y:S01]  /*40e0*/  @!P3 SEL R19, R8, R15, !P1 ;  /* 0x0000000f0813b207 */ /* 0x000fe20004800000 */
[----:B------:R-:W-:Y:S01]  /*40f0*/  IMAD.X R8, RZ, RZ, UR7, P4 ;  /* 0x00000007ff087e24 */ /* 0x000fe2000a0e06ff */
[----:B------:R-:W-:Y:S02]  /*4100*/  FSETP.NEU.AND P3, PT, R14, R17, P2 ;  /* 0x000000110e00720b */ /* 0x000fe4000176d000 */
[----:B------:R-:W-:-:S02]  /*4110*/  @!P2 SEL R7, RZ, 0x1, !P0 ;  /* 0x00000001ff07a807 */ /* 0x000fc40004000000 */
[----:B------:R-:W-:Y:S02]  /*4120*/  ISETP.LT.U32.AND P0, PT, R40, R11, PT ;  /* 0x0000000b2800720c */ /* 0x000fe40003f01070 */
[----:B------:R-:W-:Y:S02]  /*4130*/  SEL R7, R7, 0x1, !P3 ;  /* 0x0000000107077807 */ /* 0x000fe40005800000 */
[----:B------:R-:W-:Y:S02]  /*4140*/  ISETP.LT.AND.EX P0, PT, R8, R19, PT, P0 ;  /* 0x000000130800720c */ /* 0x000fe40003f01300 */
[----:B------:R-:W-:Y:S02]  /*4150*/  LOP3.LUT P1, RZ, R7, 0xff, RZ, 0xc0, !PT ;  /* 0x000000ff07ff7812 */ /* 0x000fe4000782c0ff */
[----:B------:R-:W-:Y:S02]  /*4160*/  SEL R15, R40, R11, P0 ;  /* 0x0000000b280f7207 */ /* 0x000fe40000000000 */
[----:B------:R-:W-:-:S02]  /*4170*/  SEL R17, R8, R19, P0 ;  /* 0x0000001308117207 */ /* 0x000fc40000000000 */
[----:B------:R-:W-:Y:S02]  /*4180*/  IADD3 R42, P0, PT, R42, UR6, RZ ;  /* 0x000000062a2a7c10 */ /* 0x000fe4000ff1e0ff */
[----:B------:R-:W-:Y:S02]  /*4190*/  @!P3 SEL R15, R40, R11, !P2 ;  /* 0x0000000b280fb207 */ /* 0x000fe40005000000 */
[----:B------:R-:W-:Y:S02]  /*41a0*/  @!P3 SEL R17, R8, R19, !P2 ;  /* 0x000000130811b207 */ /* 0x000fe40005000000 */
[CC--:B------:R-:W-:Y:S02]  /*41b0*/  FSETP.NEU.AND P2, PT, R6.reuse, R9.reuse, PT ;  /* 0x000000090600720b */ /* 0x0c0fe40003f4d000 */
[----:B------:R-:W-:Y:S01]  /*41c0*/  FSETP.NEU.AND P3, PT, R6, R9, P1 ;  /* 0x000000090600720b */ /* 0x000fe20000f6d000 */
[----:B------:R-:W-:Y:S01]  /*41d0*/  IMAD.X R6, RZ, RZ, UR7, P0 ;  /* 0x00000007ff067e24 */ /* 0x000fe200080e06ff */
[----:B------:R-:W-:-:S02]  /*41e0*/  ISETP.LT.U32.AND P0, PT, R42, R15, PT ;  /* 0x0000000f2a00720c */ /* 0x000fc40003f01070 */
[----:B------:R-:W-:Y:S02]  /*41f0*/  @!P1 SEL R7, RZ, 0x1, !P2 ;  /* 0x00000001ff079807 */ /* 0x000fe40005000000 */
[----:B------:R-:W-:Y:S02]  /*4200*/  ISETP.LT.AND.EX P0, PT, R6, R17, PT, P0 ;  /* 0x000000110600720c */ /* 0x000fe40003f01300 */
[----:B------:R-:W-:Y:S02]  /*4210*/  SEL R7, R7, 0x1, !P3 ;  /* 0x0000000107077807 */ /* 0x000fe40005800000 */
[----:B------:R-:W-:Y:S02]  /*4220*/  SEL R9, R42, R15, P0 ;  /* 0x0000000f2a097207 */ /* 0x000fe40000000000 */
[----:B------:R-:W-:Y:S02]  /*4230*/  SEL R11, R6, R17, P0 ;  /* 0x00000011060b7207 */ /* 0x000fe40000000000 */
[----:B------:R-:W-:-:S02]  /*4240*/  IADD3 R44, P0, PT, R44, UR6, RZ ;  /* 0x000000062c2c7c10 */ /* 0x000fc4000ff1e0ff */
[----:B------:R-:W-:Y:S02]  /*4250*/  @!P3 SEL R9, R42, R15, !P1 ;  /* 0x0000000f2a09b207 */ /* 0x000fe40004800000 */
[----:B------:R-:W-:Y:S01]  /*4260*/  @!P3 SEL R11, R6, R17, !P1 ;  /* 0x00000011060bb207 */ /* 0x000fe20004800000 */
[----:B------:R-:W-:Y:S01]  /*4270*/  IMAD.X R6, RZ, RZ, UR7, P0 ;  /* 0x00000007ff067e24 */ /* 0x000fe200080e06ff */
[----:B------:R-:W-:Y:S02]  /*4280*/  ISETP.LT.U32.AND P0, PT, R44, R9, PT ;  /* 0x000000092c00720c */ /* 0x000fe40003f01070 */
[----:B------:R-:W-:Y:S02]  /*4290*/  LOP3.LUT P2, RZ, R7, 0xff, RZ, 0xc0, !PT ;  /* 0x000000ff07ff7812 */ /* 0x000fe4000784c0ff */
[----:B------:R-:W-:Y:S02]  /*42a0*/  ISETP.LT.AND.EX P0, PT, R6, R11, PT, P0 ;  /* 0x0000000b0600720c */ /* 0x000fe40003f01300 */
[----:B------:R-:W-:-:S02]  /*42b0*/  FSETP.NEU.AND P3, PT, R10, R13, P2 ;  /* 0x0000000d0a00720b */ /* 0x000fc4000176d000 */
[----:B------:R-:W-:Y:S02]  /*42c0*/  SEL R20, R44, R9, P0 ;  /* 0x000000092c147207 */ /* 0x000fe40000000000 */
[----:B------:R-:W-:Y:S02]  /*42d0*/  SEL R27, R6, R11, P0 ;  /* 0x0000000b061b7207 */ /* 0x000fe40000000000 */
[----:B------:R-:W-:Y:S02]  /*42e0*/  ISETP.NE.AND P0, PT, R29, RZ, PT ;  /* 0x000000ff1d00720c */ /* 0x000fe40003f05270 */
[----:B------:R-:W-:-:S04]  /*42f0*/  FSETP.NEU.AND P1, PT, R10, R13, PT ;  /* 0x0000000d0a00720b */ /* 0x000fc80003f2d000 */
[----:B------:R-:W-:Y:S02]  /*4300*/  @!P2 SEL R7, RZ, 0x1, !P1 ;  /* 0x00000001ff07a807 */ /* 0x000fe40004800000 */
[----:B------:R-:W-:Y:S02]  /*4310*/  @!P3 SEL R20, R44, R9, !P2 ;  /* 0x000000092c14b207 */ /* 0x000fe40005000000 */
[----:B------:R-:W-:Y:S02]  /*4320*/  SEL R7, R7, 0x1, !P3 ;  /* 0x0000000107077807 */ /* 0x000fe40005800000 */
[----:B------:R-:W-:Y:S02]  /*4330*/  @!P3 SEL R27, R6, R11, !P2 ;  /* 0x0000000b061bb207 */ /* 0x000fe40005000000 */
[----:B------:R-:W-:Y:S01]  /*4340*/  PRMT R28, R7, 0x7610, R28 ;  /* 0x00007610071c7816 */ /* 0x000fe2000000001c */
[----:B------:R-:W-:Y:S06]  /*4350*/  @P0 BRA `(.L_x_1734) ;  /* 0xfffffff400ac0947 */ /* 0x000fec000383ffff */
[----:B------:R-:W-:Y:S05]  /*4360*/  BSYNC.RECONVERGENT B3 ;  /* 0x0000000000037941 */ /* 0x000fea0003800200 */
.L_x_1733:
[----:B------:R-:W-:-:S07]  /*4370*/  VIADD R3, R26, 0xfffffc00 ;  /* 0xfffffc001a037836 */ /* 0x000fce0000000000 */
.L_x_1732:
[----:B------:R-:W-:Y:S05]  /*4380*/  BSYNC.RECONVERGENT B2 ;  /* 0x0000000000027941 */ /* 0x000fea0003800200 */
.L_x_1731:
        /* <DEDUP_REMOVED lines=8> */
[----:B------:R-:W2:Y:S01]  /*4410*/  LDC.64 R4, c[0x0][0x388] ;  /* 0x0000e200ff047b82 */ /* 0x000ea20000000a00 */
[----:B0-----:R-:W-:-:S06]  /*4420*/  IMAD.WIDE.U32 R8, R25, 0x4, R6 ;  /* 0x0000000419087825 */ /* 0x001fcc00078e0006 */
[----:B------:R0:W3:Y:S01]  /*4430*/  LDG.E R8, desc[UR8][R8.64] ;  /* 0x0000000808087981 */ /* 0x0000e2000c1e1900 */
[----:B--2---:R-:W-:-:S06]  /*4440*/  IMAD.WIDE.U32 R10, R25, 0x4, R4 ;  /* 0x00000004190a7825 */ /* 0x004fcc00078e0004 */
[----:B------:R-:W3:Y:S01]  /*4450*/  LDG.E R11, desc[UR8][R10.64] ;  /* 0x000000080a0b7981 */ /* 0x000ee2000c1e1900 */
[----:B------:R-:W-:-:S04]  /*4460*/  VIADD R29, R25, 0x100 ;  /* 0x00000100191d7836 */ /* 0x000fc80000000000 */
[----:B------:R-:W-:-:S04]  /*4470*/  IMAD.WIDE.U32 R12, R29, 0x4, R6 ;  /* 0x000000041d0c7825 */ /* 0x000fc800078e0006 */
[----:B------:R-:W-:Y:S02]  /*4480*/  IMAD.WIDE.U32 R14, R29, 0x4, R4 ;  /* 0x000000041d0e7825 */ /* 0x000fe400078e0004 */
[----:B------:R-:W2:Y:S04]  /*4490*/  LDG.E R12, desc[UR8][R12.64] ;  /* 0x000000080c0c7981 */ /* 0x000ea8000c1e1900 */
[----:B------:R-:W2:Y:S01]  /*44a0*/  LDG.E R15, desc[UR8][R14.64] ;  /* 0x000000080e0f7981 */ /* 0x000ea2000c1e1900 */
[----:B------:R-:W-:-:S04]  /*44b0*/  VIADD R31, R25, 0x200 ;  /* 0x00000200191f7836 */ /* 0x000fc80000000000 */
[----:B------:R-:W-:-:S04]  /*44c0*/  IMAD.WIDE.U32 R16, R31, 0x4, R6 ;  /* 0x000000041f107825 */ /* 0x000fc800078e0006 */
[----:B------:R-:W-:Y:S02]  /*44d0*/  IMAD.WIDE.U32 R18, R31, 0x4, R4 ;  /* 0x000000041f127825 */ /* 0x000fe400078e0004 */
[----:B------:R-:W4:Y:S04]  /*44e0*/  LDG.E R16, desc[UR8][R16.64] ;  /* 0x0000000810107981 */ /* 0x000f28000c1e1900 */
[----:B------:R-:W4:Y:S01]  /*44f0*/  LDG.E R19, desc[UR8][R18.64] ;  /* 0x0000000812137981 */ /* 0x000f22000c1e1900 */
[----:B0-----:R-:W-:-:S04]  /*4500*/  VIADD R9, R25, 0x300 ;  /* 0x0000030019097836 */ /* 0x001fc80000000000 */
[----:B------:R-:W-:-:S04]  /*4510*/  IMAD.WIDE.U32 R6, R9, 0x4, R6 ;  /* 0x0000000409067825 */ /* 0x000fc800078e0006 */
[----:B------:R-:W-:Y:S02]  /*4520*/  IMAD.WIDE.U32 R4, R9, 0x4, R4 ;  /* 0x0000000409047825 */ /* 0x000fe400078e0004 */
[----:B------:R-:W5:Y:S04]  /*4530*/  LDG.E R6, desc[UR8][R6.64] ;  /* 0x0000000806067981 */ /* 0x000f68000c1e1900 */
[----:B------:R0:W5:Y:S01]  /*4540*/  LDG.E R5, desc[UR8][R4.64] ;  /* 0x0000000804057981 */ /* 0x000162000c1e1900 */
[----:B------:R-:W-:Y:S02]  /*4550*/  LOP3.LUT P3, RZ, R28, 0xff, RZ, 0xc0, !PT ;  /* 0x000000ff1cff7812 */ /* 0x000fe4000786c0ff */
[----:B------:R-:W-:-:S05]  /*4560*/  IADD3 R25, P2, PT, R25, UR6, RZ ;  /* 0x0000000619197c10 */ /* 0x000fca000ff5e0ff */
[----:B------:R-:W-:Y:S01]  /*4570*/  IMAD.X R2, RZ, RZ, UR7, P2 ;  /* 0x00000007ff027e24 */ /* 0x000fe200090e06ff */
        /* <DEDUP_REMOVED lines=9> */
[CC--:B0-----:R-:W-:Y:S02]  /*4610*/  SEL R4, R25.reuse, R20.reuse, P0 ;  /* 0x0000001419047207 */ /* 0x0c1fe40000000000 */
[----:B------:R-:W-:Y:S02]  /*4620*/  SEL R7, R2, R27, P0 ;  /* 0x0000001b02077207 */ /* 0x000fe40000000000 */
        /* <DEDUP_REMOVED lines=28> */
[----:B-----5:R-:W-:Y:S01]  /*47f0*/  FSETP.NEU.AND P4, PT, R6, R5, P2 ;  /* 0x000000050600720b */ /* 0x020fe2000178d000 */
[----:B------:R-:W-:Y:S01]  /*4800*/  IMAD.X R2, RZ, RZ, UR7, P5 ;  /* 0x00000007ff027e24 */ /* 0x000fe2000a8e06ff */
        /* <DEDUP_REMOVED lines=9> */
.L_x_1736:
[----:B------:R-:W-:Y:S05]  /*48a0*/  BSYNC.RECONVERGENT B2 ;  /* 0x0000000000027941 */ /* 0x000fea0003800200 */
.L_x_1735:
[----:B------:R-:W-:Y:S05]  /*48b0*/  @!P1 BRA `(.L_x_1730) ;  /* 0x00000004000c9947 */ /* 0x000fea0003800000 */
[----:B------:R-:W-:Y:S01]  /*48c0*/  ISETP.NE.AND P0, PT, R24, 0x1, PT ;  /* 0x000000011800780c */ /* 0x000fe20003f05270 */
[----:B------:R-:W-:Y:S01]  /*48d0*/  BSSY.RECONVERGENT B2, `(.L_x_1737) ;  /* 0x000002a000027945 */ /* 0x000fe20003800200 */
[----:B------:R-:W-:-:S11]  /*48e0*/  LOP3.LUT P1, RZ, R23, 0x100, RZ, 0xc0, !PT ;  /* 0x0000010017ff7812 */ /* 0x000fd6000782c0ff */
[----:B------:R-:W-:Y:S05]  /*48f0*/  @!P0 BRA `(.L_x_1738) ;  /* 0x00000000009c8947 */ /* 0x000fea0003800000 */
[----:B------:R-:W0:Y:S01]  /*4900*/  LDC.64 R4, c[0x0][0x380] ;  /* 0x0000e000ff047b82 */ /* 0x000e220000000a00 */
[----:B------:R-:W-:-:S07]  /*4910*/  IMAD.IADD R13, R3, 0x1, R22 ;  /* 0x00000001030d7824 */ /* 0x000fce00078e0216 */
        /* <DEDUP_REMOVED lines=11> */
[----:B------:R-:W-:-:S04]  /*49d0*/  IADD3 R13, P4, PT, R13, UR6, RZ ;  /* 0x000000060d0d7c10 */ /* 0x000fc8000ff9e0ff */
        /* <DEDUP_REMOVED lines=25> */
.L_x_1738:
[----:B------:R-:W-:Y:S05]  /*4b70*/  BSYNC.RECONVERGENT B2 ;  /* 0x0000000000027941 */ /* 0x000fea0003800200 */
.L_x_1737:
[----:B------:R-:W-:Y:S05]  /*4b80*/  @P1 BRA `(.L_x_1730) ;  /* 0x0000000000581947 */ /* 0x000fea0003800000 */
[----:B------:R-:W0:Y:S01]  /*4b90*/  LDC.64 R4, c[0x0][0x380] ;  /* 0x0000e000ff047b82 */ /* 0x000e220000000a00 */
[----:B------:R-:W-:-:S07]  /*4ba0*/  IMAD.IADD R9, R3, 0x1, R22 ;  /* 0x0000000103097824 */ /* 0x000fce00078e0216 */
[----:B------:R-:W2:Y:S01]  /*4bb0*/  LDC.64 R6, c[0x0][0x388] ;  /* 0x0000e200ff067b82 */ /* 0x000ea20000000a00 */
[----:B0-----:R-:W-:-:S06]  /*4bc0*/  IMAD.WIDE.U32 R2, R9, 0x4, R4 ;  /* 0x0000000409027825 */ /* 0x001fcc00078e0004 */
[----:B------:R-:W3:Y:S01]  /*4bd0*/  LDG.E R2, desc[UR8][R2.64] ;  /* 0x0000000802027981 */ /* 0x000ee2000c1e1900 */
[----:B--2---:R-:W-:-:S06]  /*4be0*/  IMAD.WIDE.U32 R4, R9, 0x4, R6 ;  /* 0x0000000409047825 */ /* 0x004fcc00078e0006 */
[----:B------:R-:W3:Y:S01]  /*4bf0*/  LDG.E R5, desc[UR8][R4.64] ;  /* 0x0000000804057981 */ /* 0x000ee2000c1e1900 */
[----:B------:R-:W-:Y:S02]  /*4c00*/  LOP3.LUT P3, RZ, R28, 0xff, RZ, 0xc0, !PT ;  /* 0x000000ff1cff7812 */ /* 0x000fe4000786c0ff */
[----:B------:R-:W-:-:S04]  /*4c10*/  IADD3 R9, P1, PT, R9, UR6, RZ ;  /* 0x0000000609097c10 */ /* 0x000fc8000ff3e0ff */
[----:B------:R-:W-:Y:S01]  /*4c20*/  ISETP.LT.U32.AND P0, PT, R9, R20, PT ;  /* 0x000000140900720c */ /* 0x000fe20003f01070 */
[----:B------:R-:W-:-:S05]  /*4c30*/  IMAD.X R8, RZ, RZ, UR7, P1 ;  /* 0x00000007ff087e24 */ /* 0x000fca00088e06ff */
        /* <DEDUP_REMOVED lines=11> */
.L_x_1730:
[----:B------:R-:W-:Y:S05]  /*4cf0*/  BSYNC.RECONVERGENT B1 ;  /* 0x0000000000017941 */ /* 0x000fea0003800200 */
.L_x_1728:
        /* <DEDUP_REMOVED lines=24> */
.L_x_1740:
[----:B------:R-:W-:Y:S05]  /*4e80*/  BSYNC.RECONVERGENT B1 ;  /* 0x0000000000017941 */ /* 0x000fea0003800200 */
.L_x_1739:
        /* <DEDUP_REMOVED lines=23> */
.L_x_1742:
[----:B------:R-:W-:Y:S05]  /*5000*/  BSYNC.RECONVERGENT B1 ;  /* 0x0000000000017941 */ /* 0x000fea0003800200 */
.L_x_1741:
        /* <DEDUP_REMOVED lines=20> */
.L_x_1744:
[----:B------:R-:W-:Y:S05]  /*5150*/  BSYNC.RECONVERGENT B1 ;  /* 0x0000000000017941 */ /* 0x000fea0003800200 */
.L_x_1743:
        /* <DEDUP_REMOVED lines=20> */
.L_x_1746:
[----:B------:R-:W-:Y:S05]  /*52a0*/  BSYNC.RECONVERGENT B1 ;  /* 0x0000000000017941 */ /* 0x000fea0003800200 */
.L_x_1745:
        /* <DEDUP_REMOVED lines=20> */
.L_x_1748:
[----:B------:R-:W-:Y:S05]  /*53f0*/  BSYNC.RECONVERGENT B1 ;  /* 0x0000000000017941 */ /* 0x000fea0003800200 */
.L_x_1747:
        /* <DEDUP_REMOVED lines=11> */
.L_x_1750:
[----:B------:R-:W-:Y:S05]  /*54b0*/  BSYNC.RECONVERGENT B1 ;  /* 0x0000000000017941 */ /* 0x000fea0003800200 */
.L_x_1749:
        /* <DEDUP_REMOVED lines=83> */
.L_x_1705:
[----:B------:R-:W-:Y:S05]  /*59f0*/  BSYNC.RECONVERGENT B0 ;  /* 0x0000000000007941 */ /* 0x000fea0003800200 */
.L_x_1681:
        /* <DEDUP_REMOVED lines=16> */
.L_x_1751:
        /* <DEDUP_REMOVED lines=16> */
.L_x_1782:


//--------------------- .text._ZN3cub18CUB_300001_SM_10006detail11EmptyKernelIvEEvv --------------------------
	.section	.text._ZN3cub18CUB_300001_SM_10006detail11EmptyKernelIvEEvv,"ax",@progbits
	.align	128
        .global         _ZN3cub18CUB_300001_SM_10006detail11EmptyKernelIvEEvv
        .type           _ZN3cub18CUB_300001_SM_10006detail11EmptyKernelIvEEvv,@function
        .size           _ZN3cub18CUB_300001_SM_10006detail11EmptyKernelIvEEvv,(.L_x_1783 - _ZN3cub18CUB_300001_SM_10006detail11EmptyKernelIvEEvv)
        .other          _ZN3cub18CUB_300001_SM_10006detail11EmptyKernelIvEEvv,@"STO_CUDA_ENTRY STV_DEFAULT"
_ZN3cub18CUB_300001_SM_10006detail11EmptyKernelIvEEvv:
.text._ZN3cub18CUB_300001_SM_10006detail11EmptyKernelIvEEvv:
[----:B------:R-:W-:Y:S01]  /*0000*/  LDC R1, c[0x0][0x37c] ;  /* 0x0000df00ff017b82 */ /* 0x000fe20000000800 */
[----:B------:R-:W-:Y:S05]  /*0010*/  EXIT ;  /* 0x000000000000794d */ /* 0x000fea0003800000 */
.L_x_1752:
        /* <DEDUP_REMOVED lines=14> */
.L_x_1783:


//--------------------- .nv.shared._ZN3cub18CUB_300001_SM_10006detail10radix_sort29DeviceRadixSortOnesweepKernelINS1_5radix10policy_hubIiiyE10Policy1000ELNS0_9SortOrderE0EiiyiiNS1_21identity_decomposer_tEEEvPT5_SB_PT3_PKSC_PT1_PKSG_PT2_PKSK_T4_iiT6_ --------------------------
	.section	.nv.shared._ZN3cub18CUB_300001_SM_10006detail10radix_sort29DeviceRadixSortOnesweepKernelINS1_5radix10policy_hubIiiyE10Policy1000ELNS0_9SortOrderE0EiiyiiNS1_21identity_decomposer_tEEEvPT5_SB_PT3_PKSC_PT1_PKSG_PT2_PKSK_T4_iiT6_,"aw",@nobits
	.sectionflags	@""
	.align	16
.nv.shared._ZN3cub18CUB_300001_SM_10006detail10radix_sort29DeviceRadixSortOnesweepKernelINS1_5radix10policy_hubIiiyE10Policy1000ELNS0_9SortOrderE0EiiyiiNS1_21identity_decomposer_tEEEvPT5_SB_PT3_PKSC_PT1_PKSG_PT2_PKSK_T4_iiT6_:
	.zero		29184


//--------------------- .nv.shared.reserved.0     --------------------------
	.section	.nv.shared.reserved.0,"aw",@nobits
	.weak		__nv_reservedSMEM_offset_0_alias
	.size		__nv_reservedSMEM_offset_0_alias, 0, 64
	.other		__nv_reservedSMEM_offset_0_alias,@"STO_CUDA_RESERVED_SHARED STV_DEFAULT"
__nv_reservedSMEM_offset_0_alias:
	.zero		0
	.zero		64


//--------------------- .nv.global                --------------------------
	.section	.nv.global,"aw",@nobits
.nv.global:
	.type		_ZN34_INTERNAL_f11ab1ae_4_k_cu_7fc5be986thrust24THRUST_300001_SM_1000_NS12placeholders2_8E,@object
	.size		_ZN34_INTERNAL_f11ab1ae_4_k_cu_7fc5be986thrust24THRUST_300001_SM_1000_NS12placeholders2_8E,(_ZN34_INTERNAL_f11ab1ae_4_k_cu_7fc5be984cuda3std3__436_GLOBAL__N__f11ab1ae_4_k_cu_7fc5be986ignoreE - _ZN34_INTERNAL_f11ab1ae_4_k_cu_7fc5be986thrust24THRUST_300001_SM_1000_NS12placeholders2_8E)
_ZN34_INTERNAL_f11ab1ae_4_k_cu_7fc5be986thrust24THRUST_300001_SM_1000_NS12placeholders2_8E:
	.zero		1
	.type		_ZN34_INTERNAL_f11ab1ae_4_k_cu_7fc5be984cuda3std3__436_GLOBAL__N__f11ab1ae_4_k_cu_7fc5be986ignoreE,@object
	.size		_ZN34_INTERNAL_f11ab1ae_4_k_cu_7fc5be984cuda3std3__436_GLOBAL__N__f11ab1ae_4_k_cu_7fc5be986ignoreE,(_ZN34_INTERNAL_f11ab1ae_4_k_cu_7fc5be984cuda3std6ranges3__45__cpo4dataE - _ZN34_INTERNAL_f11ab1ae_4_k_cu_7fc5be984cuda3std3__436_GLOBAL__N__f11ab1ae_4_k_cu_7fc5be986ignoreE)
_ZN34_INTERNAL_f11ab1ae_4_k_cu_7fc5be984cuda3std3__436_GLOBAL__N__f11ab1ae_4_k_cu_7fc5be986ignoreE:
	.zero		1
	.type		_ZN34_INTERNAL_f11ab1ae_4_k_cu_7fc5be984cuda3std6ranges3__45__cpo4dataE,@object
	.size		_ZN34_INTERNAL_f11ab1ae_4_k_cu_7fc5be984cuda3std6ranges3__45__cpo4dataE,(_ZN34_INTERNAL_f11ab1ae_4_k_cu_7fc5be986thrust24THRUST_300001_SM_1000_NS6system3cpp3parE - _ZN34_INTERNAL_f11ab1ae_4_k_cu_7fc5be984cuda3std6ranges3__45__cpo4dataE)
_ZN34_INTERNAL_f11ab1ae_4_k_cu_7fc5be984cuda3std6ranges3__45__cpo4dataE:
	.zero		1
	.type		_ZN34_INTERNAL_f11ab1ae_4_k_cu_7fc5be986thrust24THRUST_300001_SM_1000_NS6system3cpp3parE,@object
	.size		_ZN34_INTERNAL_f11ab1ae_4_k_cu_7fc5be986thrust24THRUST_300001_SM_1000_NS6system3cpp3parE,(_ZN34_INTERNAL_f11ab1ae_4_k_cu_7fc5be984cuda3std3__45__cpo5beginE - _ZN34_INTERNAL_f11ab1ae_4_k_cu_7fc5be986thrust24THRUST_300001_SM_1000_NS6system3cpp3parE)
_ZN34_INTERNAL_f11ab1ae_4_k_cu_7fc5be986thrust24THRUST_300001_SM_1000_NS6system3cpp3parE:
	.zero		1
	.type		_ZN34_INTERNAL_f11ab1ae_4_k_cu_7fc5be984cuda3std3__45__cpo5beginE,@object
	.size		_ZN34_INTERNAL_f11ab1ae_4_k_cu_7fc5be984cuda3std3__45__cpo5beginE,(_ZN34_INTERNAL_f11ab1ae_4_k_cu_7fc5be984cuda3std6ranges3__45__cpo5beginE - _ZN34_INTERNAL_f11ab1ae_4_k_cu_7fc5be984cuda3std3__45__cpo5beginE)
_ZN34_INTERNAL_f11ab1ae_4_k_cu_7fc5be984cuda3std3__45__cpo5beginE:
	.zero		1
	.type		_ZN34_INTERNAL_f11ab1ae_4_k_cu_7fc5be984cuda3std6ranges3__45__cpo5beginE,@object
	.size		_ZN34_INTERNAL_f11ab1ae_4_k_cu_7fc5be984cuda3std6ranges3__45__cpo5beginE,(_ZN34_INTERNAL_f11ab1ae_4_k_cu_7fc5be986thrust24THRUST_300001_SM_1000_NS6deviceE - _ZN34_INTERNAL_f11ab1ae_4_k_cu_7fc5be984cuda3std6ranges3__45__cpo5beginE)
_ZN34_INTERNAL_f11ab1ae_4_k_cu_7fc5be984cuda3std6ranges3__45__cpo5beginE:
	.zero		1
	.type		_ZN34_INTERNAL_f11ab1ae_4_k_cu_7fc5be986thrust24THRUST_300001_SM_1000_NS6deviceE,@object
	.size		_ZN34_INTERNAL_f11ab1ae_4_k_cu_7fc5be986thrust24THRUST_300001_SM_1000_NS6deviceE,(_ZN34_INTERNAL_f11ab1ae_4_k_cu_7fc5be984cuda3std3__47nulloptE - _ZN34_INTERNAL_f11ab1ae_4_k_cu_7fc5be986thrust24THRUST_300001_SM_1000_NS6deviceE)
_ZN34_INTERNAL_f11ab1ae_4_k_cu_7fc5be986thrust24THRUST_300001_SM_1000_NS6deviceE:
	.zero		1
	.type		_ZN34_INTERNAL_f11ab1ae_4_k_cu_7fc5be984cuda3std3__47nulloptE,@object
	.size		_ZN34_INTERNAL_f11ab1ae_4_k_cu_7fc5be984cuda3std3__47nulloptE,(_ZN34_INTERNAL_f11ab1ae_4_k_cu_7fc5be984cuda3std6ranges3__45__cpo8distanceE - _ZN34_INTERNAL_f11ab1ae_4_k_cu_7fc5be984cuda3std3__47nulloptE)
_ZN34_INTERNAL_f11ab1ae_4_k_cu_7fc5be984cuda3std3__47nulloptE:
	.zero		1
	.type		_ZN34_INTERNAL_f11ab1ae_4_k_cu_7fc5be984cuda3std6ranges3__45__cpo8distanceE,@object
	.size		_ZN34_INTERNAL_f11ab1ae_4_k_cu_7fc5be984cuda3std6ranges3__45__cpo8distanceE,(_ZN34_INTERNAL_f11ab1ae_4_k_cu_7fc5be986thrust24THRUST_300001_SM_1000_NS12placeholders2_4E - _ZN34_INTERNAL_f11ab1ae_4_k_cu_7fc5be984cuda3std6ranges3__45__cpo8distanceE)
_ZN34_INTERNAL_f11ab1ae_4_k_cu_7fc5be984cuda3std6ranges3__45__cpo8distanceE:
	.zero		1
	.type		_ZN34_INTERNAL_f11ab1ae_4_k_cu_7fc5be986thrust24THRUST_300001_SM_1000_NS12placeholders2_4E,@object
	.size		_ZN34_INTERNAL_f11ab1ae_4_k_cu_7fc5be986thrust24THRUST_300001_SM_1000_NS12placeholders2_4E,(_ZN34_INTERNAL_f11ab1ae_4_k_cu_7fc5be984cuda3std3__45__cpo6rbeginE - _ZN34_INTERNAL_f11ab1ae_4_k_cu_7fc5be986thrust24THRUST_300001_SM_1000_NS12placeholders2_4E)
_ZN34_INTERNAL_f11ab1ae_4_k_cu_7fc5be986thrust24THRUST_300001_SM_1000_NS12placeholders2_4E:
	.zero		1
	.type		_ZN34_INTERNAL_f11ab1ae_4_k_cu_7fc5be984cuda3std3__45__cpo6rbeginE,@object
	.size		_ZN34_INTERNAL_f11ab1ae_4_k_cu_7fc5be984cuda3std3__45__cpo6rbeginE,(_ZN34_INTERNAL_f11ab1ae_4_k_cu_7fc5be984cuda3std6ranges3__45__cpo7advanceE - _ZN34_INTERNAL_f11ab1ae_4_k_cu_7fc5be984cuda3std3__45__cpo6rbeginE)
_ZN34_INTERNAL_f11ab1ae_4_k_cu_7fc5be984cuda3std3__45__cpo6rbeginE:
	.zero		1
	.type		_ZN34_INTERNAL_f11ab1ae_4_k_cu_7fc5be984cuda3std6ranges3__45__cpo7advanceE,@object
	.size		_ZN34_INTERNAL_f11ab1ae_4_k_cu_7fc5be984cuda3std6ranges3__45__cpo7advanceE,(_ZN34_INTERNAL_f11ab1ae_4_k_cu_7fc5be986thrust24THRUST_300001_SM_1000_NS12placeholders3_10E - _ZN34_INTERNAL_f11ab1ae_4_k_cu_7fc5be984cuda3std6ranges3__45__cpo7advanceE)
_ZN34_INTERNAL_f11ab1ae_4_k_cu_7fc5be984cuda3std6ranges3__45__cpo7advanceE:
	.zero		1
	.type		_ZN34_INTERNAL_f11ab1ae_4_k_cu_7fc5be986thrust24THRUST_300001_SM_1000_NS12placeholders3_10E,@object
	.size		_ZN34_INTERNAL_f11ab1ae_4_k_cu_7fc5be986thrust24THRUST_300001_SM_1000_NS12placeholders3_10E,(_ZN34_INTERNAL_f11ab1ae_4_k_cu_7fc5be984cuda3std3__48in_placeE - _ZN34_INTERNAL_f11ab1ae_4_k_cu_7fc5be986thrust24THRUST_300001_SM_1000_NS12placeholders3_10E)
_ZN34_INTERNAL_f11ab1ae_4_k_cu_7fc5be986thrust24THRUST_300001_SM_1000_NS12placeholders3_10E:
	.zero		1
	.type		_ZN34_INTERNAL_f11ab1ae_4_k_cu_7fc5be984cuda3std3__48in_placeE,@object
	.size		_ZN34_INTERNAL_f11ab1ae_4_k_cu_7fc5be984cuda3std3__48in_placeE,(_ZN34_INTERNAL_f11ab1ae_4_k_cu_7fc5be984cuda3std6ranges3__45__cpo4sizeE - _ZN34_INTERNAL_f11ab1ae_4_k_cu_7fc5be984cuda3std3__48in_placeE)
_ZN34_INTERNAL_f11ab1ae_4_k_cu_7fc5be984cuda3std3__48in_placeE:
	.zero		1
	.type		_ZN34_INTERNAL_f11ab1ae_4_k_cu_7fc5be984cuda3std6ranges3__45__cpo4sizeE,@object
	.size		_ZN34_INTERNAL_f11ab1ae_4_k_cu_7fc5be984cuda3std6ranges3__45__cpo4sizeE,(_ZN34_INTERNAL_f11ab1ae_4_k_cu_7fc5be986thrust24THRUST_300001_SM_1000_NS12placeholders2_2E - _ZN34_INTERNAL_f11ab1ae_4_k_cu_7fc5be984cuda3std6ranges3__45__cpo4sizeE)
_ZN34_INTERNAL_f11ab1ae_4_k_cu_7fc5be984cuda3std6ranges3__45__cpo4sizeE:
	.zero		1
	.type		_ZN34_INTERNAL_f11ab1ae_4_k_cu_7fc5be986thrust24THRUST_300001_SM_1000_NS12placeholders2_2E,@object
	.size		_ZN34_INTERNAL_f11ab1ae_4_k_cu_7fc5be986thrust24THRUST_300001_SM_1000_NS12placeholders2_2E,(_ZN34_INTERNAL_f11ab1ae_4_k_cu_7fc5be984cuda3std3__45__cpo6cbeginE - _ZN34_INTERNAL_f11ab1ae_4_k_cu_7fc5be986thrust24THRUST_300001_SM_1000_NS12placeholders2_2E)
_ZN34_INTERNAL_f11ab1ae_4_k_cu_7fc5be986thrust24THRUST_300001_SM_1000_NS12placeholders2_2E:
	.zero		1
	.type		_ZN34_INTERNAL_f11ab1ae_4_k_cu_7fc5be984cuda3std3__45__cpo6cbeginE,@object
	.size		_ZN34_INTERNAL_f11ab1ae_4_k_cu_7fc5be984cuda3std3__45__cpo6cbeginE,(_ZN34_INTERNAL_f11ab1ae_4_k_cu_7fc5be984cuda3std6ranges3__45__cpo6cbeginE - _ZN34_INTERNAL_f11ab1ae_4_k_cu_7fc5be984cuda3std3__45__cpo6cbeginE)
_ZN34_INTERNAL_f11ab1ae_4_k_cu_7fc5be984cuda3std3__45__cpo6cbeginE:
	.zero		1
	.type		_ZN34_INTERNAL_f11ab1ae_4_k_cu_7fc5be984cuda3std6ranges3__45__cpo6cbeginE,@object
	.size		_ZN34_INTERNAL_f11ab1ae_4_k_cu_7fc5be984cuda3std6ranges3__45__cpo6cbeginE,(_ZN34_INTERNAL_f11ab1ae_4_k_cu_7fc5be986thrust24THRUST_300001_SM_1000_NS12placeholders2_6E - _ZN34_INTERNAL_f11ab1ae_4_k_cu_7fc5be984cuda3std6ranges3__45__cpo6cbeginE)
_ZN34_INTERNAL_f11ab1ae_4_k_cu_7fc5be984cuda3std6ranges3__45__cpo6cbeginE:
	.zero		1
	.type		_ZN34_INTERNAL_f11ab1ae_4_k_cu_7fc5be986thrust24THRUST_300001_SM_1000_NS12placeholders2_6E,@object
	.size		_ZN34_INTERNAL_f11ab1ae_4_k_cu_7fc5be986thrust24THRUST_300001_SM_1000_NS12placeholders2_6E,(_ZN34_INTERNAL_f11ab1ae_4_k_cu_7fc5be984cuda3std3__45__cpo7crbeginE - _ZN34_INTERNAL_f11ab1ae_4_k_cu_7fc5be986thrust24THRUST_300001_SM_1000_NS12placeholders2_6E)
_ZN34_INTERNAL_f11ab1ae_4_k_cu_7fc5be986thrust24THRUST_300001_SM_1000_NS12placeholders2_6E:
	.zero		1
	.type		_ZN34_INTERNAL_f11ab1ae_4_k_cu_7fc5be984cuda3std3__45__cpo7crbeginE,@object
	.size		_ZN34_INTERNAL_f11ab1ae_4_k_cu_7fc5be984cuda3std3__45__cpo7crbeginE,(_ZN34_INTERNAL_f11ab1ae_4_k_cu_7fc5be984cuda3std6ranges3__45__cpo4nextE - _ZN34_INTERNAL_f11ab1ae_4_k_cu_7fc5be984cuda3std3__45__cpo7crbeginE)
_ZN34_INTERNAL_f11ab1ae_4_k_cu_7fc5be984cuda3std3__45__cpo7crbeginE:
	.zero		1
	.type		_ZN34_INTERNAL_f11ab1ae_4_k_cu_7fc5be984cuda3std6ranges3__45__cpo4nextE,@object
	.size		_ZN34_INTERNAL_f11ab1ae_4_k_cu_7fc5be984cuda3std6ranges3__45__cpo4nextE,(_ZN34_INTERNAL_f11ab1ae_4_k_cu_7fc5be984cuda3std6ranges3__45__cpo4swapE - _ZN34_INTERNAL_f11ab1ae_4_k_cu_7fc5be984cuda3std6ranges3__45__cpo4nextE)
_ZN34_INTERNAL_f11ab1ae_4_k_cu_7fc5be984cuda3std6ranges3__45__cpo4nextE:
	.zero		1
	.type		_ZN34_INTERNAL_f11ab1ae_4_k_cu_7fc5be984cuda3std6ranges3__45__cpo4swapE,@object
	.size		_ZN34_INTERNAL_f11ab1ae_4_k_cu_7fc5be984cuda3std6ranges3__45__cpo4swapE,(_ZN34_INTERNAL_f11ab1ae_4_k_cu_7fc5be986thrust24THRUST_300001_SM_1000_NS8cuda_cub10par_nosyncE - _ZN34_INTERNAL_f11ab1ae_4_k_cu_7fc5be984cuda3std6ranges3__45__cpo4swapE)
_ZN34_INTERNAL_f11ab1ae_4_k_cu_7fc5be984cuda3std6ranges3__45__cpo4swapE:
	.zero		1
	.type		_ZN34_INTERNAL_f11ab1ae_4_k_cu_7fc5be986thrust24THRUST_300001_SM_1000_NS8cuda_cub10par_nosyncE,@object
	.size		_ZN34_INTERNAL_f11ab1ae_4_k_cu_7fc5be986thrust24THRUST_300001_SM_1000_NS8cuda_cub10par_nosyncE,(_ZN34_INTERNAL_f11ab1ae_4_k_cu_7fc5be986thrust24THRUST_300001_SM_1000_NS3seqE - _ZN34_INTERNAL_f11ab1ae_4_k_cu_7fc5be986thrust24THRUST_300001_SM_1000_NS8cuda_cub10par_nosyncE)
_ZN34_INTERNAL_f11ab1ae_4_k_cu_7fc5be986thrust24THRUST_300001_SM_1000_NS8cuda_cub10par_nosyncE:
	.zero		1
	.type		_ZN34_INTERNAL_f11ab1ae_4_k_cu_7fc5be986thrust24THRUST_300001_SM_1000_NS3seqE,@object
	.size		_ZN34_INTERNAL_f11ab1ae_4_k_cu_7fc5be986thrust24THRUST_300001_SM_1000_NS3seqE,(_ZN34_INTERNAL_f11ab1ae_4_k_cu_7fc5be984cuda3std3__420unreachable_sentinelE - _ZN34_INTERNAL_f11ab1ae_4_k_cu_7fc5be986thrust24THRUST_300001_SM_1000_NS3seqE)
_ZN34_INTERNAL_f11ab1ae_4_k_cu_7fc5be986thrust24THRUST_300001_SM_1000_NS3seqE:
	.zero		1
	.type		_ZN34_INTERNAL_f11ab1ae_4_k_cu_7fc5be984cuda3std3__420unreachable_sentinelE,@object
	.size		_ZN34_INTERNAL_f11ab1ae_4_k_cu_7fc5be984cuda3std3__420unreachable_sentinelE,(_ZN34_INTERNAL_f11ab1ae_4_k_cu_7fc5be984cuda3std6ranges3__45__cpo5ssizeE - _ZN34_INTERNAL_f11ab1ae_4_k_cu_7fc5be984cuda3std3__420unreachable_sentinelE)
_ZN34_INTERNAL_f11ab1ae_4_k_cu_7fc5be984cuda3std3__420unreachable_sentinelE:
	.zero		1
	.type		_ZN34_INTERNAL_f11ab1ae_4_k_cu_7fc5be984cuda3std6ranges3__45__cpo5ssizeE,@object
	.size		_ZN34_INTERNAL_f11ab1ae_4_k_cu_7fc5be984cuda3std6ranges3__45__cpo5ssizeE,(_ZN34_INTERNAL_f11ab1ae_4_k_cu_7fc5be986thrust24THRUST_300001_SM_1000_NS12placeholders2_3E - _ZN34_INTERNAL_f11ab1ae_4_k_cu_7fc5be984cuda3std6ranges3__45__cpo5ssizeE)
_ZN34_INTERNAL_f11ab1ae_4_k_cu_7fc5be984cuda3std6ranges3__45__cpo5ssizeE:
	.zero		1
	.type		_ZN34_INTERNAL_f11ab1ae_4_k_cu_7fc5be986thrust24THRUST_300001_SM_1000_NS12placeholders2_3E,@object
	.size		_ZN34_INTERNAL_f11ab1ae_4_k_cu_7fc5be986thrust24THRUST_300001_SM_1000_NS12placeholders2_3E,(_ZN34_INTERNAL_f11ab1ae_4_k_cu_7fc5be984cuda3std3__45__cpo4cendE - _ZN34_INTERNAL_f11ab1ae_4_k_cu_7fc5be986thrust24THRUST_300001_SM_1000_NS12placeholders2_3E)
_ZN34_INTERNAL_f11ab1ae_4_k_cu_7fc5be986thrust24THRUST_300001_SM_1000_NS12placeholders2_3E:
	.zero		1
	.type		_ZN34_INTERNAL_f11ab1ae_4_k_cu_7fc5be984cuda3std3__45__cpo4cendE,@object
	.size		_ZN34_INTERNAL_f11ab1ae_4_k_cu_7fc5be984cuda3std3__45__cpo4cendE,(_ZN34_INTERNAL_f11ab1ae_4_k_cu_7fc5be984cuda3std6ranges3__45__cpo4cendE - _ZN34_INTERNAL_f11ab1ae_4_k_cu_7fc5be984cuda3std3__45__cpo4cendE)
_ZN34_INTERNAL_f11ab1ae_4_k_cu_7fc5be984cuda3std3__45__cpo4cendE:
	.zero		1
	.type		_ZN34_INTERNAL_f11ab1ae_4_k_cu_7fc5be984cuda3std6ranges3__45__cpo4cendE,@object
	.size		_ZN34_INTERNAL_f11ab1ae_4_k_cu_7fc5be984cuda3std6ranges3__45__cpo4cendE,(_ZN34_INTERNAL_f11ab1ae_4_k_cu_7fc5be986thrust24THRUST_300001_SM_1000_NS12placeholders2_7E - _ZN34_INTERNAL_f11ab1ae_4_k_cu_7fc5be984cuda3std6ranges3__45__cpo4cendE)
_ZN34_INTERNAL_f11ab1ae_4_k_cu_7fc5be984cuda3std6ranges3__45__cpo4cendE:
	.zero		1
	.type		_ZN34_INTERNAL_f11ab1ae_4_k_cu_7fc5be986thrust24THRUST_300001_SM_1000_NS12placeholders2_7E,@object
	.size		_ZN34_INTERNAL_f11ab1ae_4_k_cu_7fc5be986thrust24THRUST_300001_SM_1000_NS12placeholders2_7E,(_ZN34_INTERNAL_f11ab1ae_4_k_cu_7fc5be984cuda3std3__45__cpo5crendE - _ZN34_INTERNAL_f11ab1ae_4_k_cu_7fc5be986thrust24THRUST_300001_SM_1000_NS12placeholders2_7E)
_ZN34_INTERNAL_f11ab1ae_4_k_cu_7fc5be986thrust24THRUST_300001_SM_1000_NS12placeholders2_7E:
	.zero		1
	.type		_ZN34_INTERNAL_f11ab1ae_4_k_cu_7fc5be984cuda3std3__45__cpo5crendE,@object
	.size		_ZN34_INTERNAL_f11ab1ae_4_k_cu_7fc5be984cuda3std3__45__cpo5crendE,(_ZN34_INTERNAL_f11ab1ae_4_k_cu_7fc5be984cuda3std6ranges3__45__cpo4prevE - _ZN34_INTERNAL_f11ab1ae_4_k_cu_7fc5be984cuda3std3__45__cpo5crendE)
_ZN34_INTERNAL_f11ab1ae_4_k_cu_7fc5be984cuda3std3__45__cpo5crendE:
	.zero		1
	.type		_ZN34_INTERNAL_f11ab1ae_4_k_cu_7fc5be984cuda3std6ranges3__45__cpo4prevE,@object
	.size		_ZN34_INTERNAL_f11ab1ae_4_k_cu_7fc5be984cuda3std6ranges3__45__cpo4prevE,(_ZN34_INTERNAL_f11ab1ae_4_k_cu_7fc5be984cuda3std6ranges3__45__cpo9iter_moveE - _ZN34_INTERNAL_f11ab1ae_4_k_cu_7fc5be984cuda3std6ranges3__45__cpo4prevE)
_ZN34_INTERNAL_f11ab1ae_4_k_cu_7fc5be984cuda3std6ranges3__45__cpo4prevE:
	.zero		1
	.type		_ZN34_INTERNAL_f11ab1ae_4_k_cu_7fc5be984cuda3std6ranges3__45__cpo9iter_moveE,@object
	.size		_ZN34_INTERNAL_f11ab1ae_4_k_cu_7fc5be984cuda3std6ranges3__45__cpo9iter_moveE,(_ZN34_INTERNAL_f11ab1ae_4_k_cu_7fc5be986thrust24THRUST_300001_SM_1000_NS6system6detail10sequential3seqE - _ZN34_INTERNAL_f11ab1ae_4_k_cu_7fc5be984cuda3std6ranges3__45__cpo9iter_moveE)
_ZN34_INTERNAL_f11ab1ae_4_k_cu_7fc5be984cuda3std6ranges3__45__cpo9iter_moveE:
	.zero		1
	.type		_ZN34_INTERNAL_f11ab1ae_4_k_cu_7fc5be986thrust24THRUST_300001_SM_1000_NS6system6detail10sequential3seqE,@object
	.size		_ZN34_INTERNAL_f11ab1ae_4_k_cu_7fc5be986thrust24THRUST_300001_SM_1000_NS6system6detail10sequential3seqE,(_ZN34_INTERNAL_f11ab1ae_4_k_cu_7fc5be986thrust24THRUST_300001_SM_1000_NS12placeholders2_9E - _ZN34_INTERNAL_f11ab1ae_4_k_cu_7fc5be986thrust24THRUST_300001_SM_1000_NS6system6detail10sequential3seqE)
_ZN34_INTERNAL_f11ab1ae_4_k_cu_7fc5be986thrust24THRUST_300001_SM_1000_NS6system6detail10sequential3seqE:
	.zero		1
	.type		_ZN34_INTERNAL_f11ab1ae_4_k_cu_7fc5be986thrust24THRUST_300001_SM_1000_NS12placeholders2_9E,@object
	.size		_ZN34_INTERNAL_f11ab1ae_4_k_cu_7fc5be986thrust24THRUST_300001_SM_1000_NS12placeholders2_9E,(_ZN34_INTERNAL_f11ab1ae_4_k_cu_7fc5be984cuda3std3__419piecewise_constructE - _ZN34_INTERNAL_f11ab1ae_4_k_cu_7fc5be986thrust24THRUST_300001_SM_1000_NS12placeholders2_9E)
_ZN34_INTERNAL_f11ab1ae_4_k_cu_7fc5be986thrust24THRUST_300001_SM_1000_NS12placeholders2_9E:
	.zero		1
	.type		_ZN34_INTERNAL_f11ab1ae_4_k_cu_7fc5be984cuda3std3__419piecewise_constructE,@object
	.size		_ZN34_INTERNAL_f11ab1ae_4_k_cu_7fc5be984cuda3std3__419piecewise_constructE,(_ZN34_INTERNAL_f11ab1ae_4_k_cu_7fc5be984cuda3std6ranges3__45__cpo5cdataE - _ZN34_INTERNAL_f11ab1ae_4_k_cu_7fc5be984cuda3std3__419piecewise_constructE)
_ZN34_INTERNAL_f11ab1ae_4_k_cu_7fc5be984cuda3std3__419piecewise_constructE:
	.zero		1
	.type		_ZN34_INTERNAL_f11ab1ae_4_k_cu_7fc5be984cuda3std6ranges3__45__cpo5cdataE,@object
	.size		_ZN34_INTERNAL_f11ab1ae_4_k_cu_7fc5be984cuda3std6ranges3__45__cpo5cdataE,(_ZN34_INTERNAL_f11ab1ae_4_k_cu_7fc5be986thrust24THRUST_300001_SM_1000_NS12placeholders2_1E - _ZN34_INTERNAL_f11ab1ae_4_k_cu_7fc5be984cuda3std6ranges3__45__cpo5cdataE)
_ZN34_INTERNAL_f11ab1ae_4_k_cu_7fc5be984cuda3std6ranges3__45__cpo5cdataE:
	.zero		1
	.type		_ZN34_INTERNAL_f11ab1ae_4_k_cu_7fc5be986thrust24THRUST_300001_SM_1000_NS12placeholders2_1E,@object
	.size		_ZN34_INTERNAL_f11ab1ae_4_k_cu_7fc5be986thrust24THRUST_300001_SM_1000_NS12placeholders2_1E,(_ZN34_INTERNAL_f11ab1ae_4_k_cu_7fc5be984cuda3std3__45__cpo3endE - _ZN34_INTERNAL_f11ab1ae_4_k_cu_7fc5be986thrust24THRUST_300001_SM_1000_NS12placeholders2_1E)
_ZN34_INTERNAL_f11ab1ae_4_k_cu_7fc5be986thrust24THRUST_300001_SM_1000_NS12placeholders2_1E:
	.zero		1
	.type		_ZN34_INTERNAL_f11ab1ae_4_k_cu_7fc5be984cuda3std3__45__cpo3endE,@object
	.size		_ZN34_INTERNAL_f11ab1ae_4_k_cu_7fc5be984cuda3std3__45__cpo3endE,(_ZN34_INTERNAL_f11ab1ae_4_k_cu_7fc5be984cuda3std6ranges3__45__cpo3endE - _ZN34_INTERNAL_f11ab1ae_4_k_cu_7fc5be984cuda3std3__45__cpo3endE)
_ZN34_INTERNAL_f11ab1ae_4_k_cu_7fc5be984cuda3std3__45__cpo3endE:
	.zero		1
	.type		_ZN34_INTERNAL_f11ab1ae_4_k_cu_7fc5be984cuda3std6ranges3__45__cpo3endE,@object
	.size		_ZN34_INTERNAL_f11ab1ae_4_k_cu_7fc5be984cuda3std6ranges3__45__cpo3endE,(_ZN34_INTERNAL_f11ab1ae_4_k_cu_7fc5be986thrust24THRUST_300001_SM_1000_NS12placeholders2_5E - _ZN34_INTERNAL_f11ab1ae_4_k_cu_7fc5be984cuda3std6ranges3__45__cpo3endE)
_ZN34_INTERNAL_f11ab1ae_4_k_cu_7fc5be984cuda3std6ranges3__45__cpo3endE:
	.zero		1
	.type		_ZN34_INTERNAL_f11ab1ae_4_k_cu_7fc5be986thrust24THRUST_300001_SM_1000_NS12placeholders2_5E,@object
	.size		_ZN34_INTERNAL_f11ab1ae_4_k_cu_7fc5be986thrust24THRUST_300001_SM_1000_NS12placeholders2_5E,(_ZN34_INTERNAL_f11ab1ae_4_k_cu_7fc5be984cuda3std3__45__cpo4rendE - _ZN34_INTERNAL_f11ab1ae_4_k_cu_7fc5be986thrust24THRUST_300001_SM_1000_NS12placeholders2_5E)
_ZN34_INTERNAL_f11ab1ae_4_k_cu_7fc5be986thrust24THRUST_300001_SM_1000_NS12placeholders2_5E:
	.zero		1
	.type		_ZN34_INTERNAL_f11ab1ae_4_k_cu_7fc5be984cuda3std3__45__cpo4rendE,@object
	.size		_ZN34_INTERNAL_f11ab1ae_4_k_cu_7fc5be984cuda3std3__45__cpo4rendE,(_ZN34_INTERNAL_f11ab1ae_4_k_cu_7fc5be984cuda3std6ranges3__45__cpo9iter_swapE - _ZN34_INTERNAL_f11ab1ae_4_k_cu_7fc5be984cuda3std3__45__cpo4rendE)
_ZN34_INTERNAL_f11ab1ae_4_k_cu_7fc5be984cuda3std3__45__cpo4rendE:
	.zero		1
	.type		_ZN34_INTERNAL_f11ab1ae_4_k_cu_7fc5be984cuda3std6ranges3__45__cpo9iter_swapE,@object
	.size		_ZN34_INTERNAL_f11ab1ae_4_k_cu_7fc5be984cuda3std6ranges3__45__cpo9iter_swapE,(_ZN34_INTERNAL_f11ab1ae_4_k_cu_7fc5be984cuda3std3__48unexpectE - _ZN34_INTERNAL_f11ab1ae_4_k_cu_7fc5be984cuda3std6ranges3__45__cpo9iter_swapE)
_ZN34_INTERNAL_f11ab1ae_4_k_cu_7fc5be984cuda3std6ranges3__45__cpo9iter_swapE:
	.zero		1
	.type		_ZN34_INTERNAL_f11ab1ae_4_k_cu_7fc5be984cuda3std3__48unexpectE,@object
	.size		_ZN34_INTERNAL_f11ab1ae_4_k_cu_7fc5be984cuda3std3__48unexpectE,(_ZN34_INTERNAL_f11ab1ae_4_k_cu_7fc5be986thrust24THRUST_300001_SM_1000_NS8cuda_cub3parE - _ZN34_INTERNAL_f11ab1ae_4_k_cu_7fc5be984cuda3std3__48unexpectE)
_ZN34_INTERNAL_f11ab1ae_4_k_cu_7fc5be984cuda3std3__48unexpectE:
	.zero		1
	.type		_ZN34_INTERNAL_f11ab1ae_4_k_cu_7fc5be986thrust24THRUST_300001_SM_1000_NS8cuda_cub3parE,@object
	.size		_ZN34_INTERNAL_f11ab1ae_4_k_cu_7fc5be986thrust24THRUST_300001_SM_1000_NS8cuda_cub3parE,(.L_29 - _ZN34_INTERNAL_f11ab1ae_4_k_cu_7fc5be986thrust24THRUST_300001_SM_1000_NS8cuda_cub3parE)
_ZN34_INTERNAL_f11ab1ae_4_k_cu_7fc5be986thrust24THRUST_300001_SM_1000_NS8cuda_cub3parE:
	.zero		1
.L_29:


//--------------------- .nv.shared._ZN3cub18CUB_300001_SM_10006detail10radix_sort33DeviceRadixSortExclusiveSumKernelINS1_5radix10policy_hubIiiyE10Policy1000EyEEvPT0_ --------------------------
	.section	.nv.shared._ZN3cub18CUB_300001_SM_10006detail10radix_sort33DeviceRadixSortExclusiveSumKernelINS1_5radix10policy_hubIiiyE10Policy1000EyEEvPT0_,"aw",@nobits
	.sectionflags	@""
	.align	16
.nv.shared._ZN3cub18CUB_300001_SM_10006detail10radix_sort33DeviceRadixSortExclusiveSumKernelINS1_5radix10policy_hubIiiyE10Policy1000EyEEvPT0_:
	.zero		3360


//--------------------- .nv.shared._ZN3cub18CUB_300001_SM_10006detail10radix_sort30DeviceRadixSortHistogramKernelINS1_5radix10policy_hubIiiyE10Policy1000ELNS0_9SortOrderE0EiyNS1_21identity_decomposer_tEEEvPT2_PKT1_SA_iiT3_ --------------------------
	.section	.nv.shared._ZN3cub18CUB_300001_SM_10006detail10radix_sort30DeviceRadixSortHistogramKernelINS1_5radix10policy_hubIiiyE10Policy1000ELNS0_9SortOrderE0EiyNS1_21identity_decomposer_tEEEvPT2_PKT1_SA_iiT3_,"aw",@nobits
	.sectionflags	@""
	.align	4
.nv.shared._ZN3cub18CUB_300001_SM_10006detail10radix_sort30DeviceRadixSortHistogramKernelINS1_5radix10policy_hubIiiyE10Policy1000ELNS0_9SortOrderE0EiyNS1_21identity_decomposer_tEEEvPT2_PKT1_SA_iiT3_:
	.zero		5120


//--------------------- .nv.shared._ZN3cub18CUB_300001_SM_10006detail10radix_sort31DeviceRadixSortSingleTileKernelINS1_5radix10policy_hubIiiyE10Policy1000ELNS0_9SortOrderE0EiiyNS1_21identity_decomposer_tEEEvPKT1_PSA_PKT2_PSE_T3_iiT4_ --------------------------
	.section	.nv.shared._ZN3cub18CUB_300001_SM_10006detail10radix_sort31DeviceRadixSortSingleTileKernelINS1_5radix10policy_hubIiiyE10Policy1000ELNS0_9SortOrderE0EiiyNS1_21identity_decomposer_tEEEvPKT1_PSA_PKT2_PSE_T3_iiT4_,"aw",@nobits
	.sectionflags	@""
	.align	16
.nv.shared._ZN3cub18CUB_300001_SM_10006detail10radix_sort31DeviceRadixSortSingleTileKernelINS1_5radix10policy_hubIiiyE10Policy1000ELNS0_9SortOrderE0EiiyNS1_21identity_decomposer_tEEEvPKT1_PSA_PKT2_PSE_T3_iiT4_:
	.zero		34880


//--------------------- .nv.shared._ZN3cub18CUB_300001_SM_10006detail10radix_sort29DeviceRadixSortOnesweepKernelINS1_5radix10policy_hubIifyE10Policy1000ELNS0_9SortOrderE0EifyiiNS1_21identity_decomposer_tEEEvPT5_SB_PT3_PKSC_PT1_PKSG_PT2_PKSK_T4_iiT6_ --------------------------
	.section	.nv.shared._ZN3cub18CUB_300001_SM_10006detail10radix_sort29DeviceRadixSortOnesweepKernelINS1_5radix10policy_hubIifyE10Policy1000ELNS0_9SortOrderE0EifyiiNS1_21identity_decomposer_tEEEvPT5_SB_PT3_PKSC_PT1_PKSG_PT2_PKSK_T4_iiT6_,"aw",@nobits
	.sectionflags	@""
	.align	16
.nv.shared._ZN3cub18CUB_300001_SM_10006detail10radix_sort29DeviceRadixSortOnesweepKernelINS1_5radix10policy_hubIifyE10Policy1000ELNS0_9SortOrderE0EifyiiNS1_21identity_decomposer_tEEEvPT5_SB_PT3_PKSC_PT1_PKSG_PT2_PKSK_T4_iiT6_:
	.zero		29184


//--------------------- .nv.shared._ZN3cub18CUB_300001_SM_10006detail10radix_sort33DeviceRadixSortExclusiveSumKernelINS1_5radix10policy_hubIifyE10Policy1000EyEEvPT0_ --------------------------
	.section	.nv.shared._ZN3cub18CUB_300001_SM_10006detail10radix_sort33DeviceRadixSortExclusiveSumKernelINS1_5radix10policy_hubIifyE10Policy1000EyEEvPT0_,"aw",@nobits
	.sectionflags	@""
	.align	16
.nv.shared._ZN3cub18CUB_300001_SM_10006detail10radix_sort33DeviceRadixSortExclusiveSumKernelINS1_5radix10policy_hubIifyE10Policy1000EyEEvPT0_:
	.zero		3360


//--------------------- .nv.shared._ZN3cub18CUB_300001_SM_10006detail10radix_sort30DeviceRadixSortHistogramKernelINS1_5radix10policy_hubIifyE10Policy1000ELNS0_9SortOrderE0EiyNS1_21identity_decomposer_tEEEvPT2_PKT1_SA_iiT3_ --------------------------
	.section	.nv.shared._ZN3cub18CUB_300001_SM_10006detail10radix_sort30DeviceRadixSortHistogramKernelINS1_5radix10policy_hubIifyE10Policy1000ELNS0_9SortOrderE0EiyNS1_21identity_decomposer_tEEEvPT2_PKT1_SA_iiT3_,"aw",@nobits
	.sectionflags	@""
	.align	4
.nv.shared._ZN3cub18CUB_300001_SM_10006detail10radix_sort30DeviceRadixSortHistogramKernelINS1_5radix10policy_hubIifyE10Policy1000ELNS0_9SortOrderE0EiyNS1_21identity_decomposer_tEEEvPT2_PKT1_SA_iiT3_:
	.zero		5120


//--------------------- .nv.shared._ZN3cub18CUB_300001_SM_10006detail10radix_sort31DeviceRadixSortSingleTileKernelINS1_5radix10policy_hubIifyE10Policy1000ELNS0_9SortOrderE0EifyNS1_21identity_decomposer_tEEEvPKT1_PSA_PKT2_PSE_T3_iiT4_ --------------------------
	.section	.nv.shared._ZN3cub18CUB_300001_SM_10006detail10radix_sort31DeviceRadixSortSingleTileKernelINS1_5radix10policy_hubIifyE10Policy1000ELNS0_9SortOrderE0EifyNS1_21identity_decomposer_tEEEvPKT1_PSA_PKT2_PSE_T3_iiT4_,"aw",@nobits
	.sectionflags	@""
	.align	16
.nv.shared._ZN3cub18CUB_300001_SM_10006detail10radix_sort31DeviceRadixSortSingleTileKernelINS1_5radix10policy_hubIifyE10Policy1000ELNS0_9SortOrderE0EifyNS1_21identity_decomposer_tEEEvPKT1_PSA_PKT2_PSE_T3_iiT4_:
	.zero		34880


//--------------------- .nv.shared._ZN3cub18CUB_300001_SM_10006detail10radix_sort29DeviceRadixSortOnesweepKernelINS1_5radix10policy_hubIffyE10Policy1000ELNS0_9SortOrderE0EffyiiNS1_21identity_decomposer_tEEEvPT5_SB_PT3_PKSC_PT1_PKSG_PT2_PKSK_T4_iiT6_ --------------------------
	.section	.nv.shared._ZN3cub18CUB_300001_SM_10006detail10radix_sort29DeviceRadixSortOnesweepKernelINS1_5radix10policy_hubIffyE10Policy1000ELNS0_9SortOrderE0EffyiiNS1_21identity_decomposer_tEEEvPT5_SB_PT3_PKSC_PT1_PKSG_PT2_PKSK_T4_iiT6_,"aw",@nobits
	.sectionflags	@""
	.align	16
.nv.shared._ZN3cub18CUB_300001_SM_10006detail10radix_sort29DeviceRadixSortOnesweepKernelINS1_5radix10policy_hubIffyE10Policy1000ELNS0_9SortOrderE0EffyiiNS1_21identity_decomposer_tEEEvPT5_SB_PT3_PKSC_PT1_PKSG_PT2_PKSK_T4_iiT6_:
	.zero		29184


//--------------------- .nv.shared._ZN3cub18CUB_300001_SM_10006detail10radix_sort33DeviceRadixSortExclusiveSumKernelINS1_5radix10policy_hubIffyE10Policy1000EyEEvPT0_ --------------------------
	.section	.nv.shared._ZN3cub18CUB_300001_SM_10006detail10radix_sort33DeviceRadixSortExclusiveSumKernelINS1_5radix10policy_hubIffyE10Policy1000EyEEvPT0_,"aw",@nobits
	.sectionflags	@""
	.align	16
.nv.shared._ZN3cub18CUB_300001_SM_10006detail10radix_sort33DeviceRadixSortExclusiveSumKernelINS1_5radix10policy_hubIffyE10Policy1000EyEEvPT0_:
	.zero		3360


//--------------------- .nv.shared._ZN3cub18CUB_300001_SM_10006detail10radix_sort30DeviceRadixSortHistogramKernelINS1_5radix10policy_hubIffyE10Policy1000ELNS0_9SortOrderE0EfyNS1_21identity_decomposer_tEEEvPT2_PKT1_SA_iiT3_ --------------------------
	.section	.nv.shared._ZN3cub18CUB_300001_SM_10006detail10radix_sort30DeviceRadixSortHistogramKernelINS1_5radix10policy_hubIffyE10Policy1000ELNS0_9SortOrderE0EfyNS1_21identity_decomposer_tEEEvPT2_PKT1_SA_iiT3_,"aw",@nobits
	.sectionflags	@""
	.align	4
.nv.shared._ZN3cub18CUB_300001_SM_10006detail10radix_sort30DeviceRadixSortHistogramKernelINS1_5radix10policy_hubIffyE10Policy1000ELNS0_9SortOrderE0EfyNS1_21identity_decomposer_tEEEvPT2_PKT1_SA_iiT3_:
	.zero		5120


//--------------------- .nv.shared._ZN3cub18CUB_300001_SM_10006detail10radix_sort31DeviceRadixSortSingleTileKernelINS1_5radix10policy_hubIffyE10Policy1000ELNS0_9SortOrderE0EffyNS1_21identity_decomposer_tEEEvPKT1_PSA_PKT2_PSE_T3_iiT4_ --------------------------
	.section	.nv.shared._ZN3cub18CUB_300001_SM_10006detail10radix_sort31DeviceRadixSortSingleTileKernelINS1_5radix10policy_hubIffyE10Policy1000ELNS0_9SortOrderE0EffyNS1_21identity_decomposer_tEEEvPKT1_PSA_PKT2_PSE_T3_iiT4_,"aw",@nobits
	.sectionflags	@""
	.align	16
.nv.shared._ZN3cub18CUB_300001_SM_10006detail10radix_sort31DeviceRadixSortSingleTileKernelINS1_5radix10policy_hubIffyE10Policy1000ELNS0_9SortOrderE0EffyNS1_21identity_decomposer_tEEEvPKT1_PSA_PKT2_PSE_T3_iiT4_:
	.zero		34880


//--------------------- .nv.shared._ZN3cub18CUB_300001_SM_10006detail10radix_sort29DeviceRadixSortOnesweepKernelINS1_5radix10policy_hubIfiyE10Policy1000ELNS0_9SortOrderE0EfiyiiNS1_21identity_decomposer_tEEEvPT5_SB_PT3_PKSC_PT1_PKSG_PT2_PKSK_T4_iiT6_ --------------------------
	.section	.nv.shared._ZN3cub18CUB_300001_SM_10006detail10radix_sort29DeviceRadixSortOnesweepKernelINS1_5radix10policy_hubIfiyE10Policy1000ELNS0_9SortOrderE0EfiyiiNS1_21identity_decomposer_tEEEvPT5_SB_PT3_PKSC_PT1_PKSG_PT2_PKSK_T4_iiT6_,"aw",@nobits
	.sectionflags	@""
	.align	16
.nv.shared._ZN3cub18CUB_300001_SM_10006detail10radix_sort29DeviceRadixSortOnesweepKernelINS1_5radix10policy_hubIfiyE10Policy1000ELNS0_9SortOrderE0EfiyiiNS1_21identity_decomposer_tEEEvPT5_SB_PT3_PKSC_PT1_PKSG_PT2_PKSK_T4_iiT6_:
	.zero		29184


//--------------------- .nv.shared._ZN3cub18CUB_300001_SM_10006detail10radix_sort33DeviceRadixSortExclusiveSumKernelINS1_5radix10policy_hubIfiyE10Policy1000EyEEvPT0_ --------------------------
	.section	.nv.shared._ZN3cub18CUB_300001_SM_10006detail10radix_sort33DeviceRadixSortExclusiveSumKernelINS1_5radix10policy_hubIfiyE10Policy1000EyEEvPT0_,"aw",@nobits
	.sectionflags	@""
	.align	16
.nv.shared._ZN3cub18CUB_300001_SM_10006detail10radix_sort33DeviceRadixSortExclusiveSumKernelINS1_5radix10policy_hubIfiyE10Policy1000EyEEvPT0_:
	.zero		3360


//--------------------- .nv.shared._ZN3cub18CUB_300001_SM_10006detail10radix_sort30DeviceRadixSortHistogramKernelINS1_5radix10policy_hubIfiyE10Policy1000ELNS0_9SortOrderE0EfyNS1_21identity_decomposer_tEEEvPT2_PKT1_SA_iiT3_ --------------------------
	.section	.nv.shared._ZN3cub18CUB_300001_SM_10006detail10radix_sort30DeviceRadixSortHistogramKernelINS1_5radix10policy_hubIfiyE10Policy1000ELNS0_9SortOrderE0EfyNS1_21identity_decomposer_tEEEvPT2_PKT1_SA_iiT3_,"aw",@nobits
	.sectionflags	@""
	.align	4
.nv.shared._ZN3cub18CUB_300001_SM_10006detail10radix_sort30DeviceRadixSortHistogramKernelINS1_5radix10policy_hubIfiyE10Policy1000ELNS0_9SortOrderE0EfyNS1_21identity_decomposer_tEEEvPT2_PKT1_SA_iiT3_:
	.zero		5120


//--------------------- .nv.shared._ZN3cub18CUB_300001_SM_10006detail10radix_sort31DeviceRadixSortSingleTileKernelINS1_5radix10policy_hubIfiyE10Policy1000ELNS0_9SortOrderE0EfiyNS1_21identity_decomposer_tEEEvPKT1_PSA_PKT2_PSE_T3_iiT4_ --------------------------
	.section	.nv.shared._ZN3cub18CUB_300001_SM_10006detail10radix_sort31DeviceRadixSortSingleTileKernelINS1_5radix10policy_hubIfiyE10Policy1000ELNS0_9SortOrderE0EfiyNS1_21identity_decomposer_tEEEvPKT1_PSA_PKT2_PSE_T3_iiT4_,"aw",@nobits
	.sectionflags	@""
	.align	16
.nv.shared._ZN3cub18CUB_300001_SM_10006detail10radix_sort31DeviceRadixSortSingleTileKernelINS1_5radix10policy_hubIfiyE10Policy1000ELNS0_9SortOrderE0EfiyNS1_21identity_decomposer_tEEEvPKT1_PSA_PKT2_PSE_T3_iiT4_:
	.zero		34880


//--------------------- .nv.shared._ZN3cub18CUB_300001_SM_10006detail10radix_sort29DeviceRadixSortOnesweepKernelINS1_5radix10policy_hubIfNS0_8NullTypeEyE10Policy1000ELNS0_9SortOrderE0EfS6_yiiNS1_21identity_decomposer_tEEEvPT5_SC_PT3_PKSD_PT1_PKSH_PT2_PKSL_T4_iiT6_ --------------------------
	.section	.nv.shared._ZN3cub18CUB_300001_SM_10006detail10radix_sort29DeviceRadixSortOnesweepKernelINS1_5radix10policy_hubIfNS0_8NullTypeEyE10Policy1000ELNS0_9SortOrderE0EfS6_yiiNS1_21identity_decomposer_tEEEvPT5_SC_PT3_PKSD_PT1_PKSH_PT2_PKSL_T4_iiT6_,"aw",@nobits
	.sectionflags	@""
	.align	16
.nv.shared._ZN3cub18CUB_300001_SM_10006detail10radix_sort29DeviceRadixSortOnesweepKernelINS1_5radix10policy_hubIfNS0_8NullTypeEyE10Policy1000ELNS0_9SortOrderE0EfS6_yiiNS1_21identity_decomposer_tEEEvPT5_SC_PT3_PKSD_PT1_PKSH_PT2_PKSL_T4_iiT6_:
	.zero		30720


//--------------------- .nv.shared._ZN3cub18CUB_300001_SM_10006detail10radix_sort33DeviceRadixSortExclusiveSumKernelINS1_5radix10policy_hubIfNS0_8NullTypeEyE10Policy1000EyEEvPT0_ --------------------------
	.section	.nv.shared._ZN3cub18CUB_300001_SM_10006detail10radix_sort33DeviceRadixSortExclusiveSumKernelINS1_5radix10policy_hubIfNS0_8NullTypeEyE10Policy1000EyEEvPT0_,"aw",@nobits
	.sectionflags	@""
	.align	16
.nv.shared._ZN3cub18CUB_300001_SM_10006detail10radix_sort33DeviceRadixSortExclusiveSumKernelINS1_5radix10policy_hubIfNS0_8NullTypeEyE10Policy1000EyEEvPT0_:
	.zero		3360


//--------------------- .nv.shared._ZN3cub18CUB_300001_SM_10006detail10radix_sort30DeviceRadixSortHistogramKernelINS1_5radix10policy_hubIfNS0_8NullTypeEyE10Policy1000ELNS0_9SortOrderE0EfyNS1_21identity_decomposer_tEEEvPT2_PKT1_SB_iiT3_ --------------------------
	.section	.nv.shared._ZN3cub18CUB_300001_SM_10006detail10radix_sort30DeviceRadixSortHistogramKernelINS1_5radix10policy_hubIfNS0_8NullTypeEyE10Policy1000ELNS0_9SortOrderE0EfyNS1_21identity_decomposer_tEEEvPT2_PKT1_SB_iiT3_,"aw",@nobits
	.sectionflags	@""
	.align	4
.nv.shared._ZN3cub18CUB_300001_SM_10006detail10radix_sort30DeviceRadixSortHistogramKernelINS1_5radix10policy_hubIfNS0_8NullTypeEyE10Policy1000ELNS0_9SortOrderE0EfyNS1_21identity_decomposer_tEEEvPT2_PKT1_SB_iiT3_:
	.zero		5120


//--------------------- .nv.shared._ZN3cub18CUB_300001_SM_10006detail10radix_sort31DeviceRadixSortSingleTileKernelINS1_5radix10policy_hubIfNS0_8NullTypeEyE10Policy1000ELNS0_9SortOrderE0EfS6_yNS1_21identity_decomposer_tEEEvPKT1_PSB_PKT2_PSF_T3_iiT4_ --------------------------
	.section	.nv.shared._ZN3cub18CUB_300001_SM_10006detail10radix_sort31DeviceRadixSortSingleTileKernelINS1_5radix10policy_hubIfNS0_8NullTypeEyE10Policy1000ELNS0_9SortOrderE0EfS6_yNS1_21identity_decomposer_tEEEvPKT1_PSB_PKT2_PSF_T3_iiT4_,"aw",@nobits
	.sectionflags	@""
	.align	16
.nv.shared._ZN3cub18CUB_300001_SM_10006detail10radix_sort31DeviceRadixSortSingleTileKernelINS1_5radix10policy_hubIfNS0_8NullTypeEyE10Policy1000ELNS0_9SortOrderE0EfS6_yNS1_21identity_decomposer_tEEEvPKT1_PSB_PKT2_PSF_T3_iiT4_:
	.zero		34880


//--------------------- .nv.shared._ZN3cub18CUB_300001_SM_10006detail10radix_sort29DeviceRadixSortOnesweepKernelINS1_5radix10policy_hubIiNS0_8NullTypeEyE10Policy1000ELNS0_9SortOrderE0EiS6_yiiNS1_21identity_decomposer_tEEEvPT5_SC_PT3_PKSD_PT1_PKSH_PT2_PKSL_T4_iiT6_ --------------------------
	.section	.nv.shared._ZN3cub18CUB_300001_SM_10006detail10radix_sort29DeviceRadixSortOnesweepKernelINS1_5radix10policy_hubIiNS0_8NullTypeEyE10Policy1000ELNS0_9SortOrderE0EiS6_yiiNS1_21identity_decomposer_tEEEvPT5_SC_PT3_PKSD_PT1_PKSH_PT2_PKSL_T4_iiT6_,"aw",@nobits
	.sectionflags	@""
	.align	16
.nv.shared._ZN3cub18CUB_300001_SM_10006detail10radix_sort29DeviceRadixSortOnesweepKernelINS1_5radix10policy_hubIiNS0_8NullTypeEyE10Policy1000ELNS0_9SortOrderE0EiS6_yiiNS1_21identity_decomposer_tEEEvPT5_SC_PT3_PKSD_PT1_PKSH_PT2_PKSL_T4_iiT6_:
	.zero		32256


//--------------------- .nv.shared._ZN3cub18CUB_300001_SM_10006detail10radix_sort33DeviceRadixSortExclusiveSumKernelINS1_5radix10policy_hubIiNS0_8NullTypeEyE10Policy1000EyEEvPT0_ --------------------------
	.section	.nv.shared._ZN3cub18CUB_300001_SM_10006detail10radix_sort33DeviceRadixSortExclusiveSumKernelINS1_5radix10policy_hubIiNS0_8NullTypeEyE10Policy1000EyEEvPT0_,"aw",@nobits
	.sectionflags	@""
	.align	16
.nv.shared._ZN3cub18CUB_300001_SM_10006detail10radix_sort33DeviceRadixSortExclusiveSumKernelINS1_5radix10policy_hubIiNS0_8NullTypeEyE10Policy1000EyEEvPT0_:
	.zero		3360


//--------------------- .nv.shared._ZN3cub18CUB_300001_SM_10006detail10radix_sort30DeviceRadixSortHistogramKernelINS1_5radix10policy_hubIiNS0_8NullTypeEyE10Policy1000ELNS0_9SortOrderE0EiyNS1_21identity_decomposer_tEEEvPT2_PKT1_SB_iiT3_ --------------------------
	.section	.nv.shared._ZN3cub18CUB_300001_SM_10006detail10radix_sort30DeviceRadixSortHistogramKernelINS1_5radix10policy_hubIiNS0_8NullTypeEyE10Policy1000ELNS0_9SortOrderE0EiyNS1_21identity_decomposer_tEEEvPT2_PKT1_SB_iiT3_,"aw",@nobits
	.sectionflags	@""
	.align	4
.nv.shared._ZN3cub18CUB_300001_SM_10006detail10radix_sort30DeviceRadixSortHistogramKernelINS1_5radix10policy_hubIiNS0_8NullTypeEyE10Policy1000ELNS0_9SortOrderE0EiyNS1_21identity_decomposer_tEEEvPT2_PKT1_SB_iiT3_:
	.zero		5120


//--------------------- .nv.shared._ZN3cub18CUB_300001_SM_10006detail10radix_sort31DeviceRadixSortSingleTileKernelINS1_5radix10policy_hubIiNS0_8NullTypeEyE10Policy1000ELNS0_9SortOrderE0EiS6_yNS1_21identity_decomposer_tEEEvPKT1_PSB_PKT2_PSF_T3_iiT4_ --------------------------
	.section	.nv.shared._ZN3cub18CUB_300001_SM_10006detail10radix_sort31DeviceRadixSortSingleTileKernelINS1_5radix10policy_hubIiNS0_8NullTypeEyE10Policy1000ELNS0_9SortOrderE0EiS6_yNS1_21identity_decomposer_tEEEvPKT1_PSB_PKT2_PSF_T3_iiT4_,"aw",@nobits
	.sectionflags	@""
	.align	16
.nv.shared._ZN3cub18CUB_300001_SM_10006detail10radix_sort31DeviceRadixSortSingleTileKernelINS1_5radix10policy_hubIiNS0_8NullTypeEyE10Policy1000ELNS0_9SortOrderE0EiS6_yNS1_21identity_decomposer_tEEEvPKT1_PSB_PKT2_PSF_T3_iiT4_:
	.zero		34880


//--------------------- .nv.shared._ZN3cub18CUB_300001_SM_10006detail6reduce28DeviceReduceSingleTileKernelINS2_10policy_hubIN4cuda3std3__45tupleIJblEEEyN6thrust24THRUST_300001_SM_1000_NS8cuda_cub9__find_if7functorIS9_EEE10Policy1000EPS9_SI_iSF_S9_S9_NS7_10__identityEEEvT0_T1_T2_T3_T4_T6_ --------------------------
	.section	.nv.shared._ZN3cub18CUB_300001_SM_10006detail6reduce28DeviceReduceSingleTileKernelINS2_10policy_hubIN4cuda3std3__45tupleIJblEEEyN6thrust24THRUST_300001_SM_1000_NS8cuda_cub9__find_if7functorIS9_EEE10Policy1000EPS9_SI_iSF_S9_S9_NS7_10__identityEEEvT0_T1_T2_T3_T4_T6_,"aw",@nobits
	.sectionflags	@""
	.align	8
.nv.shared._ZN3cub18CUB_300001_SM_10006detail6reduce28DeviceReduceSingleTileKernelINS2_10policy_hubIN4cuda3std3__45tupleIJblEEEyN6thrust24THRUST_300001_SM_1000_NS8cuda_cub9__find_if7functorIS9_EEE10Policy1000EPS9_SI_iSF_S9_S9_NS7_10__identityEEEvT0_T1_T2_T3_T4_T6_:
	.zero		1176


//--------------------- .nv.shared._ZN3cub18CUB_300001_SM_10006detail6reduce18DeviceReduceKernelINS2_10policy_hubIN4cuda3std3__45tupleIJblEEEyN6thrust24THRUST_300001_SM_1000_NS8cuda_cub9__find_if7functorIS9_EEE10Policy1000ENSB_12zip_iteratorINS8_IJNSD_26transform_input_iterator_tIbNSC_6detail35transform_pair_of_input_iterators_tIbNSB_6detail15normal_iteratorINSB_10device_ptrIfEEEESQ_NS7_8equal_toIfEEEENS7_10__not_fn_tINS7_10__identityEEEEENSB_17counting_iteratorIlNSB_11use_defaultESZ_SZ_EEEEEEEySF_S9_SV_EEvT0_PT3_T1_NS0_13GridEvenShareIS16_EET2_T4_ --------------------------
	.section	.nv.shared._ZN3cub18CUB_300001_SM_10006detail6reduce18DeviceReduceKernelINS2_10policy_hubIN4cuda3std3__45tupleIJblEEEyN6thrust24THRUST_300001_SM_1000_NS8cuda_cub9__find_if7functorIS9_EEE10Policy1000ENSB_12zip_iteratorINS8_IJNSD_26transform_input_iterator_tIbNSC_6detail35transform_pair_of_input_iterators_tIbNSB_6detail15normal_iteratorINSB_10device_ptrIfEEEESQ_NS7_8equal_toIfEEEENS7_10__not_fn_tINS7_10__identityEEEEENSB_17counting_iteratorIlNSB_11use_defaultESZ_SZ_EEEEEEEySF_S9_SV_EEvT0_PT3_T1_NS0_13GridEvenShareIS16_EET2_T4_,"aw",@nobits
	.sectionflags	@""
	.align	8
.nv.shared._ZN3cub18CUB_300001_SM_10006detail6reduce18DeviceReduceKernelINS2_10policy_hubIN4cuda3std3__45tupleIJblEEEyN6thrust24THRUST_300001_SM_1000_NS8cuda_cub9__find_if7functorIS9_EEE10Policy1000ENSB_12zip_iteratorINS8_IJNSD_26transform_input_iterator_tIbNSC_6detail35transform_pair_of_input_iterators_tIbNSB_6detail15normal_iteratorINSB_10device_ptrIfEEEESQ_NS7_8equal_toIfEEEENS7_10__not_fn_tINS7_10__identityEEEEENSB_17counting_iteratorIlNSB_11use_defaultESZ_SZ_EEEEEEEySF_S9_SV_EEvT0_PT3_T1_NS0_13GridEvenShareIS16_EET2_T4_:
	.zero		1176


//--------------------- .nv.shared._ZN3cub18CUB_300001_SM_10006detail6reduce28DeviceReduceSingleTileKernelINS2_10policy_hubIN4cuda3std3__45tupleIJblEEEyN6thrust24THRUST_300001_SM_1000_NS8cuda_cub9__find_if7functorIS9_EEE10Policy1000ENSB_12zip_iteratorINS8_IJNSD_26transform_input_iterator_tIbNSC_6detail35transform_pair_of_input_iterators_tIbNSB_6detail15normal_iteratorINSB_10device_ptrIfEEEESQ_NS7_8equal_toIfEEEENS7_10__not_fn_tINS7_10__identityEEEEENSB_17counting_iteratorIlNSB_11use_defaultESZ_SZ_EEEEEEEPS9_ySF_S9_S9_SV_EEvT0_T1_T2_T3_T4_T6_ --------------------------
	.section	.nv.shared._ZN3cub18CUB_300001_SM_10006detail6reduce28DeviceReduceSingleTileKernelINS2_10policy_hubIN4cuda3std3__45tupleIJblEEEyN6thrust24THRUST_300001_SM_1000_NS8cuda_cub9__find_if7functorIS9_EEE10Policy1000ENSB_12zip_iteratorINS8_IJNSD_26transform_input_iterator_tIbNSC_6detail35transform_pair_of_input_iterators_tIbNSB_6detail15normal_iteratorINSB_10device_ptrIfEEEESQ_NS7_8equal_toIfEEEENS7_10__not_fn_tINS7_10__identityEEEEENSB_17counting_iteratorIlNSB_11use_defaultESZ_SZ_EEEEEEEPS9_ySF_S9_S9_SV_EEvT0_T1_T2_T3_T4_T6_,"aw",@nobits
	.sectionflags	@""
	.align	8
.nv.shared._ZN3cub18CUB_300001_SM_10006detail6reduce28DeviceReduceSingleTileKernelINS2_10policy_hubIN4cuda3std3__45tupleIJblEEEyN6thrust24THRUST_300001_SM_1000_NS8cuda_cub9__find_if7functorIS9_EEE10Policy1000ENSB_12zip_iteratorINS8_IJNSD_26transform_input_iterator_tIbNSC_6detail35transform_pair_of_input_iterators_tIbNSB_6detail15normal_iteratorINSB_10device_ptrIfEEEESQ_NS7_8equal_toIfEEEENS7_10__not_fn_tINS7_10__identityEEEEENSB_17counting_iteratorIlNSB_11use_defaultESZ_SZ_EEEEEEEPS9_ySF_S9_S9_SV_EEvT0_T1_T2_T3_T4_T6_:
	.zero		1176


//--------------------- .nv.shared._ZN3cub18CUB_300001_SM_10006detail6reduce28DeviceReduceSingleTileKernelINS2_10policy_hubIN4cuda3std3__45tupleIJblEEEjN6thrust24THRUST_300001_SM_1000_NS8cuda_cub9__find_if7functorIS9_EEE10Policy1000EPS9_SI_iSF_S9_S9_NS7_10__identityEEEvT0_T1_T2_T3_T4_T6_ --------------------------
	.section	.nv.shared._ZN3cub18CUB_300001_SM_10006detail6reduce28DeviceReduceSingleTileKernelINS2_10policy_hubIN4cuda3std3__45tupleIJblEEEjN6thrust24THRUST_300001_SM_1000_NS8cuda_cub9__find_if7functorIS9_EEE10Policy1000EPS9_SI_iSF_S9_S9_NS7_10__identityEEEvT0_T1_T2_T3_T4_T6_,"aw",@nobits
	.sectionflags	@""
	.align	8
.nv.shared._ZN3cub18CUB_300001_SM_10006detail6reduce28DeviceReduceSingleTileKernelINS2_10policy_hubIN4cuda3std3__45tupleIJblEEEjN6thrust24THRUST_300001_SM_1000_NS8cuda_cub9__find_if7functorIS9_EEE10Policy1000EPS9_SI_iSF_S9_S9_NS7_10__identityEEEvT0_T1_T2_T3_T4_T6_:
	.zero		1176


//--------------------- .nv.shared._ZN3cub18CUB_300001_SM_10006detail6reduce18DeviceReduceKernelINS2_10policy_hubIN4cuda3std3__45tupleIJblEEEjN6thrust24THRUST_300001_SM_1000_NS8cuda_cub9__find_if7functorIS9_EEE10Policy1000ENSB_12zip_iteratorINS8_IJNSD_26transform_input_iterator_tIbNSC_6detail35transform_pair_of_input_iterators_tIbNSB_6detail15normal_iteratorINSB_10device_ptrIfEEEESQ_NS7_8equal_toIfEEEENS7_10__not_fn_tINS7_10__identityEEEEENSB_17counting_iteratorIlNSB_11use_defaultESZ_SZ_EEEEEEEjSF_S9_SV_EEvT0_PT3_T1_NS0_13GridEvenShareIS16_EET2_T4_ --------------------------
	.section	.nv.shared._ZN3cub18CUB_300001_SM_10006detail6reduce18DeviceReduceKernelINS2_10policy_hubIN4cuda3std3__45tupleIJblEEEjN6thrust24THRUST_300001_SM_1000_NS8cuda_cub9__find_if7functorIS9_EEE10Policy1000ENSB_12zip_iteratorINS8_IJNSD_26transform_input_iterator_tIbNSC_6detail35transform_pair_of_input_iterators_tIbNSB_6detail15normal_iteratorINSB_10device_ptrIfEEEESQ_NS7_8equal_toIfEEEENS7_10__not_fn_tINS7_10__identityEEEEENSB_17counting_iteratorIlNSB_11use_defaultESZ_SZ_EEEEEEEjSF_S9_SV_EEvT0_PT3_T1_NS0_13GridEvenShareIS16_EET2_T4_,"aw",@nobits
	.sectionflags	@""
	.align	8
.nv.shared._ZN3cub18CUB_300001_SM_10006detail6reduce18DeviceReduceKernelINS2_10policy_hubIN4cuda3std3__45tupleIJblEEEjN6thrust24THRUST_300001_SM_1000_NS8cuda_cub9__find_if7functorIS9_EEE10Policy1000ENSB_12zip_iteratorINS8_IJNSD_26transform_input_iterator_tIbNSC_6detail35transform_pair_of_input_iterators_tIbNSB_6detail15normal_iteratorINSB_10device_ptrIfEEEESQ_NS7_8equal_toIfEEEENS7_10__not_fn_tINS7_10__identityEEEEENSB_17counting_iteratorIlNSB_11use_defaultESZ_SZ_EEEEEEEjSF_S9_SV_EEvT0_PT3_T1_NS0_13GridEvenShareIS16_EET2_T4_:
	.zero		1176


//--------------------- .nv.shared._ZN3cub18CUB_300001_SM_10006detail6reduce28DeviceReduceSingleTileKernelINS2_10policy_hubIN4cuda3std3__45tupleIJblEEEjN6thrust24THRUST_300001_SM_1000_NS8cuda_cub9__find_if7functorIS9_EEE10Policy1000ENSB_12zip_iteratorINS8_IJNSD_26transform_input_iterator_tIbNSC_6detail35transform_pair_of_input_iterators_tIbNSB_6detail15normal_iteratorINSB_10device_ptrIfEEEESQ_NS7_8equal_toIfEEEENS7_10__not_fn_tINS7_10__identityEEEEENSB_17counting_iteratorIlNSB_11use_defaultESZ_SZ_EEEEEEEPS9_jSF_S9_S9_SV_EEvT0_T1_T2_T3_T4_T6_ --------------------------
	.section	.nv.shared._ZN3cub18CUB_300001_SM_10006detail6reduce28DeviceReduceSingleTileKernelINS2_10policy_hubIN4cuda3std3__45tupleIJblEEEjN6thrust24THRUST_300001_SM_1000_NS8cuda_cub9__find_if7functorIS9_EEE10Policy1000ENSB_12zip_iteratorINS8_IJNSD_26transform_input_iterator_tIbNSC_6detail35transform_pair_of_input_iterators_tIbNSB_6detail15normal_iteratorINSB_10device_ptrIfEEEESQ_NS7_8equal_toIfEEEENS7_10__not_fn_tINS7_10__identityEEEEENSB_17counting_iteratorIlNSB_11use_defaultESZ_SZ_EEEEEEEPS9_jSF_S9_S9_SV_EEvT0_T1_T2_T3_T4_T6_,"aw",@nobits
	.sectionflags	@""
	.align	8
.nv.shared._ZN3cub18CUB_300001_SM_10006detail6reduce28DeviceReduceSingleTileKernelINS2_10policy_hubIN4cuda3std3__45tupleIJblEEEjN6thrust24THRUST_300001_SM_1000_NS8cuda_cub9__find_if7functorIS9_EEE10Policy1000ENSB_12zip_iteratorINS8_IJNSD_26transform_input_iterator_tIbNSC_6detail35transform_pair_of_input_iterators_tIbNSB_6detail15normal_iteratorINSB_10device_ptrIfEEEESQ_NS7_8equal_toIfEEEENS7_10__not_fn_tINS7_10__identityEEEEENSB_17counting_iteratorIlNSB_11use_defaultESZ_SZ_EEEEEEEPS9_jSF_S9_S9_SV_EEvT0_T1_T2_T3_T4_T6_:
	.zero		1176


//--------------------- .nv.constant0._ZN3cub18CUB_300001_SM_10006detail10radix_sort29DeviceRadixSortOnesweepKernelINS1_5radix10policy_hubIiiyE10Policy1000ELNS0_9SortOrderE0EiiyiiNS1_21identity_decomposer_tEEEvPT5_SB_PT3_PKSC_PT1_PKSG_PT2_PKSK_T4_iiT6_ --------------------------
	.section	.nv.constant0._ZN3cub18CUB_300001_SM_10006detail10radix_sort29DeviceRadixSortOnesweepKernelINS1_5radix10policy_hubIiiyE10Policy1000ELNS0_9SortOrderE0EiiyiiNS1_21identity_decomposer_tEEEvPT5_SB_PT3_PKSC_PT1_PKSG_PT2_PKSK_T4_iiT6_,"a",@progbits
	.sectionflags	@""
	.align	4
.nv.constant0._ZN3cub18CUB_300001_SM_10006detail10radix_sort29DeviceRadixSortOnesweepKernelINS1_5radix10policy_hubIiiyE10Policy1000ELNS0_9SortOrderE0EiiyiiNS1_21identity_decomposer_tEEEvPT5_SB_PT3_PKSC_PT1_PKSG_PT2_PKSK_T4_iiT6_:
	.zero		973


//--------------------- .nv.constant0._ZN3cub18CUB_300001_SM_10006detail10radix_sort33DeviceRadixSortExclusiveSumKernelINS1_5radix10policy_hubIiiyE10Policy1000EyEEvPT0_ --------------------------
	.section	.nv.constant0._ZN3cub18CUB_300001_SM_10006detail10radix_sort33DeviceRadixSortExclusiveSumKernelINS1_5radix10policy_hubIiiyE10Policy1000EyEEvPT0_,"a",@progbits
	.sectionflags	@""
	.align	4
.nv.constant0._ZN3cub18CUB_300001_SM_10006detail10radix_sort33DeviceRadixSortExclusiveSumKernelINS1_5radix10policy_hubIiiyE10Policy1000EyEEvPT0_:
	.zero		904


//--------------------- .nv.constant0._ZN3cub18CUB_300001_SM_10006detail10radix_sort30DeviceRadixSortHistogramKernelINS1_5radix10policy_hubIiiyE10Policy1000ELNS0_9SortOrderE0EiyNS1_21identity_decomposer_tEEEvPT2_PKT1_SA_iiT3_ --------------------------
	.section	.nv.constant0._ZN3cub18CUB_300001_SM_10006detail10radix_sort30DeviceRadixSortHistogramKernelINS1_5radix10policy_hubIiiyE10Policy1000ELNS0_9SortOrderE0EiyNS1_21identity_decomposer_tEEEvPT2_PKT1_SA_iiT3_,"a",@progbits
	.sectionflags	@""
	.align	4
.nv.constant0._ZN3cub18CUB_300001_SM_10006detail10radix_sort30DeviceRadixSortHistogramKernelINS1_5radix10policy_hubIiiyE10Policy1000ELNS0_9SortOrderE0EiyNS1_21identity_decomposer_tEEEvPT2_PKT1_SA_iiT3_:
	.zero		929


//--------------------- .nv.constant0._ZN3cub18CUB_300001_SM_10006detail10radix_sort31DeviceRadixSortSingleTileKernelINS1_5radix10policy_hubIiiyE10Policy1000ELNS0_9SortOrderE0EiiyNS1_21identity_decomposer_tEEEvPKT1_PSA_PKT2_PSE_T3_iiT4_ --------------------------
	.section	.nv.constant0._ZN3cub18CUB_300001_SM_10006detail10radix_sort31DeviceRadixSortSingleTileKernelINS1_5radix10policy_hubIiiyE10Policy1000ELNS0_9SortOrderE0EiiyNS1_21identity_decomposer_tEEEvPKT1_PSA_PKT2_PSE_T3_iiT4_,"a",@progbits
	.sectionflags	@""
	.align	4
.nv.constant0._ZN3cub18CUB_300001_SM_10006detail10radix_sort31DeviceRadixSortSingleTileKernelINS1_5radix10policy_hubIiiyE10Policy1000ELNS0_9SortOrderE0EiiyNS1_21identity_decomposer_tEEEvPKT1_PSA_PKT2_PSE_T3_iiT4_:
	.zero		945


//--------------------- .nv.constant0._ZN3cub18CUB_300001_SM_10006detail10radix_sort29DeviceRadixSortOnesweepKernelINS1_5radix10policy_hubIifyE10Policy1000ELNS0_9SortOrderE0EifyiiNS1_21identity_decomposer_tEEEvPT5_SB_PT3_PKSC_PT1_PKSG_PT2_PKSK_T4_iiT6_ --------------------------
	.section	.nv.constant0._ZN3cub18CUB_300001_SM_10006detail10radix_sort29DeviceRadixSortOnesweepKernelINS1_5radix10policy_hubIifyE10Policy1000ELNS0_9SortOrderE0EifyiiNS1_21identity_decomposer_tEEEvPT5_SB_PT3_PKSC_PT1_PKSG_PT2_PKSK_T4_iiT6_,"a",@progbits
	.sectionflags	@""
	.align	4
.nv.constant0._ZN3cub18CUB_300001_SM_10006detail10radix_sort29DeviceRadixSortOnesweepKernelINS1_5radix10policy_hubIifyE10Policy1000ELNS0_9SortOrderE0EifyiiNS1_21identity_decomposer_tEEEvPT5_SB_PT3_PKSC_PT1_PKSG_PT2_PKSK_T4_iiT6_:
	.zero		973


//--------------------- .nv.constant0._ZN3cub18CUB_300001_SM_10006detail10radix_sort33DeviceRadixSortExclusiveSumKernelINS1_5radix10policy_hubIifyE10Policy1000EyEEvPT0_ --------------------------
	.section	.nv.constant0._ZN3cub18CUB_300001_SM_10006detail10radix_sort33DeviceRadixSortExclusiveSumKernelINS1_5radix10policy_hubIifyE10Policy1000EyEEvPT0_,"a",@progbits
	.sectionflags	@""
	.align	4
.nv.constant0._ZN3cub18CUB_300001_SM_10006detail10radix_sort33DeviceRadixSortExclusiveSumKernelINS1_5radix10policy_hubIifyE10Policy1000EyEEvPT0_:
	.zero		904


//--------------------- .nv.constant0._ZN3cub18CUB_300001_SM_10006detail10radix_sort30DeviceRadixSortHistogramKernelINS1_5radix10policy_hubIifyE10Policy1000ELNS0_9SortOrderE0EiyNS1_21identity_decomposer_tEEEvPT2_PKT1_SA_iiT3_ --------------------------
	.section	.nv.constant0._ZN3cub18CUB_300001_SM_10006detail10radix_sort30DeviceRadixSortHistogramKernelINS1_5radix10policy_hubIifyE10Policy1000ELNS0_9SortOrderE0EiyNS1_21identity_decomposer_tEEEvPT2_PKT1_SA_iiT3_,"a",@progbits
	.sectionflags	@""
	.align	4
.nv.constant0._ZN3cub18CUB_300001_SM_10006detail10radix_sort30DeviceRadixSortHistogramKernelINS1_5radix10policy_hubIifyE10Policy1000ELNS0_9SortOrderE0EiyNS1_21identity_decomposer_tEEEvPT2_PKT1_SA_iiT3_:
	.zero		929


//--------------------- .nv.constant0._ZN3cub18CUB_300001_SM_10006detail10radix_sort31DeviceRadixSortSingleTileKernelINS1_5radix10policy_hubIifyE10Policy1000ELNS0_9SortOrderE0EifyNS1_21identity_decomposer_tEEEvPKT1_PSA_PKT2_PSE_T3_iiT4_ --------------------------
	.section	.nv.constant0._ZN3cub18CUB_300001_SM_10006detail10radix_sort31DeviceRadixSortSingleTileKernelINS1_5radix10policy_hubIifyE10Policy1000ELNS0_9SortOrderE0EifyNS1_21identity_decomposer_tEEEvPKT1_PSA_PKT2_PSE_T3_iiT4_,"a",@progbits
	.sectionflags	@""
	.align	4
.nv.constant0._ZN3cub18CUB_300001_SM_10006detail10radix_sort31DeviceRadixSortSingleTileKernelINS1_5radix10policy_hubIifyE10Policy1000ELNS0_9SortOrderE0EifyNS1_21identity_decomposer_tEEEvPKT1_PSA_PKT2_PSE_T3_iiT4_:
	.zero		945


//--------------------- .nv.constant0._ZN3cub18CUB_300001_SM_10006detail10radix_sort29DeviceRadixSortOnesweepKernelINS1_5radix10policy_hubIffyE10Policy1000ELNS0_9SortOrderE0EffyiiNS1_21identity_decomposer_tEEEvPT5_SB_PT3_PKSC_PT1_PKSG_PT2_PKSK_T4_iiT6_ --------------------------
	.section	.nv.constant0._ZN3cub18CUB_300001_SM_10006detail10radix_sort29DeviceRadixSortOnesweepKernelINS1_5radix10policy_hubIffyE10Policy1000ELNS0_9SortOrderE0EffyiiNS1_21identity_decomposer_tEEEvPT5_SB_PT3_PKSC_PT1_PKSG_PT2_PKSK_T4_iiT6_,"a",@progbits
	.sectionflags	@""
	.align	4
.nv.constant0._ZN3cub18CUB_300001_SM_10006detail10radix_sort29DeviceRadixSortOnesweepKernelINS1_5radix10policy_hubIffyE10Policy1000ELNS0_9SortOrderE0EffyiiNS1_21identity_decomposer_tEEEvPT5_SB_PT3_PKSC_PT1_PKSG_PT2_PKSK_T4_iiT6_:
	.zero		973


//--------------------- .nv.constant0._ZN3cub18CUB_300001_SM_10006detail10radix_sort33DeviceRadixSortExclusiveSumKernelINS1_5radix10policy_hubIffyE10Policy1000EyEEvPT0_ --------------------------
	.section	.nv.constant0._ZN3cub18CUB_300001_SM_10006detail10radix_sort33DeviceRadixSortExclusiveSumKernelINS1_5radix10policy_hubIffyE10Policy1000EyEEvPT0_,"a",@progbits
	.sectionflags	@""
	.align	4
.nv.constant0._ZN3cub18CUB_300001_SM_10006detail10radix_sort33DeviceRadixSortExclusiveSumKernelINS1_5radix10policy_hubIffyE10Policy1000EyEEvPT0_:
	.zero		904


//--------------------- .nv.constant0._ZN3cub18CUB_300001_SM_10006detail10radix_sort30DeviceRadixSortHistogramKernelINS1_5radix10policy_hubIffyE10Policy1000ELNS0_9SortOrderE0EfyNS1_21identity_decomposer_tEEEvPT2_PKT1_SA_iiT3_ --------------------------
	.section	.nv.constant0._ZN3cub18CUB_300001_SM_10006detail10radix_sort30DeviceRadixSortHistogramKernelINS1_5radix10policy_hubIffyE10Policy1000ELNS0_9SortOrderE0EfyNS1_21identity_decomposer_tEEEvPT2_PKT1_SA_iiT3_,"a",@progbits
	.sectionflags	@""
	.align	4
.nv.constant0._ZN3cub18CUB_300001_SM_10006detail10radix_sort30DeviceRadixSortHistogramKernelINS1_5radix10policy_hubIffyE10Policy1000ELNS0_9SortOrderE0EfyNS1_21identity_decomposer_tEEEvPT2_PKT1_SA_iiT3_:
	.zero		929


//--------------------- .nv.constant0._ZN3cub18CUB_300001_SM_10006detail10radix_sort31DeviceRadixSortSingleTileKernelINS1_5radix10policy_hubIffyE10Policy1000ELNS0_9SortOrderE0EffyNS1_21identity_decomposer_tEEEvPKT1_PSA_PKT2_PSE_T3_iiT4_ --------------------------
	.section	.nv.constant0._ZN3cub18CUB_300001_SM_10006detail10radix_sort31DeviceRadixSortSingleTileKernelINS1_5radix10policy_hubIffyE10Policy1000ELNS0_9SortOrderE0EffyNS1_21identity_decomposer_tEEEvPKT1_PSA_PKT2_PSE_T3_iiT4_,"a",@progbits
	.sectionflags	@""
	.align	4
.nv.constant0._ZN3cub18CUB_300001_SM_10006detail10radix_sort31DeviceRadixSortSingleTileKernelINS1_5radix10policy_hubIffyE10Policy1000ELNS0_9SortOrderE0EffyNS1_21identity_decomposer_tEEEvPKT1_PSA_PKT2_PSE_T3_iiT4_:
	.zero		945


//--------------------- .nv.constant0._ZN3cub18CUB_300001_SM_10006detail10radix_sort29DeviceRadixSortOnesweepKernelINS1_5radix10policy_hubIfiyE10Policy1000ELNS0_9SortOrderE0EfiyiiNS1_21identity_decomposer_tEEEvPT5_SB_PT3_PKSC_PT1_PKSG_PT2_PKSK_T4_iiT6_ --------------------------
	.section	.nv.constant0._ZN3cub18CUB_300001_SM_10006detail10radix_sort29DeviceRadixSortOnesweepKernelINS1_5radix10policy_hubIfiyE10Policy1000ELNS0_9SortOrderE0EfiyiiNS1_21identity_decomposer_tEEEvPT5_SB_PT3_PKSC_PT1_PKSG_PT2_PKSK_T4_iiT6_,"a",@progbits
	.sectionflags	@""
	.align	4
.nv.constant0._ZN3cub18CUB_300001_SM_10006detail10radix_sort29DeviceRadixSortOnesweepKernelINS1_5radix10policy_hubIfiyE10Policy1000ELNS0_9SortOrderE0EfiyiiNS1_21identity_decomposer_tEEEvPT5_SB_PT3_PKSC_PT1_PKSG_PT2_PKSK_T4_iiT6_:
	.zero		973


//--------------------- .nv.constant0._ZN3cub18CUB_300001_SM_10006detail10radix_sort33DeviceRadixSortExclusiveSumKernelINS1_5radix10policy_hubIfiyE10Policy1000EyEEvPT0_ --------------------------
	.section	.nv.constant0._ZN3cub18CUB_300001_SM_10006detail10radix_sort33DeviceRadixSortExclusiveSumKernelINS1_5radix10policy_hubIfiyE10Policy1000EyEEvPT0_,"a",@progbits
	.sectionflags	@""
	.align	4
.nv.constant0._ZN3cub18CUB_300001_SM_10006detail10radix_sort33DeviceRadixSortExclusiveSumKernelINS1_5radix10policy_hubIfiyE10Policy1000EyEEvPT0_:
	.zero		904


//--------------------- .nv.constant0._ZN3cub18CUB_300001_SM_10006detail10radix_sort30DeviceRadixSortHistogramKernelINS1_5radix10policy_hubIfiyE10Policy1000ELNS0_9SortOrderE0EfyNS1_21identity_decomposer_tEEEvPT2_PKT1_SA_iiT3_ --------------------------
	.section	.nv.constant0._ZN3cub18CUB_300001_SM_10006detail10radix_sort30DeviceRadixSortHistogramKernelINS1_5radix10policy_hubIfiyE10Policy1000ELNS0_9SortOrderE0EfyNS1_21identity_decomposer_tEEEvPT2_PKT1_SA_iiT3_,"a",@progbits
	.sectionflags	@""
	.align	4
.nv.constant0._ZN3cub18CUB_300001_SM_10006detail10radix_sort30DeviceRadixSortHistogramKernelINS1_5radix10policy_hubIfiyE10Policy1000ELNS0_9SortOrderE0EfyNS1_21identity_decomposer_tEEEvPT2_PKT1_SA_iiT3_:
	.zero		929


//--------------------- .nv.constant0._ZN3cub18CUB_300001_SM_10006detail10radix_sort31DeviceRadixSortSingleTileKernelINS1_5radix10policy_hubIfiyE10Policy1000ELNS0_9SortOrderE0EfiyNS1_21identity_decomposer_tEEEvPKT1_PSA_PKT2_PSE_T3_iiT4_ --------------------------
	.section	.nv.constant0._ZN3cub18CUB_300001_SM_10006detail10radix_sort31DeviceRadixSortSingleTileKernelINS1_5radix10policy_hubIfiyE10Policy1000ELNS0_9SortOrderE0EfiyNS1_21identity_decomposer_tEEEvPKT1_PSA_PKT2_PSE_T3_iiT4_,"a",@progbits
	.sectionflags	@""
	.align	4
.nv.constant0._ZN3cub18CUB_300001_SM_10006detail10radix_sort31DeviceRadixSortSingleTileKernelINS1_5radix10policy_hubIfiyE10Policy1000ELNS0_9SortOrderE0EfiyNS1_21identity_decomposer_tEEEvPKT1_PSA_PKT2_PSE_T3_iiT4_:
	.zero		945


//--------------------- .nv.constant0._ZN3cub18CUB_300001_SM_10006detail10radix_sort29DeviceRadixSortOnesweepKernelINS1_5radix10policy_hubIfNS0_8NullTypeEyE10Policy1000ELNS0_9SortOrderE0EfS6_yiiNS1_21identity_decomposer_tEEEvPT5_SC_PT3_PKSD_PT1_PKSH_PT2_PKSL_T4_iiT6_ --------------------------
	.section	.nv.constant0._ZN3cub18CUB_300001_SM_10006detail10radix_sort29DeviceRadixSortOnesweepKernelINS1_5radix10policy_hubIfNS0_8NullTypeEyE10Policy1000ELNS0_9SortOrderE0EfS6_yiiNS1_21identity_decomposer_tEEEvPT5_SC_PT3_PKSD_PT1_PKSH_PT2_PKSL_T4_iiT6_,"a",@progbits
	.sectionflags	@""
	.align	4
.nv.constant0._ZN3cub18CUB_300001_SM_10006detail10radix_sort29DeviceRadixSortOnesweepKernelINS1_5radix10policy_hubIfNS0_8NullTypeEyE10Policy1000ELNS0_9SortOrderE0EfS6_yiiNS1_21identity_decomposer_tEEEvPT5_SC_PT3_PKSD_PT1_PKSH_PT2_PKSL_T4_iiT6_:
	.zero		973


//--------------------- .nv.constant0._ZN3cub18CUB_300001_SM_10006detail10radix_sort33DeviceRadixSortExclusiveSumKernelINS1_5radix10policy_hubIfNS0_8NullTypeEyE10Policy1000EyEEvPT0_ --------------------------
	.section	.nv.constant0._ZN3cub18CUB_300001_SM_10006detail10radix_sort33DeviceRadixSortExclusiveSumKernelINS1_5radix10policy_hubIfNS0_8NullTypeEyE10Policy1000EyEEvPT0_,"a",@progbits
	.sectionflags	@""
	.align	4
.nv.constant0._ZN3cub18CUB_300001_SM_10006detail10radix_sort33DeviceRadixSortExclusiveSumKernelINS1_5radix10policy_hubIfNS0_8NullTypeEyE10Policy1000EyEEvPT0_:
	.zero		904


//--------------------- .nv.constant0._ZN3cub18CUB_300001_SM_10006detail10radix_sort30DeviceRadixSortHistogramKernelINS1_5radix10policy_hubIfNS0_8NullTypeEyE10Policy1000ELNS0_9SortOrderE0EfyNS1_21identity_decomposer_tEEEvPT2_PKT1_SB_iiT3_ --------------------------
	.section	.nv.constant0._ZN3cub18CUB_300001_SM_10006detail10radix_sort30DeviceRadixSortHistogramKernelINS1_5radix10policy_hubIfNS0_8NullTypeEyE10Policy1000ELNS0_9SortOrderE0EfyNS1_21identity_decomposer_tEEEvPT2_PKT1_SB_iiT3_,"a",@progbits
	.sectionflags	@""
	.align	4
.nv.constant0._ZN3cub18CUB_300001_SM_10006detail10radix_sort30DeviceRadixSortHistogramKernelINS1_5radix10policy_hubIfNS0_8NullTypeEyE10Policy1000ELNS0_9SortOrderE0EfyNS1_21identity_decomposer_tEEEvPT2_PKT1_SB_iiT3_:
	.zero		929


//--------------------- .nv.constant0._ZN3cub18CUB_300001_SM_10006detail10radix_sort31DeviceRadixSortSingleTileKernelINS1_5radix10policy_hubIfNS0_8NullTypeEyE10Policy1000ELNS0_9SortOrderE0EfS6_yNS1_21identity_decomposer_tEEEvPKT1_PSB_PKT2_PSF_T3_iiT4_ --------------------------
	.section	.nv.constant0._ZN3cub18CUB_300001_SM_10006detail10radix_sort31DeviceRadixSortSingleTileKernelINS1_5radix10policy_hubIfNS0_8NullTypeEyE10Policy1000ELNS0_9SortOrderE0EfS6_yNS1_21identity_decomposer_tEEEvPKT1_PSB_PKT2_PSF_T3_iiT4_,"a",@progbits
	.sectionflags	@""
	.align	4
.nv.constant0._ZN3cub18CUB_300001_SM_10006detail10radix_sort31DeviceRadixSortSingleTileKernelINS1_5radix10policy_hubIfNS0_8NullTypeEyE10Policy1000ELNS0_9SortOrderE0EfS6_yNS1_21identity_decomposer_tEEEvPKT1_PSB_PKT2_PSF_T3_iiT4_:
	.zero		945


//--------------------- .nv.constant0._ZN3cub18CUB_300001_SM_10006detail10radix_sort29DeviceRadixSortOnesweepKernelINS1_5radix10policy_hubIiNS0_8NullTypeEyE10Policy1000ELNS0_9SortOrderE0EiS6_yiiNS1_21identity_decomposer_tEEEvPT5_SC_PT3_PKSD_PT1_PKSH_PT2_PKSL_T4_iiT6_ --------------------------
	.section	.nv.constant0._ZN3cub18CUB_300001_SM_10006detail10radix_sort29DeviceRadixSortOnesweepKernelINS1_5radix10policy_hubIiNS0_8NullTypeEyE10Policy1000ELNS0_9SortOrderE0EiS6_yiiNS1_21identity_decomposer_tEEEvPT5_SC_PT3_PKSD_PT1_PKSH_PT2_PKSL_T4_iiT6_,"a",@progbits
	.sectionflags	@""
	.align	4
.nv.constant0._ZN3cub18CUB_300001_SM_10006detail10radix_sort29DeviceRadixSortOnesweepKernelINS1_5radix10policy_hubIiNS0_8NullTypeEyE10Policy1000ELNS0_9SortOrderE0EiS6_yiiNS1_21identity_decomposer_tEEEvPT5_SC_PT3_PKSD_PT1_PKSH_PT2_PKSL_T4_iiT6_:
	.zero		973


//--------------------- .nv.constant0._ZN3cub18CUB_300001_SM_10006detail10radix_sort33DeviceRadixSortExclusiveSumKernelINS1_5radix10policy_hubIiNS0_8NullTypeEyE10Policy1000EyEEvPT0_ --------------------------
	.section	.nv.constant0._ZN3cub18CUB_300001_SM_10006detail10radix_sort33DeviceRadixSortExclusiveSumKernelINS1_5radix10policy_hubIiNS0_8NullTypeEyE10Policy1000EyEEvPT0_,"a",@progbits
	.sectionflags	@""
	.align	4
.nv.constant0._ZN3cub18CUB_300001_SM_10006detail10radix_sort33DeviceRadixSortExclusiveSumKernelINS1_5radix10policy_hubIiNS0_8NullTypeEyE10Policy1000EyEEvPT0_:
	.zero		904


//--------------------- .nv.constant0._ZN3cub18CUB_300001_SM_10006detail10radix_sort30DeviceRadixSortHistogramKernelINS1_5radix10policy_hubIiNS0_8NullTypeEyE10Policy1000ELNS0_9SortOrderE0EiyNS1_21identity_decomposer_tEEEvPT2_PKT1_SB_iiT3_ --------------------------
	.section	.nv.constant0._ZN3cub18CUB_300001_SM_10006detail10radix_sort30DeviceRadixSortHistogramKernelINS1_5radix10policy_hubIiNS0_8NullTypeEyE10Policy1000ELNS0_9SortOrderE0EiyNS1_21identity_decomposer_tEEEvPT2_PKT1_SB_iiT3_,"a",@progbits
	.sectionflags	@""
	.align	4
.nv.constant0._ZN3cub18CUB_300001_SM_10006detail10radix_sort30DeviceRadixSortHistogramKernelINS1_5radix10policy_hubIiNS0_8NullTypeEyE10Policy1000ELNS0_9SortOrderE0EiyNS1_21identity_decomposer_tEEEvPT2_PKT1_SB_iiT3_:
	.zero		929


//--------------------- .nv.constant0._ZN3cub18CUB_300001_SM_10006detail10radix_sort31DeviceRadixSortSingleTileKernelINS1_5radix10policy_hubIiNS0_8NullTypeEyE10Policy1000ELNS0_9SortOrderE0EiS6_yNS1_21identity_decomposer_tEEEvPKT1_PSB_PKT2_PSF_T3_iiT4_ --------------------------
	.section	.nv.constant0._ZN3cub18CUB_300001_SM_10006detail10radix_sort31DeviceRadixSortSingleTileKernelINS1_5radix10policy_hubIiNS0_8NullTypeEyE10Policy1000ELNS0_9SortOrderE0EiS6_yNS1_21identity_decomposer_tEEEvPKT1_PSB_PKT2_PSF_T3_iiT4_,"a",@progbits
	.sectionflags	@""
	.align	4
.nv.constant0._ZN3cub18CUB_300001_SM_10006detail10radix_sort31DeviceRadixSortSingleTileKernelINS1_5radix10policy_hubIiNS0_8NullTypeEyE10Policy1000ELNS0_9SortOrderE0EiS6_yNS1_21identity_decomposer_tEEEvPKT1_PSB_PKT2_PSF_T3_iiT4_:
	.zero		945


//--------------------- .nv.constant0._ZN3cub18CUB_300001_SM_10006detail6reduce28DeviceReduceSingleTileKernelINS2_10policy_hubIN4cuda3std3__45tupleIJblEEEyN6thrust24THRUST_300001_SM_1000_NS8cuda_cub9__find_if7functorIS9_EEE10Policy1000EPS9_SI_iSF_S9_S9_NS7_10__identityEEEvT0_T1_T2_T3_T4_T6_ --------------------------
	.section	.nv.constant0._ZN3cub18CUB_300001_SM_10006detail6reduce28DeviceReduceSingleTileKernelINS2_10policy_hubIN4cuda3std3__45tupleIJblEEEyN6thrust24THRUST_300001_SM_1000_NS8cuda_cub9__find_if7functorIS9_EEE10Policy1000EPS9_SI_iSF_S9_S9_NS7_10__identityEEEvT0_T1_T2_T3_T4_T6_,"a",@progbits
	.sectionflags	@""
	.align	4
.nv.constant0._ZN3cub18CUB_300001_SM_10006detail6reduce28DeviceReduceSingleTileKernelINS2_10policy_hubIN4cuda3std3__45tupleIJblEEEyN6thrust24THRUST_300001_SM_1000_NS8cuda_cub9__find_if7functorIS9_EEE10Policy1000EPS9_SI_iSF_S9_S9_NS7_10__identityEEEvT0_T1_T2_T3_T4_T6_:
	.zero		937


//--------------------- .nv.constant0._ZN3cub18CUB_300001_SM_10006detail6reduce18DeviceReduceKernelINS2_10policy_hubIN4cuda3std3__45tupleIJblEEEyN6thrust24THRUST_300001_SM_1000_NS8cuda_cub9__find_if7functorIS9_EEE10Policy1000ENSB_12zip_iteratorINS8_IJNSD_26transform_input_iterator_tIbNSC_6detail35transform_pair_of_input_iterators_tIbNSB_6detail15normal_iteratorINSB_10device_ptrIfEEEESQ_NS7_8equal_toIfEEEENS7_10__not_fn_tINS7_10__identityEEEEENSB_17counting_iteratorIlNSB_11use_defaultESZ_SZ_EEEEEEEySF_S9_SV_EEvT0_PT3_T1_NS0_13GridEvenShareIS16_EET2_T4_ --------------------------
	.section	.nv.constant0._ZN3cub18CUB_300001_SM_10006detail6reduce18DeviceReduceKernelINS2_10policy_hubIN4cuda3std3__45tupleIJblEEEyN6thrust24THRUST_300001_SM_1000_NS8cuda_cub9__find_if7functorIS9_EEE10Policy1000ENSB_12zip_iteratorINS8_IJNSD_26transform_input_iterator_tIbNSC_6detail35transform_pair_of_input_iterators_tIbNSB_6detail15normal_iteratorINSB_10device_ptrIfEEEESQ_NS7_8equal_toIfEEEENS7_10__not_fn_tINS7_10__identityEEEEENSB_17counting_iteratorIlNSB_11use_defaultESZ_SZ_EEEEEEEySF_S9_SV_EEvT0_PT3_T1_NS0_13GridEvenShareIS16_EET2_T4_,"a",@progbits
	.sectionflags	@""
	.align	4
.nv.constant0._ZN3cub18CUB_300001_SM_10006detail6reduce18DeviceReduceKernelINS2_10policy_hubIN4cuda3std3__45tupleIJblEEEyN6thrust24THRUST_300001_SM_1000_NS8cuda_cub9__find_if7functorIS9_EEE10Policy1000ENSB_12zip_iteratorINS8_IJNSD_26transform_input_iterator_tIbNSC_6detail35transform_pair_of_input_iterators_tIbNSB_6detail15normal_iteratorINSB_10device_ptrIfEEEESQ_NS7_8equal_toIfEEEENS7_10__not_fn_tINS7_10__identityEEEEENSB_17counting_iteratorIlNSB_11use_defaultESZ_SZ_EEEEEEEySF_S9_SV_EEvT0_PT3_T1_NS0_13GridEvenShareIS16_EET2_T4_:
	.zero		1026


//--------------------- .nv.constant0._ZN3cub18CUB_300001_SM_10006detail6reduce28DeviceReduceSingleTileKernelINS2_10policy_hubIN4cuda3std3__45tupleIJblEEEyN6thrust24THRUST_300001_SM_1000_NS8cuda_cub9__find_if7functorIS9_EEE10Policy1000ENSB_12zip_iteratorINS8_IJNSD_26transform_input_iterator_tIbNSC_6detail35transform_pair_of_input_iterators_tIbNSB_6detail15normal_iteratorINSB_10device_ptrIfEEEESQ_NS7_8equal_toIfEEEENS7_10__not_fn_tINS7_10__identityEEEEENSB_17counting_iteratorIlNSB_11use_defaultESZ_SZ_EEEEEEEPS9_ySF_S9_S9_SV_EEvT0_T1_T2_T3_T4_T6_ --------------------------
	.section	.nv.constant0._ZN3cub18CUB_300001_SM_10006detail6reduce28DeviceReduceSingleTileKernelINS2_10policy_hubIN4cuda3std3__45tupleIJblEEEyN6thrust24THRUST_300001_SM_1000_NS8cuda_cub9__find_if7functorIS9_EEE10Policy1000ENSB_12zip_iteratorINS8_IJNSD_26transform_input_iterator_tIbNSC_6detail35transform_pair_of_input_iterators_tIbNSB_6detail15normal_iteratorINSB_10device_ptrIfEEEESQ_NS7_8equal_toIfEEEENS7_10__not_fn_tINS7_10__identityEEEEENSB_17counting_iteratorIlNSB_11use_defaultESZ_SZ_EEEEEEEPS9_ySF_S9_S9_SV_EEvT0_T1_T2_T3_T4_T6_,"a",@progbits
	.sectionflags	@""
	.align	4
.nv.constant0._ZN3cub18CUB_300001_SM_10006detail6reduce28DeviceReduceSingleTileKernelINS2_10policy_hubIN4cuda3std3__45tupleIJblEEEyN6thrust24THRUST_300001_SM_1000_NS8cuda_cub9__find_if7functorIS9_EEE10Policy1000ENSB_12zip_iteratorINS8_IJNSD_26transform_input_iterator_tIbNSC_6detail35transform_pair_of_input_iterators_tIbNSB_6detail15normal_iteratorINSB_10device_ptrIfEEEESQ_NS7_8equal_toIfEEEENS7_10__not_fn_tINS7_10__identityEEEEENSB_17counting_iteratorIlNSB_11use_defaultESZ_SZ_EEEEEEEPS9_ySF_S9_S9_SV_EEvT0_T1_T2_T3_T4_T6_:
	.zero		977


//--------------------- .nv.constant0._ZN3cub18CUB_300001_SM_10006detail6reduce28DeviceReduceSingleTileKernelINS2_10policy_hubIN4cuda3std3__45tupleIJblEEEjN6thrust24THRUST_300001_SM_1000_NS8cuda_cub9__find_if7functorIS9_EEE10Policy1000EPS9_SI_iSF_S9_S9_NS7_10__identityEEEvT0_T1_T2_T3_T4_T6_ --------------------------
	.section	.nv.constant0._ZN3cub18CUB_300001_SM_10006detail6reduce28DeviceReduceSingleTileKernelINS2_10policy_hubIN4cuda3std3__45tupleIJblEEEjN6thrust24THRUST_300001_SM_1000_NS8cuda_cub9__find_if7functorIS9_EEE10Policy1000EPS9_SI_iSF_S9_S9_NS7_10__identityEEEvT0_T1_T2_T3_T4_T6_,"a",@progbits
	.sectionflags	@""
	.align	4
.nv.constant0._ZN3cub18CUB_300001_SM_10006detail6reduce28DeviceReduceSingleTileKernelINS2_10policy_hubIN4cuda3std3__45tupleIJblEEEjN6thrust24THRUST_300001_SM_1000_NS8cuda_cub9__find_if7functorIS9_EEE10Policy1000EPS9_SI_iSF_S9_S9_NS7_10__identityEEEvT0_T1_T2_T3_T4_T6_:
	.zero		937


//--------------------- .nv.constant0._ZN3cub18CUB_300001_SM_10006detail6reduce18DeviceReduceKernelINS2_10policy_hubIN4cuda3std3__45tupleIJblEEEjN6thrust24THRUST_300001_SM_1000_NS8cuda_cub9__find_if7functorIS9_EEE10Policy1000ENSB_12zip_iteratorINS8_IJNSD_26transform_input_iterator_tIbNSC_6detail35transform_pair_of_input_iterators_tIbNSB_6detail15normal_iteratorINSB_10device_ptrIfEEEESQ_NS7_8equal_toIfEEEENS7_10__not_fn_tINS7_10__identityEEEEENSB_17counting_iteratorIlNSB_11use_defaultESZ_SZ_EEEEEEEjSF_S9_SV_EEvT0_PT3_T1_NS0_13GridEvenShareIS16_EET2_T4_ --------------------------
	.section	.nv.constant0._ZN3cub18CUB_300001_SM_10006detail6reduce18DeviceReduceKernelINS2_10policy_hubIN4cuda3std3__45tupleIJblEEEjN6thrust24THRUST_300001_SM_1000_NS8cuda_cub9__find_if7functorIS9_EEE10Policy1000ENSB_12zip_iteratorINS8_IJNSD_26transform_input_iterator_tIbNSC_6detail35transform_pair_of_input_iterators_tIbNSB_6detail15normal_iteratorINSB_10device_ptrIfEEEESQ_NS7_8equal_toIfEEEENS7_10__not_fn_tINS7_10__identityEEEEENSB_17counting_iteratorIlNSB_11use_defaultESZ_SZ_EEEEEEEjSF_S9_SV_EEvT0_PT3_T1_NS0_13GridEvenShareIS16_EET2_T4_,"a",@progbits
	.sectionflags	@""
	.align	4
.nv.constant0._ZN3cub18CUB_300001_SM_10006detail6reduce18DeviceReduceKernelINS2_10policy_hubIN4cuda3std3__45tupleIJblEEEjN6thrust24THRUST_300001_SM_1000_NS8cuda_cub9__find_if7functorIS9_EEE10Policy1000ENSB_12zip_iteratorINS8_IJNSD_26transform_input_iterator_tIbNSC_6detail35transform_pair_of_input_iterators_tIbNSB_6detail15normal_iteratorINSB_10device_ptrIfEEEESQ_NS7_8equal_toIfEEEENS7_10__not_fn_tINS7_10__identityEEEEENSB_17counting_iteratorIlNSB_11use_defaultESZ_SZ_EEEEEEEjSF_S9_SV_EEvT0_PT3_T1_NS0_13GridEvenShareIS16_EET2_T4_:
	.zero		990


//--------------------- .nv.constant0._ZN3cub18CUB_300001_SM_10006detail6reduce28DeviceReduceSingleTileKernelINS2_10policy_hubIN4cuda3std3__45tupleIJblEEEjN6thrust24THRUST_300001_SM_1000_NS8cuda_cub9__find_if7functorIS9_EEE10Policy1000ENSB_12zip_iteratorINS8_IJNSD_26transform_input_iterator_tIbNSC_6detail35transform_pair_of_input_iterators_tIbNSB_6detail15normal_iteratorINSB_10device_ptrIfEEEESQ_NS7_8equal_toIfEEEENS7_10__not_fn_tINS7_10__identityEEEEENSB_17counting_iteratorIlNSB_11use_defaultESZ_SZ_EEEEEEEPS9_jSF_S9_S9_SV_EEvT0_T1_T2_T3_T4_T6_ --------------------------
	.section	.nv.constant0._ZN3cub18CUB_300001_SM_10006detail6reduce28DeviceReduceSingleTileKernelINS2_10policy_hubIN4cuda3std3__45tupleIJblEEEjN6thrust24THRUST_300001_SM_1000_NS8cuda_cub9__find_if7functorIS9_EEE10Policy1000ENSB_12zip_iteratorINS8_IJNSD_26transform_input_iterator_tIbNSC_6detail35transform_pair_of_input_iterators_tIbNSB_6detail15normal_iteratorINSB_10device_ptrIfEEEESQ_NS7_8equal_toIfEEEENS7_10__not_fn_tINS7_10__identityEEEEENSB_17counting_iteratorIlNSB_11use_defaultESZ_SZ_EEEEEEEPS9_jSF_S9_S9_SV_EEvT0_T1_T2_T3_T4_T6_,"a",@progbits
	.sectionflags	@""
	.align	4
.nv.constant0._ZN3cub18CUB_300001_SM_10006detail6reduce28DeviceReduceSingleTileKernelINS2_10policy_hubIN4cuda3std3__45tupleIJblEEEjN6thrust24THRUST_300001_SM_1000_NS8cuda_cub9__find_if7functorIS9_EEE10Policy1000ENSB_12zip_iteratorINS8_IJNSD_26transform_input_iterator_tIbNSC_6detail35transform_pair_of_input_iterators_tIbNSB_6detail15normal_iteratorINSB_10device_ptrIfEEEESQ_NS7_8equal_toIfEEEENS7_10__not_fn_tINS7_10__identityEEEEENSB_17counting_iteratorIlNSB_11use_defaultESZ_SZ_EEEEEEEPS9_jSF_S9_S9_SV_EEvT0_T1_T2_T3_T4_T6_:
	.zero		969


//--------------------- .nv.constant0._ZN3cub18CUB_300001_SM_10006detail11EmptyKernelIvEEvv --------------------------
	.section	.nv.constant0._ZN3cub18CUB_300001_SM_10006detail11EmptyKernelIvEEvv,"a",@progbits
	.sectionflags	@""
	.align	4
.nv.constant0._ZN3cub18CUB_300001_SM_10006detail11EmptyKernelIvEEvv:
	.zero		896


//--------------------- SYMBOLS --------------------------

	.type		.nv.reservedSmem.offset0,@object
	.size		.nv.reservedSmem.offset0,0x4
	.type		.nv.reservedSmem.cap,@object
	.size		.nv.reservedSmem.cap,0x4
